	.target	sm_100a

	.elftype	@"ET_EXEC"


//--------------------- .note.nv.tkinfo           --------------------------
	.section	.note.nv.tkinfo,"",@"SHT_NOTE"
	.sectionflags	@"SHF_NOTE_NV_TKINFO"
	.tkinfo
        /*0018*/ 	.word	0x00000002
        /*0030*/ 	.string	""
        /*0030*/ 	.string	"ptxas"
        /*0030*/ 	.string	"Cuda compilation tools, release 13.0, V13.0.88"
        /*0030*/ 	.string	"Build cuda_13.0.r13.0/compiler.36424714_0"
        /*0030*/ 	.string	"-arch sm_100a -m 64 "



//--------------------- .note.nv.cuinfo           --------------------------
	.section	.note.nv.cuinfo,"",@"SHT_NOTE"
	.sectionflags	@"SHF_NOTE_NV_CUINFO"
        /*0018*/ 	.short	0x0002
        /*001a*/ 	.short	0x0064
        /*001c*/ 	.short	0x0082
	.zero		2


//--------------------- .nv.info                  --------------------------
	.section	.nv.info,"",@"SHT_CUDA_INFO"
	.align	4


	//----- nvinfo : EIATTR_REGCOUNT
	.align		4
        /*0000*/ 	.byte	0x04, 0x2f
        /*0002*/ 	.short	(.L_19 - .L_18)
	.align		4
.L_18:
        /*0004*/ 	.word	index@(_ZN7cutlass13device_kernelINS_4gemm6kernel13GemmUniversalIN4cute5tupleIJiiiiEEENS1_10collective13CollectiveMmaINS1_46MainloopSm100TmaUmmaWarpSpecializedBlockScaledILi3ELi2ELi1ENS5_IJNS4_1CILi1EEESB_SB_EEEEENS5_IJNSA_ILi128EEENSA_ILi256EEESE_EEENS5_IJNS_12float_e4m3_tENS_13float_ue8m0_tEEEENS5_IJNS5_IJlSB_lEEENS4_6LayoutINS5_IJNS5_IJNS5_IJNSA_ILi32EEENSA_ILi4EEEEEEiEEESP_NS5_IJSB_iEEEEEENS5_IJNS5_IJNS5_IJNSA_ILi16EEESN_EEEiEEENS5_IJNS5_IJNSA_ILi0EEESB_EEENSA_ILi512EEEEEENS5_IJSV_iEEEEEEEEEEESJ_S12_NS4_8TiledMMAINS4_8MMA_AtomIJNS4_21SM100_MMA_MXF8F6F4_SSISH_SH_fSI_Li128ELi256ELNS4_4UMMA5MajorE0ELS17_0ELNS16_7ScaleInE0ELS18_0EEEEEENSL_ISC_NS5_IJSV_SV_SV_EEEEENS5_IJNS4_10UnderscoreES1D_S1D_EEEEENS5_IJNS4_13SM90_TMA_LOADES1G_EEENS5_IJNS4_14ComposedLayoutINS4_7SwizzleILi3ELi4ELi3EEENS4_18smem_ptr_flag_bitsILi8EEENSL_INS5_IJNSA_ILi8EEESE_EEENS5_IJSE_SB_EEEEEEENSL_INS5_IJNS5_IJNS5_IJSO_SB_EEENS5_IJSM_SB_EEEEEESB_NS5_IJSN_SB_EEEEEENS5_IJNS5_IJNS5_IJST_SX_EEESW_EEESV_NS5_IJSB_SX_EEEEEEEEEEEvNS4_8identityES1H_NS5_IJS1R_NSL_INS5_IJNS5_IJNS5_IJSO_NSA_ILi2EEEEEES1T_EEESB_S1V_EEENS5_IJS1Y_SV_NS5_IJSB_NSA_ILi1024EEEEEEEEEEEEEEvS23_EENS_8epilogue10collective18CollectiveEpilogueINS2E_23Sm100TmaWarpSpecializedILi4ELi2ELi64ELb1ELb0EEEJSG_NS5_IJNSL_ISE_SB_EENSL_INSA_ILi64EEESB_EEEEENS_10bfloat16_tESK_S2N_SK_NS2E_6fusion15FusionCallbacksIS2I_NS2O_17LinearCombinationIS2N_fS2N_fLNS_15FloatRoundStyleE2EEESG_S2M_JEEENS4_5SM1004TMEM4LOAD26SM100_TMEM_LOAD_32dp32b64xES1G_NS1I_IS1K_NS1L_ILi16EEENSL_INS5_IJS1N_S2K_EEENS5_IJS2K_SB_EEEEEEENS4_39AutoVectorizingCopyWithAssumedAlignmentILi128EEENS4_14SM90_TMA_STOREES32_S34_S34_EEEvvEEEEvNT_6ParamsE)
        /*0008*/ 	.word	0x000000ba


	//----- nvinfo : EIATTR_FRAME_SIZE
	.align		4
.L_19:
        /*000c*/ 	.byte	0x04, 0x11
        /*000e*/ 	.short	(.L_21 - .L_20)
	.align		4
.L_20:
        /*0010*/ 	.word	index@($__internal_2_$__cuda_sm10x_tcgen05_guardrail_trap_unallocated_columns_being_dealloced)
        /*0014*/ 	.word	0x00000000


	//----- nvinfo : EIATTR_FRAME_SIZE
	.align		4
.L_21:
        /*0018*/ 	.byte	0x04, 0x11
        /*001a*/ 	.short	(.L_23 - .L_22)
	.align		4
.L_22:
        /*001c*/ 	.word	index@($__internal_1_$__cuda_sm10x_tcgen05_guardrail_trap_phase_invalid_during_alloc)
        /*0020*/ 	.word	0x00000000


	//----- nvinfo : EIATTR_FRAME_SIZE
	.align		4
.L_23:
        /*0024*/ 	.byte	0x04, 0x11
        /*0026*/ 	.short	(.L_25 - .L_24)
	.align		4
.L_24:
        /*0028*/ 	.word	index@($__internal_0_$__cuda_sm10x_tcgen05_guardrail_trap_col_being_dealloced_not_returned_by_alloc)
        /*002c*/ 	.word	0x00000000


	//----- nvinfo : EIATTR_FRAME_SIZE
	.align		4
.L_25:
        /*0030*/ 	.byte	0x04, 0x11
        /*0032*/ 	.short	(.L_27 - .L_26)
	.align		4
.L_26:
        /*0034*/ 	.word	index@(_ZN7cutlass13device_kernelINS_4gemm6kernel13GemmUniversalIN4cute5tupleIJiiiiEEENS1_10collective13CollectiveMmaINS1_46MainloopSm100TmaUmmaWarpSpecializedBlockScaledILi3ELi2ELi1ENS5_IJNS4_1CILi1EEESB_SB_EEEEENS5_IJNSA_ILi128EEENSA_ILi256EEESE_EEENS5_IJNS_12float_e4m3_tENS_13float_ue8m0_tEEEENS5_IJNS5_IJlSB_lEEENS4_6LayoutINS5_IJNS5_IJNS5_IJNSA_ILi32EEENSA_ILi4EEEEEEiEEESP_NS5_IJSB_iEEEEEENS5_IJNS5_IJNS5_IJNSA_ILi16EEESN_EEEiEEENS5_IJNS5_IJNSA_ILi0EEESB_EEENSA_ILi512EEEEEENS5_IJSV_iEEEEEEEEEEESJ_S12_NS4_8TiledMMAINS4_8MMA_AtomIJNS4_21SM100_MMA_MXF8F6F4_SSISH_SH_fSI_Li128ELi256ELNS4_4UMMA5MajorE0ELS17_0ELNS16_7ScaleInE0ELS18_0EEEEEENSL_ISC_NS5_IJSV_SV_SV_EEEEENS5_IJNS4_10UnderscoreES1D_S1D_EEEEENS5_IJNS4_13SM90_TMA_LOADES1G_EEENS5_IJNS4_14ComposedLayoutINS4_7SwizzleILi3ELi4ELi3EEENS4_18smem_ptr_flag_bitsILi8EEENSL_INS5_IJNSA_ILi8EEESE_EEENS5_IJSE_SB_EEEEEEENSL_INS5_IJNS5_IJNS5_IJSO_SB_EEENS5_IJSM_SB_EEEEEESB_NS5_IJSN_SB_EEEEEENS5_IJNS5_IJNS5_IJST_SX_EEESW_EEESV_NS5_IJSB_SX_EEEEEEEEEEEvNS4_8identityES1H_NS5_IJS1R_NSL_INS5_IJNS5_IJNS5_IJSO_NSA_ILi2EEEEEES1T_EEESB_S1V_EEENS5_IJS1Y_SV_NS5_IJSB_NSA_ILi1024EEEEEEEEEEEEEEvS23_EENS_8epilogue10collective18CollectiveEpilogueINS2E_23Sm100TmaWarpSpecializedILi4ELi2ELi64ELb1ELb0EEEJSG_NS5_IJNSL_ISE_SB_EENSL_INSA_ILi64EEESB_EEEEENS_10bfloat16_tESK_S2N_SK_NS2E_6fusion15FusionCallbacksIS2I_NS2O_17LinearCombinationIS2N_fS2N_fLNS_15FloatRoundStyleE2EEESG_S2M_JEEENS4_5SM1004TMEM4LOAD26SM100_TMEM_LOAD_32dp32b64xES1G_NS1I_IS1K_NS1L_ILi16EEENSL_INS5_IJS1N_S2K_EEENS5_IJS2K_SB_EEEEEEENS4_39AutoVectorizingCopyWithAssumedAlignmentILi128EEENS4_14SM90_TMA_STOREES32_S34_S34_EEEvvEEEEvNT_6ParamsE)
        /*0038*/ 	.word	0x00000000


	//----- nvinfo : EIATTR_MIN_STACK_SIZE
	.align		4
.L_27:
        /*003c*/ 	.byte	0x04, 0x12
        /*003e*/ 	.short	(.L_29 - .L_28)
	.align		4
.L_28:
        /*0040*/ 	.word	index@(_ZN7cutlass13device_kernelINS_4gemm6kernel13GemmUniversalIN4cute5tupleIJiiiiEEENS1_10collective13CollectiveMmaINS1_46MainloopSm100TmaUmmaWarpSpecializedBlockScaledILi3ELi2ELi1ENS5_IJNS4_1CILi1EEESB_SB_EEEEENS5_IJNSA_ILi128EEENSA_ILi256EEESE_EEENS5_IJNS_12float_e4m3_tENS_13float_ue8m0_tEEEENS5_IJNS5_IJlSB_lEEENS4_6LayoutINS5_IJNS5_IJNS5_IJNSA_ILi32EEENSA_ILi4EEEEEEiEEESP_NS5_IJSB_iEEEEEENS5_IJNS5_IJNS5_IJNSA_ILi16EEESN_EEEiEEENS5_IJNS5_IJNSA_ILi0EEESB_EEENSA_ILi512EEEEEENS5_IJSV_iEEEEEEEEEEESJ_S12_NS4_8TiledMMAINS4_8MMA_AtomIJNS4_21SM100_MMA_MXF8F6F4_SSISH_SH_fSI_Li128ELi256ELNS4_4UMMA5MajorE0ELS17_0ELNS16_7ScaleInE0ELS18_0EEEEEENSL_ISC_NS5_IJSV_SV_SV_EEEEENS5_IJNS4_10UnderscoreES1D_S1D_EEEEENS5_IJNS4_13SM90_TMA_LOADES1G_EEENS5_IJNS4_14ComposedLayoutINS4_7SwizzleILi3ELi4ELi3EEENS4_18smem_ptr_flag_bitsILi8EEENSL_INS5_IJNSA_ILi8EEESE_EEENS5_IJSE_SB_EEEEEEENSL_INS5_IJNS5_IJNS5_IJSO_SB_EEENS5_IJSM_SB_EEEEEESB_NS5_IJSN_SB_EEEEEENS5_IJNS5_IJNS5_IJST_SX_EEESW_EEESV_NS5_IJSB_SX_EEEEEEEEEEEvNS4_8identityES1H_NS5_IJS1R_NSL_INS5_IJNS5_IJNS5_IJSO_NSA_ILi2EEEEEES1T_EEESB_S1V_EEENS5_IJS1Y_SV_NS5_IJSB_NSA_ILi1024EEEEEEEEEEEEEEvS23_EENS_8epilogue10collective18CollectiveEpilogueINS2E_23Sm100TmaWarpSpecializedILi4ELi2ELi64ELb1ELb0EEEJSG_NS5_IJNSL_ISE_SB_EENSL_INSA_ILi64EEESB_EEEEENS_10bfloat16_tESK_S2N_SK_NS2E_6fusion15FusionCallbacksIS2I_NS2O_17LinearCombinationIS2N_fS2N_fLNS_15FloatRoundStyleE2EEESG_S2M_JEEENS4_5SM1004TMEM4LOAD26SM100_TMEM_LOAD_32dp32b64xES1G_NS1I_IS1K_NS1L_ILi16EEENSL_INS5_IJS1N_S2K_EEENS5_IJS2K_SB_EEEEEEENS4_39AutoVectorizingCopyWithAssumedAlignmentILi128EEENS4_14SM90_TMA_STOREES32_S34_S34_EEEvvEEEEvNT_6ParamsE)
        /*0044*/ 	.word	0x00000000
.L_29:


//--------------------- .nv.compat                --------------------------
	.section	.nv.compat,"",@"SHT_CUDA_COMPAT_INFO"
	.align	4
        /*0000*/ 	.byte	0x02, 0x09, 0x01, 0x00, 0x02, 0x02, 0x02, 0x00, 0x02, 0x05, 0x05, 0x00, 0x03, 0x07, 0x01, 0x01
        /*0010*/ 	.byte	0x02, 0x03, 0x01, 0x00, 0x02, 0x06, 0x01, 0x00, 0x04, 0x0b, 0x08, 0x00, 0x09, 0x00, 0x00, 0x00
        /*0020*/ 	.byte	0x00, 0x00, 0x00, 0x00


//--------------------- .nv.info._ZN7cutlass13device_kernelINS_4gemm6kernel13GemmUniversalIN4cute5tupleIJiiiiEEENS1_10collective13CollectiveMmaINS1_46MainloopSm100TmaUmmaWarpSpecializedBlockScaledILi3ELi2ELi1ENS5_IJNS4_1CILi1EEESB_SB_EEEEENS5_IJNSA_ILi128EEENSA_ILi256EEESE_EEENS5_IJNS_12float_e4m3_tENS_13float_ue8m0_tEEEENS5_IJNS5_IJlSB_lEEENS4_6LayoutINS5_IJNS5_IJNS5_IJNSA_ILi32EEENSA_ILi4EEEEEEiEEESP_NS5_IJSB_iEEEEEENS5_IJNS5_IJNS5_IJNSA_ILi16EEESN_EEEiEEENS5_IJNS5_IJNSA_ILi0EEESB_EEENSA_ILi512EEEEEENS5_IJSV_iEEEEEEEEEEESJ_S12_NS4_8TiledMMAINS4_8MMA_AtomIJNS4_21SM100_MMA_MXF8F6F4_SSISH_SH_fSI_Li128ELi256ELNS4_4UMMA5MajorE0ELS17_0ELNS16_7ScaleInE0ELS18_0EEEEEENSL_ISC_NS5_IJSV_SV_SV_EEEEENS5_IJNS4_10UnderscoreES1D_S1D_EEEEENS5_IJNS4_13SM90_TMA_LOADES1G_EEENS5_IJNS4_14ComposedLayoutINS4_7SwizzleILi3ELi4ELi3EEENS4_18smem_ptr_flag_bitsILi8EEENSL_INS5_IJNSA_ILi8EEESE_EEENS5_IJSE_SB_EEEEEEENSL_INS5_IJNS5_IJNS5_IJSO_SB_EEENS5_IJSM_SB_EEEEEESB_NS5_IJSN_SB_EEEEEENS5_IJNS5_IJNS5_IJST_SX_EEESW_EEESV_NS5_IJSB_SX_EEEEEEEEEEEvNS4_8identityES1H_NS5_IJS1R_NSL_INS5_IJNS5_IJNS5_IJSO_NSA_ILi2EEEEEES1T_EEESB_S1V_EEENS5_IJS1Y_SV_NS5_IJSB_NSA_ILi1024EEEEEEEEEEEEEEvS23_EENS_8epilogue10collective18CollectiveEpilogueINS2E_23Sm100TmaWarpSpecializedILi4ELi2ELi64ELb1ELb0EEEJSG_NS5_IJNSL_ISE_SB_EENSL_INSA_ILi64EEESB_EEEEENS_10bfloat16_tESK_S2N_SK_NS2E_6fusion15FusionCallbacksIS2I_NS2O_17LinearCombinationIS2N_fS2N_fLNS_15FloatRoundStyleE2EEESG_S2M_JEEENS4_5SM1004TMEM4LOAD26SM100_TMEM_LOAD_32dp32b64xES1G_NS1I_IS1K_NS1L_ILi16EEENSL_INS5_IJS1N_S2K_EEENS5_IJS2K_SB_EEEEEEENS4_39AutoVectorizingCopyWithAssumedAlignmentILi128EEENS4_14SM90_TMA_STOREES32_S34_S34_EEEvvEEEEvNT_6ParamsE --------------------------
	.section	.nv.info._ZN7cutlass13device_kernelINS_4gemm6kernel13GemmUniversalIN4cute5tupleIJiiiiEEENS1_10collective13CollectiveMmaINS1_46MainloopSm100TmaUmmaWarpSpecializedBlockScaledILi3ELi2ELi1ENS5_IJNS4_1CILi1EEESB_SB_EEEEENS5_IJNSA_ILi128EEENSA_ILi256EEESE_EEENS5_IJNS_12float_e4m3_tENS_13float_ue8m0_tEEEENS5_IJNS5_IJlSB_lEEENS4_6LayoutINS5_IJNS5_IJNS5_IJNSA_ILi32EEENSA_ILi4EEEEEEiEEESP_NS5_IJSB_iEEEEEENS5_IJNS5_IJNS5_IJNSA_ILi16EEESN_EEEiEEENS5_IJNS5_IJNSA_ILi0EEESB_EEENSA_ILi512EEEEEENS5_IJSV_iEEEEEEEEEEESJ_S12_NS4_8TiledMMAINS4_8MMA_AtomIJNS4_21SM100_MMA_MXF8F6F4_SSISH_SH_fSI_Li128ELi256ELNS4_4UMMA5MajorE0ELS17_0ELNS16_7ScaleInE0ELS18_0EEEEEENSL_ISC_NS5_IJSV_SV_SV_EEEEENS5_IJNS4_10UnderscoreES1D_S1D_EEEEENS5_IJNS4_13SM90_TMA_LOADES1G_EEENS5_IJNS4_14ComposedLayoutINS4_7SwizzleILi3ELi4ELi3EEENS4_18smem_ptr_flag_bitsILi8EEENSL_INS5_IJNSA_ILi8EEESE_EEENS5_IJSE_SB_EEEEEEENSL_INS5_IJNS5_IJNS5_IJSO_SB_EEENS5_IJSM_SB_EEEEEESB_NS5_IJSN_SB_EEEEEENS5_IJNS5_IJNS5_IJST_SX_EEESW_EEESV_NS5_IJSB_SX_EEEEEEEEEEEvNS4_8identityES1H_NS5_IJS1R_NSL_INS5_IJNS5_IJNS5_IJSO_NSA_ILi2EEEEEES1T_EEESB_S1V_EEENS5_IJS1Y_SV_NS5_IJSB_NSA_ILi1024EEEEEEEEEEEEEEvS23_EENS_8epilogue10collective18CollectiveEpilogueINS2E_23Sm100TmaWarpSpecializedILi4ELi2ELi64ELb1ELb0EEEJSG_NS5_IJNSL_ISE_SB_EENSL_INSA_ILi64EEESB_EEEEENS_10bfloat16_tESK_S2N_SK_NS2E_6fusion15FusionCallbacksIS2I_NS2O_17LinearCombinationIS2N_fS2N_fLNS_15FloatRoundStyleE2EEESG_S2M_JEEENS4_5SM1004TMEM4LOAD26SM100_TMEM_LOAD_32dp32b64xES1G_NS1I_IS1K_NS1L_ILi16EEENSL_INS5_IJS1N_S2K_EEENS5_IJS2K_SB_EEEEEEENS4_39AutoVectorizingCopyWithAssumedAlignmentILi128EEENS4_14SM90_TMA_STOREES32_S34_S34_EEEvvEEEEvNT_6ParamsE,"",@"SHT_CUDA_INFO"
	.sectionflags	@""
	.align	4


	//----- nvinfo : EIATTR_CUDA_API_VERSION
	.align		4
        /*0000*/ 	.byte	0x04, 0x37
        /*0002*/ 	.short	(.L_31 - .L_30)
.L_30:
        /*0004*/ 	.word	0x00000082


	//----- nvinfo : EIATTR_KPARAM_INFO
	.align		4
.L_31:
        /*0008*/ 	.byte	0x04, 0x17
        /*000a*/ 	.short	(.L_33 - .L_32)
.L_32:
        /*000c*/ 	.word	0x00000000
        /*0010*/ 	.short	0x0000
        /*0012*/ 	.short	0x0000
        /*0014*/ 	.byte	0x00, 0xf0, 0x01, 0x30


	//----- nvinfo : EIATTR_AT_ENTRY_FRAGMENTS
	.align		4
.L_33:
        /*0018*/ 	.byte	0x04, 0x4f
        /*001a*/ 	.short	(.L_35 - .L_34)


	//   ....[0]....
.L_34:
        /*001c*/ 	.word	0x00000006


	//----- nvinfo : EIATTR_RESERVED_SMEM_USED
	.align		4
.L_35:
        /*0020*/ 	.byte	0x01, 0x41
	.zero		2


	//----- nvinfo : EIATTR_SPARSE_MMA_MASK
	.align		4
        /*0024*/ 	.byte	0x03, 0x50
        /*0026*/ 	.short	0x0000


	//----- nvinfo : EIATTR_TCGEN05_1CTA_USED
	.align		4
        /*0028*/ 	.byte	0x01, 0x51
	.zero		2


	//----- nvinfo : EIATTR_MAXREG_COUNT
	.align		4
        /*002c*/ 	.byte	0x03, 0x1b
        /*002e*/ 	.short	0x00ff


	//----- nvinfo : EIATTR_NUM_BARRIERS
	.align		4
        /*0030*/ 	.byte	0x02, 0x4c
        /*0032*/ 	.byte	0x07
	.zero		1


	//----- nvinfo : EIATTR_EXTERNS
	.align		4
        /*0034*/ 	.byte	0x04, 0x0f
        /*0036*/ 	.short	(.L_37 - .L_36)


	//   ....[0]....
	.align		4
.L_36:
        /*0038*/ 	.word	index@(__assertfail)


	//----- nvinfo : EIATTR_MERCURY_ISA_VERSION
	.align		4
.L_37:
        /*003c*/ 	.byte	0x03, 0x5f
        /*003e*/ 	.short	0x0101


	//----- nvinfo : EIATTR_INT_WARP_WIDE_INSTR_OFFSETS
	.align		4
        /*0040*/ 	.byte	0x04, 0x31
        /*0042*/ 	.short	(.L_39 - .L_38)


	//   ....[0]....
.L_38:
        /*0044*/ 	.word	0x00000de0


	//   ....[1]....
        /*0048*/ 	.word	0x00000f40


	//   ....[2]....
        /*004c*/ 	.word	0x00002170


	//   ....[3]....
        /*0050*/ 	.word	0x00003fd0


	//   ....[4]....
        /*0054*/ 	.word	0x00003ff0


	//   ....[5]....
        /*0058*/ 	.word	0x00004020


	//   ....[6]....
        /*005c*/ 	.word	0x00004960


	//   ....[7]....
        /*0060*/ 	.word	0x000049d0


	//   ....[8]....
        /*0064*/ 	.word	0x00004b00


	//   ....[9]....
        /*0068*/ 	.word	0x00004bf0


	//   ....[10]....
        /*006c*/ 	.word	0x00004ca0


	//   ....[11]....
        /*0070*/ 	.word	0x00004da0


	//   ....[12]....
        /*0074*/ 	.word	0x00004f00


	//   ....[13]....
        /*0078*/ 	.word	0x00004fa0


	//----- nvinfo : EIATTR_COOP_GROUP_MASK_REGIDS
	.align		4
.L_39:
        /*007c*/ 	.byte	0x04, 0x29
        /*007e*/ 	.short	(.L_41 - .L_40)


	//   ....[0]....
.L_40:
        /*0080*/ 	.word	0xffffffff


	//   ....[1]....
        /*0084*/ 	.word	0xffffffff


	//   ....[2]....
        /*0088*/ 	.word	0xffffffff


	//   ....[3]....
        /*008c*/ 	.word	0xffffffff


	//   ....[4]....
        /*0090*/ 	.word	0xffffffff


	//   ....[5]....
        /*0094*/ 	.word	0xffffffff


	//   ....[6]....
        /*0098*/ 	.word	0xffffffff


	//   ....[7]....
        /*009c*/ 	.word	0xffffffff


	//   ....[8]....
        /*00a0*/ 	.word	0xffffffff


	//   ....[9]....
        /*00a4*/ 	.word	0xffffffff


	//   ....[10]....
        /*00a8*/ 	.word	0xffffffff


	//   ....[11]....
        /*00ac*/ 	.word	0xffffffff


	//   ....[12]....
        /*00b0*/ 	.word	0xffffffff


	//----- nvinfo : EIATTR_COOP_GROUP_INSTR_OFFSETS
	.align		4
.L_41:
        /*00b4*/ 	.byte	0x04, 0x28
        /*00b6*/ 	.short	(.L_43 - .L_42)


	//   ....[0]....
.L_42:
        /*00b8*/ 	.word	0x00000090


	//   ....[1]....
        /*00bc*/ 	.word	0x00000530


	//   ....[2]....
        /*00c0*/ 	.word	0x00000680


	//   ....[3]....
        /*00c4*/ 	.word	0x00000820


	//   ....[4]....
        /*00c8*/ 	.word	0x00000920


	//   ....[5]....
        /*00cc*/ 	.word	0x00000a90


	//   ....[6]....
        /*00d0*/ 	.word	0x00000bd0


	//   ....[7]....
        /*00d4*/ 	.word	0x00002050


	//   ....[8]....
        /*00d8*/ 	.word	0x00002db0


	//   ....[9]....
        /*00dc*/ 	.word	0x00002fc0


	//   ....[10]....
        /*00e0*/ 	.word	0x00002ff0


	//   ....[11]....
        /*00e4*/ 	.word	0x00003eb0


	//   ....[12]....
        /*00e8*/ 	.word	0x000040e0


	//----- nvinfo : EIATTR_VRC_CTA_INIT_COUNT
	.align		4
.L_43:
        /*00ec*/ 	.byte	0x02, 0x4a
        /*00ee*/ 	.byte	0x80
	.zero		1


	//----- nvinfo : EIATTR_SYSCALL_OFFSETS
	.align		4
        /*00f0*/ 	.byte	0x04, 0x46
        /*00f2*/ 	.short	(.L_45 - .L_44)


	//   ....[0]....
.L_44:
        /*00f4*/ 	.word	0x00005b50


	//   ....[1]....
        /*00f8*/ 	.word	0x00005c40


	//   ....[2]....
        /*00fc*/ 	.word	0x000065e0


	//   ....[3]....
        /*0100*/ 	.word	0x00007ac0


	//   ....[4]....
        /*0104*/ 	.word	0x00008f20


	//   ....[5]....
        /*0108*/ 	.word	0x0000a370


	//----- nvinfo : EIATTR_MBARRIER_INSTR_OFFSETS
	.align		4
.L_45:
        /*010c*/ 	.byte	0x04, 0x39
        /*010e*/ 	.short	(.L_47 - .L_46)


	//   ....[0]....
.L_46:
        /*0110*/ 	.word	0x00000610
        /*0114*/ 	.word	0x000000ff
        /*0118*/ 	.word	0x00000000
        /*011c*/ 	.short	0x0100
        /*011e*/ 	.byte	0x05
	.zero		1


	//   ....[1]....
        /*0120*/ 	.word	0x00000620
        /*0124*/ 	.word	0x000000ff
        /*0128*/ 	.word	0x00000018
        /*012c*/ 	.short	0x0100
        /*012e*/ 	.byte	0x05
	.zero		1


	//   ....[2]....
        /*0130*/ 	.word	0x00000630
        /*0134*/ 	.word	0x000000ff
        /*0138*/ 	.word	0x00000008
        /*013c*/ 	.short	0x0100
        /*013e*/ 	.byte	0x05
	.zero		1


	//   ....[3]....
        /*0140*/ 	.word	0x00000640
        /*0144*/ 	.word	0x000000ff
        /*0148*/ 	.word	0x00000020
        /*014c*/ 	.short	0x0100
        /*014e*/ 	.byte	0x05
	.zero		1


	//   ....[4]....
        /*0150*/ 	.word	0x00000650
        /*0154*/ 	.word	0x000000ff
        /*0158*/ 	.word	0x00000010
        /*015c*/ 	.short	0x0100
        /*015e*/ 	.byte	0x05
	.zero		1


	//   ....[5]....
        /*0160*/ 	.word	0x00000660
        /*0164*/ 	.word	0x000000ff
        /*0168*/ 	.word	0x00000028
        /*016c*/ 	.short	0x0100
        /*016e*/ 	.byte	0x05
	.zero		1


	//   ....[6]....
        /*0170*/ 	.word	0x00000790
        /*0174*/ 	.word	0x000000ff
        /*0178*/ 	.word	0x00000030
        /*017c*/ 	.short	0x0100
        /*017e*/ 	.byte	0x07
	.zero		1


	//   ....[7]....
        /*0180*/ 	.word	0x000007a0
        /*0184*/ 	.word	0x000000ff
        /*0188*/ 	.word	0x00000050
        /*018c*/ 	.short	0x0100
        /*018e*/ 	.byte	0x07
	.zero		1


	//   ....[8]....
        /*0190*/ 	.word	0x000007b0
        /*0194*/ 	.word	0x000000ff
        /*0198*/ 	.word	0x00000038
        /*019c*/ 	.short	0x0100
        /*019e*/ 	.byte	0x07
	.zero		1


	//   ....[9]....
        /*01a0*/ 	.word	0x000007c0
        /*01a4*/ 	.word	0x000000ff
        /*01a8*/ 	.word	0x00000058
        /*01ac*/ 	.short	0x0100
        /*01ae*/ 	.byte	0x07
	.zero		1


	//   ....[10]....
        /*01b0*/ 	.word	0x000007d0
        /*01b4*/ 	.word	0x000000ff
        /*01b8*/ 	.word	0x00000040
        /*01bc*/ 	.short	0x0100
        /*01be*/ 	.byte	0x07
	.zero		1


	//   ....[11]....
        /*01c0*/ 	.word	0x000007e0
        /*01c4*/ 	.word	0x000000ff
        /*01c8*/ 	.word	0x00000060
        /*01cc*/ 	.short	0x0100
        /*01ce*/ 	.byte	0x07
	.zero		1


	//   ....[12]....
        /*01d0*/ 	.word	0x000007f0
        /*01d4*/ 	.word	0x000000ff
        /*01d8*/ 	.word	0x00000048
        /*01dc*/ 	.short	0x0100
        /*01de*/ 	.byte	0x07
	.zero		1


	//   ....[13]....
        /*01e0*/ 	.word	0x00000800
        /*01e4*/ 	.word	0x000000ff
        /*01e8*/ 	.word	0x00000068
        /*01ec*/ 	.short	0x0100
        /*01ee*/ 	.byte	0x07
	.zero		1


	//   ....[14]....
        /*01f0*/ 	.word	0x000008f0
        /*01f4*/ 	.word	0x000000ff
        /*01f8*/ 	.word	0x00000070
        /*01fc*/ 	.short	0x0100
        /*01fe*/ 	.byte	0x05
	.zero		1


	//   ....[15]....
        /*0200*/ 	.word	0x00000900
        /*0204*/ 	.word	0x000000ff
        /*0208*/ 	.word	0x00000078
        /*020c*/ 	.short	0x0100
        /*020e*/ 	.byte	0x05
	.zero		1


	//   ....[16]....
        /*0210*/ 	.word	0x00000a40
        /*0214*/ 	.word	0x000000ff
        /*0218*/ 	.word	0x00000080
        /*021c*/ 	.short	0x0100
        /*021e*/ 	.byte	0x05
	.zero		1


	//   ....[17]....
        /*0220*/ 	.word	0x00000a50
        /*0224*/ 	.word	0x000000ff
        /*0228*/ 	.word	0x00000090
        /*022c*/ 	.short	0x0100
        /*022e*/ 	.byte	0x05
	.zero		1


	//   ....[18]....
        /*0230*/ 	.word	0x00000a60
        /*0234*/ 	.word	0x000000ff
        /*0238*/ 	.word	0x00000088
        /*023c*/ 	.short	0x0100
        /*023e*/ 	.byte	0x05
	.zero		1


	//   ....[19]....
        /*0240*/ 	.word	0x00000a70
        /*0244*/ 	.word	0x000000ff
        /*0248*/ 	.word	0x00000098
        /*024c*/ 	.short	0x0100
        /*024e*/ 	.byte	0x05
	.zero		1


	//   ....[20]....
        /*0250*/ 	.word	0x00000ba0
        /*0254*/ 	.word	0x000000ff
        /*0258*/ 	.word	0x000000a0
        /*025c*/ 	.short	0x0100
        /*025e*/ 	.byte	0x07
	.zero		1


	//   ....[21]....
        /*0260*/ 	.word	0x00000bb0
        /*0264*/ 	.word	0x000000ff
        /*0268*/ 	.word	0x000000a8
        /*026c*/ 	.short	0x0100
        /*026e*/ 	.byte	0x07
	.zero		1


	//   ....[22]....
        /*0270*/ 	.word	0x00000cb0
        /*0274*/ 	.word	0x000000ff
        /*0278*/ 	.word	0x000000b0
        /*027c*/ 	.short	0x0100
        /*027e*/ 	.byte	0x05
	.zero		1


	//   ....[23]....
        /*0280*/ 	.word	0x00000cc0
        /*0284*/ 	.word	0x000000ff
        /*0288*/ 	.word	0x000000c0
        /*028c*/ 	.short	0x0100
        /*028e*/ 	.byte	0x05
	.zero		1


	//   ....[24]....
        /*0290*/ 	.word	0x00000cd0
        /*0294*/ 	.word	0x000000ff
        /*0298*/ 	.word	0x000000b8
        /*029c*/ 	.short	0x0100
        /*029e*/ 	.byte	0x05
	.zero		1


	//   ....[25]....
        /*02a0*/ 	.word	0x00000ce0
        /*02a4*/ 	.word	0x000000ff
        /*02a8*/ 	.word	0x000000c8
        /*02ac*/ 	.short	0x0100
        /*02ae*/ 	.byte	0x05
	.zero		1


	//   ....[26]....
        /*02b0*/ 	.word	0x00000f90
        /*02b4*/ 	.word	0x000000ff
        /*02b8*/ 	.word	0x000000d0
        /*02bc*/ 	.short	0x0100
        /*02be*/ 	.byte	0x04
	.zero		1


	//   ....[27]....
        /*02c0*/ 	.word	0x000016a0
        /*02c4*/ 	.word	0x00000003
        /*02c8*/ 	.word	0x000000c0
        /*02cc*/ 	.short	0x010a
        /*02ce*/ 	.byte	0xff
	.zero		1


	//   ....[28]....
        /*02d0*/ 	.word	0x000016d0
        /*02d4*/ 	.word	0x00000003
        /*02d8*/ 	.word	0x000000b0
        /*02dc*/ 	.short	0x0101
        /*02de*/ 	.byte	0xff
	.zero		1


	//   ....[29]....
        /*02e0*/ 	.word	0x000017a0
        /*02e4*/ 	.word	0x000000ff
        /*02e8*/ 	.word	0x00000018
        /*02ec*/ 	.short	0x010a
        /*02ee*/ 	.byte	0x08
	.zero		1


	//   ....[30]....
        /*02f0*/ 	.word	0x00001840
        /*02f4*/ 	.word	0x000000ff
        /*02f8*/ 	.word	0x00000018
        /*02fc*/ 	.short	0x010a
        /*02fe*/ 	.byte	0x29
	.zero		1


	//   ....[31]....
        /*0300*/ 	.word	0x00001940
        /*0304*/ 	.word	0x000000ff
        /*0308*/ 	.word	0x00000018
        /*030c*/ 	.short	0x010a
        /*030e*/ 	.byte	0x08
	.zero		1


	//   ....[32]....
        /*0310*/ 	.word	0x00001c00
        /*0314*/ 	.word	0x000000ff
        /*0318*/ 	.word	0x00000078
        /*031c*/ 	.short	0x0101
        /*031e*/ 	.byte	0x04
	.zero		1


	//   ....[33]....
        /*0320*/ 	.word	0x00001c20
        /*0324*/ 	.word	0x000000ff
        /*0328*/ 	.word	0x00000018
        /*032c*/ 	.short	0x010a
        /*032e*/ 	.byte	0x08
	.zero		1


	//   ....[34]....
        /*0330*/ 	.word	0x00001ca0
        /*0334*/ 	.word	0x000000ff
        /*0338*/ 	.word	0x00000018
        /*033c*/ 	.short	0x010a
        /*033e*/ 	.byte	0x29
	.zero		1


	//   ....[35]....
        /*0340*/ 	.word	0x00001da0
        /*0344*/ 	.word	0x000000ff
        /*0348*/ 	.word	0x00000018
        /*034c*/ 	.short	0x010a
        /*034e*/ 	.byte	0x08
	.zero		1


	//   ....[36]....
        /*0350*/ 	.word	0x00002080
        /*0354*/ 	.word	0x00000002
        /*0358*/ 	.word	0x00000080
        /*035c*/ 	.short	0x010a
        /*035e*/ 	.byte	0xff
	.zero		1


	//   ....[37]....
        /*0360*/ 	.word	0x00002140
        /*0364*/ 	.word	0x00000002
        /*0368*/ 	.word	0x00000000
        /*036c*/ 	.short	0x0101
        /*036e*/ 	.byte	0xff
	.zero		1


	//   ....[38]....
        /*0370*/ 	.word	0x000026b0
        /*0374*/ 	.word	0x000000ff
        /*0378*/ 	.word	0x00000000
        /*037c*/ 	.short	0x010a
        /*037e*/ 	.byte	0x05
	.zero		1


	//   ....[39]....
        /*0380*/ 	.word	0x00002740
        /*0384*/ 	.word	0x000000ff
        /*0388*/ 	.word	0x00000000
        /*038c*/ 	.short	0x010a
        /*038e*/ 	.byte	0x05
	.zero		1


	//   ....[40]....
        /*0390*/ 	.word	0x000027e0
        /*0394*/ 	.word	0x00000000
        /*0398*/ 	.word	0x00000000
        /*039c*/ 	.short	0x010a
        /*039e*/ 	.byte	0xff
	.zero		1


	//   ....[41]....
        /*03a0*/ 	.word	0x00002900
        /*03a4*/ 	.word	0x00000000
        /*03a8*/ 	.word	0x000000b0
        /*03ac*/ 	.short	0x010a
        /*03ae*/ 	.byte	0xff
	.zero		1


	//   ....[42]....
        /*03b0*/ 	.word	0x00002960
        /*03b4*/ 	.word	0x00000004
        /*03b8*/ 	.word	0x00000000
        /*03bc*/ 	.short	0x0101
        /*03be*/ 	.byte	0xff
	.zero		1


	//   ....[43]....
        /*03c0*/ 	.word	0x00002980
        /*03c4*/ 	.word	0x000000ff
        /*03c8*/ 	.word	0x00000090
        /*03cc*/ 	.short	0x010a
        /*03ce*/ 	.byte	0x05
	.zero		1


	//   ....[44]....
        /*03d0*/ 	.word	0x00002aa0
        /*03d4*/ 	.word	0x00000000
        /*03d8*/ 	.word	0x00000080
        /*03dc*/ 	.short	0x010a
        /*03de*/ 	.byte	0xff
	.zero		1


	//   ....[45]....
        /*03e0*/ 	.word	0x00002bb0
        /*03e4*/ 	.word	0x00000000
        /*03e8*/ 	.word	0x00000000
        /*03ec*/ 	.short	0x0101
        /*03ee*/ 	.byte	0xff
	.zero		1


	//   ....[46]....
        /*03f0*/ 	.word	0x00002c40
        /*03f4*/ 	.word	0x000000ff
        /*03f8*/ 	.word	0x00000090
        /*03fc*/ 	.short	0x0106
        /*03fe*/ 	.byte	0x05
	.zero		1


	//   ....[47]....
        /*0400*/ 	.word	0x00002c60
        /*0404*/ 	.word	0x000000ff
        /*0408*/ 	.word	0x00000090
        /*040c*/ 	.short	0x010a
        /*040e*/ 	.byte	0x05
	.zero		1


	//   ....[48]....
        /*0410*/ 	.word	0x00002cf0
        /*0414*/ 	.word	0x000000ff
        /*0418*/ 	.word	0x00000090
        /*041c*/ 	.short	0x0106
        /*041e*/ 	.byte	0x04
	.zero		1


	//   ....[49]....
        /*0420*/ 	.word	0x00002d30
        /*0424*/ 	.word	0x00000000
        /*0428*/ 	.word	0x00000090
        /*042c*/ 	.short	0x010a
        /*042e*/ 	.byte	0xff
	.zero		1


	//   ....[50]....
        /*0430*/ 	.word	0x00003510
        /*0434*/ 	.word	0x00000000
        /*0438*/ 	.word	0x00000080
        /*043c*/ 	.short	0x010a
        /*043e*/ 	.byte	0xff
	.zero		1


	//   ....[51]....
        /*0440*/ 	.word	0x00003620
        /*0444*/ 	.word	0x00000000
        /*0448*/ 	.word	0x00000000
        /*044c*/ 	.short	0x0101
        /*044e*/ 	.byte	0xff
	.zero		1


	//   ....[52]....
        /*0450*/ 	.word	0x00003670
        /*0454*/ 	.word	0x000000ff
        /*0458*/ 	.word	0x00000000
        /*045c*/ 	.short	0x010a
        /*045e*/ 	.byte	0x18
	.zero		1


	//   ....[53]....
        /*0460*/ 	.word	0x00003690
        /*0464*/ 	.word	0x000000ff
        /*0468*/ 	.word	0x00000000
        /*046c*/ 	.short	0x010a
        /*046e*/ 	.byte	0x18
	.zero		1


	//   ....[54]....
        /*0470*/ 	.word	0x000037b0
        /*0474*/ 	.word	0x000000ff
        /*0478*/ 	.word	0x00000000
        /*047c*/ 	.short	0x010a
        /*047e*/ 	.byte	0x0c
	.zero		1


	//   ....[55]....
        /*0480*/ 	.word	0x00003800
        /*0484*/ 	.word	0x000000ff
        /*0488*/ 	.word	0x000000a8
        /*048c*/ 	.short	0x010a
        /*048e*/ 	.byte	0x0e
	.zero		1


	//   ....[56]....
        /*0490*/ 	.word	0x00003a50
        /*0494*/ 	.word	0x000000ff
        /*0498*/ 	.word	0x00000000
        /*049c*/ 	.short	0x010a
        /*049e*/ 	.byte	0x0f
	.zero		1


	//   ....[57]....
        /*04a0*/ 	.word	0x00003b70
        /*04a4*/ 	.word	0x000000ff
        /*04a8*/ 	.word	0x00000000
        /*04ac*/ 	.short	0x010a
        /*04ae*/ 	.byte	0x0c
	.zero		1


	//   ....[58]....
        /*04b0*/ 	.word	0x00003e90
        /*04b4*/ 	.word	0x000000ff
        /*04b8*/ 	.word	0x000000d0
        /*04bc*/ 	.short	0x010a
        /*04be*/ 	.byte	0x0e
	.zero		1


	//   ....[59]....
        /*04c0*/ 	.word	0x00004310
        /*04c4*/ 	.word	0x00000000
        /*04c8*/ 	.word	0x00000080
        /*04cc*/ 	.short	0x010a
        /*04ce*/ 	.byte	0xff
	.zero		1


	//   ....[60]....
        /*04d0*/ 	.word	0x00004410
        /*04d4*/ 	.word	0x00000000
        /*04d8*/ 	.word	0x00000000
        /*04dc*/ 	.short	0x0101
        /*04de*/ 	.byte	0xff
	.zero		1


	//   ....[61]....
        /*04e0*/ 	.word	0x00004730
        /*04e4*/ 	.word	0x000000ff
        /*04e8*/ 	.word	0x00000078
        /*04ec*/ 	.short	0x010a
        /*04ee*/ 	.byte	0x07
	.zero		1


	//   ....[62]....
        /*04f0*/ 	.word	0x000048b0
        /*04f4*/ 	.word	0x000000ff
        /*04f8*/ 	.word	0x00000050
        /*04fc*/ 	.short	0x010a
        /*04fe*/ 	.byte	0x07
	.zero		1


	//   ....[63]....
        /*0500*/ 	.word	0x00004a80
        /*0504*/ 	.word	0x000000ff
        /*0508*/ 	.word	0x00000030
        /*050c*/ 	.short	0x010b
        /*050e*/ 	.byte	0x07
	.zero		1


	//   ....[64]....
        /*0510*/ 	.word	0x00004a90
        /*0514*/ 	.word	0x000000ff
        /*0518*/ 	.word	0x00000000
        /*051c*/ 	.short	0x0101
        /*051e*/ 	.byte	0x0c
	.zero		1


	//   ....[65]....
        /*0520*/ 	.word	0x00004ab0
        /*0524*/ 	.word	0x000000ff
        /*0528*/ 	.word	0x00000058
        /*052c*/ 	.short	0x010a
        /*052e*/ 	.byte	0x07
	.zero		1


	//   ....[66]....
        /*0530*/ 	.word	0x00004c20
        /*0534*/ 	.word	0x000000ff
        /*0538*/ 	.word	0x00000038
        /*053c*/ 	.short	0x010b
        /*053e*/ 	.byte	0x07
	.zero		1


	//   ....[67]....
        /*0540*/ 	.word	0x00004c30
        /*0544*/ 	.word	0x000000ff
        /*0548*/ 	.word	0x00000000
        /*054c*/ 	.short	0x0101
        /*054e*/ 	.byte	0x08
	.zero		1


	//   ....[68]....
        /*0550*/ 	.word	0x00004c50
        /*0554*/ 	.word	0x000000ff
        /*0558*/ 	.word	0x00000060
        /*055c*/ 	.short	0x010a
        /*055e*/ 	.byte	0x07
	.zero		1


	//   ....[69]....
        /*0560*/ 	.word	0x00004dd0
        /*0564*/ 	.word	0x000000ff
        /*0568*/ 	.word	0x00000040
        /*056c*/ 	.short	0x010b
        /*056e*/ 	.byte	0x07
	.zero		1


	//   ....[70]....
        /*0570*/ 	.word	0x00004de0
        /*0574*/ 	.word	0x000000ff
        /*0578*/ 	.word	0x00000000
        /*057c*/ 	.short	0x0101
        /*057e*/ 	.byte	0x08
	.zero		1


	//   ....[71]....
        /*0580*/ 	.word	0x00004df0
        /*0584*/ 	.word	0x000000ff
        /*0588*/ 	.word	0x00000068
        /*058c*/ 	.short	0x010a
        /*058e*/ 	.byte	0x07
	.zero		1


	//   ....[72]....
        /*0590*/ 	.word	0x00004fe0
        /*0594*/ 	.word	0x000000ff
        /*0598*/ 	.word	0x00000048
        /*059c*/ 	.short	0x010b
        /*059e*/ 	.byte	0x07
	.zero		1


	//   ....[73]....
        /*05a0*/ 	.word	0x00005080
        /*05a4*/ 	.word	0x000000ff
        /*05a8*/ 	.word	0x00000000
        /*05ac*/ 	.short	0x0101
        /*05ae*/ 	.byte	0x0d
	.zero		1


	//   ....[74]....
        /*05b0*/ 	.word	0x00005160
        /*05b4*/ 	.word	0x000000ff
        /*05b8*/ 	.word	0x00000050
        /*05bc*/ 	.short	0x010a
        /*05be*/ 	.byte	0x07
	.zero		1


	//   ....[75]....
        /*05c0*/ 	.word	0x00005180
        /*05c4*/ 	.word	0x000000ff
        /*05c8*/ 	.word	0x00000058
        /*05cc*/ 	.short	0x010a
        /*05ce*/ 	.byte	0x07
	.zero		1


	//   ....[76]....
        /*05d0*/ 	.word	0x000051a0
        /*05d4*/ 	.word	0x000000ff
        /*05d8*/ 	.word	0x00000060
        /*05dc*/ 	.short	0x010a
        /*05de*/ 	.byte	0x07
	.zero		1


	//   ....[77]....
        /*05e0*/ 	.word	0x000051e0
        /*05e4*/ 	.word	0x00000000
        /*05e8*/ 	.word	0x00000068
        /*05ec*/ 	.short	0x010a
        /*05ee*/ 	.byte	0xff
	.zero		1


	//   ....[78]....
        /*05f0*/ 	.word	0x00005530
        /*05f4*/ 	.word	0x00000000
        /*05f8*/ 	.word	0x00000080
        /*05fc*/ 	.short	0x010a
        /*05fe*/ 	.byte	0xff
	.zero		1


	//   ....[79]....
        /*0600*/ 	.word	0x00005640
        /*0604*/ 	.word	0x00000000
        /*0608*/ 	.word	0x00000000
        /*060c*/ 	.short	0x0101
        /*060e*/ 	.byte	0xff
	.zero		1


	//   ....[80]....
        /*0610*/ 	.word	0x000060d0
        /*0614*/ 	.word	0x000000ff
        /*0618*/ 	.word	0x00000030
        /*061c*/ 	.short	0x010a
        /*061e*/ 	.byte	0x24
	.zero		1


	//   ....[81]....
        /*0620*/ 	.word	0x000061d0
        /*0624*/ 	.word	0x000000ff
        /*0628*/ 	.word	0x000000a0
        /*062c*/ 	.short	0x010a
        /*062e*/ 	.byte	0x24
	.zero		1


	//   ....[82]....
        /*0630*/ 	.word	0x00006380
        /*0634*/ 	.word	0x000000ff
        /*0638*/ 	.word	0x00000030
        /*063c*/ 	.short	0x010a
        /*063e*/ 	.byte	0x24
	.zero		1


	//   ....[83]....
        /*0640*/ 	.word	0x000064c0
        /*0644*/ 	.word	0x000000ff
        /*0648*/ 	.word	0x000000a0
        /*064c*/ 	.short	0x010a
        /*064e*/ 	.byte	0x24
	.zero		1


	//   ....[84]....
        /*0650*/ 	.word	0x000066c0
        /*0654*/ 	.word	0x000000ff
        /*0658*/ 	.word	0x00000000
        /*065c*/ 	.short	0x0101
        /*065e*/ 	.byte	0x05
	.zero		1


	//   ....[85]....
        /*0660*/ 	.word	0x00007730
        /*0664*/ 	.word	0x00000000
        /*0668*/ 	.word	0x00000000
        /*066c*/ 	.short	0x0101
        /*066e*/ 	.byte	0xff
	.zero		1


	//   ....[86]....
        /*0670*/ 	.word	0x00007740
        /*0674*/ 	.word	0x00000003
        /*0678*/ 	.word	0x00000030
        /*067c*/ 	.short	0x010a
        /*067e*/ 	.byte	0xff
	.zero		1


	//   ....[87]....
        /*0680*/ 	.word	0x00007850
        /*0684*/ 	.word	0x00000003
        /*0688*/ 	.word	0x00000030
        /*068c*/ 	.short	0x010a
        /*068e*/ 	.byte	0xff
	.zero		1


	//   ....[88]....
        /*0690*/ 	.word	0x00008bc0
        /*0694*/ 	.word	0x00000069
        /*0698*/ 	.word	0x00000000
        /*069c*/ 	.short	0x0101
        /*069e*/ 	.byte	0xff
	.zero		1


	//   ....[89]....
        /*06a0*/ 	.word	0x00008be0
        /*06a4*/ 	.word	0x00000003
        /*06a8*/ 	.word	0x00000030
        /*06ac*/ 	.short	0x010a
        /*06ae*/ 	.byte	0xff
	.zero		1


	//   ....[90]....
        /*06b0*/ 	.word	0x00008cb0
        /*06b4*/ 	.word	0x00000003
        /*06b8*/ 	.word	0x00000030
        /*06bc*/ 	.short	0x010a
        /*06be*/ 	.byte	0xff
	.zero		1


	//   ....[91]....
        /*06c0*/ 	.word	0x0000a010
        /*06c4*/ 	.word	0x00000054
        /*06c8*/ 	.word	0x00000000
        /*06cc*/ 	.short	0x0101
        /*06ce*/ 	.byte	0xff
	.zero		1


	//   ....[92]....
        /*06d0*/ 	.word	0x0000a030
        /*06d4*/ 	.word	0x00000000
        /*06d8*/ 	.word	0x00000030
        /*06dc*/ 	.short	0x010a
        /*06de*/ 	.byte	0xff
	.zero		1


	//   ....[93]....
        /*06e0*/ 	.word	0x0000a100
        /*06e4*/ 	.word	0x00000000
        /*06e8*/ 	.word	0x00000030
        /*06ec*/ 	.short	0x010a
        /*06ee*/ 	.byte	0xff
	.zero		1


	//   ....[94]....
        /*06f0*/ 	.word	0x0000b450
        /*06f4*/ 	.word	0x00000000
        /*06f8*/ 	.word	0x00000000
        /*06fc*/ 	.short	0x0101
        /*06fe*/ 	.byte	0xff
	.zero		1


	//   ....[95]....
        /*0700*/ 	.word	0x0000b530
        /*0704*/ 	.word	0x000000ff
        /*0708*/ 	.word	0x000000d0
        /*070c*/ 	.short	0x0101
        /*070e*/ 	.byte	0x24
	.zero		1


	//   ....[96]....
        /*0710*/ 	.word	0x0000b6c0
        /*0714*/ 	.word	0x000000ff
        /*0718*/ 	.word	0x00000000
        /*071c*/ 	.short	0x0101
        /*071e*/ 	.byte	0x04
	.zero		1


	//   ....[97]....
        /*0720*/ 	.word	0x0000b6e0
        /*0724*/ 	.word	0x00000003
        /*0728*/ 	.word	0x000000c0
        /*072c*/ 	.short	0x010a
        /*072e*/ 	.byte	0xff
	.zero		1


	//   ....[98]....
        /*0730*/ 	.word	0x0000b740
        /*0734*/ 	.word	0x00000002
        /*0738*/ 	.word	0x00000018
        /*073c*/ 	.short	0x010a
        /*073e*/ 	.byte	0xff
	.zero		1


	//   ....[99]....
        /*0740*/ 	.word	0x0000b7a0
        /*0744*/ 	.word	0x00000002
        /*0748*/ 	.word	0x00000018
        /*074c*/ 	.short	0x010a
        /*074e*/ 	.byte	0xff
	.zero		1


	//   ....[100]....
        /*0750*/ 	.word	0x0000b7f0
        /*0754*/ 	.word	0x00000002
        /*0758*/ 	.word	0x00000080
        /*075c*/ 	.short	0x010a
        /*075e*/ 	.byte	0xff
	.zero		1


	//   ....[101]....
        /*0760*/ 	.word	0x0000b850
        /*0764*/ 	.word	0x00000000
        /*0768*/ 	.word	0x00000000
        /*076c*/ 	.short	0x010a
        /*076e*/ 	.byte	0xff
	.zero		1


	//   ....[102]....
        /*0770*/ 	.word	0x0000b8b0
        /*0774*/ 	.word	0x00000000
        /*0778*/ 	.word	0x00000000
        /*077c*/ 	.short	0x010a
        /*077e*/ 	.byte	0xff
	.zero		1


	//   ....[103]....
        /*0780*/ 	.word	0x0000b900
        /*0784*/ 	.word	0x00000000
        /*0788*/ 	.word	0x000000b0
        /*078c*/ 	.short	0x010a
        /*078e*/ 	.byte	0xff
	.zero		1


	//   ....[104]....
        /*0790*/ 	.word	0x0000b960
        /*0794*/ 	.word	0x00000000
        /*0798*/ 	.word	0x00000090
        /*079c*/ 	.short	0x010a
        /*079e*/ 	.byte	0xff
	.zero		1


	//   ....[105]....
        /*07a0*/ 	.word	0x0000b9b0
        /*07a4*/ 	.word	0x00000000
        /*07a8*/ 	.word	0x00000080
        /*07ac*/ 	.short	0x010a
        /*07ae*/ 	.byte	0xff
	.zero		1


	//   ....[106]....
        /*07b0*/ 	.word	0x0000ba10
        /*07b4*/ 	.word	0x00000000
        /*07b8*/ 	.word	0x00000090
        /*07bc*/ 	.short	0x010a
        /*07be*/ 	.byte	0xff
	.zero		1


	//   ....[107]....
        /*07c0*/ 	.word	0x0000ba60
        /*07c4*/ 	.word	0x00000000
        /*07c8*/ 	.word	0x00000080
        /*07cc*/ 	.short	0x010a
        /*07ce*/ 	.byte	0xff
	.zero		1


	//   ....[108]....
        /*07d0*/ 	.word	0x0000bac0
        /*07d4*/ 	.word	0x00000000
        /*07d8*/ 	.word	0x00000000
        /*07dc*/ 	.short	0x010a
        /*07de*/ 	.byte	0xff
	.zero		1


	//   ....[109]....
        /*07e0*/ 	.word	0x0000bb20
        /*07e4*/ 	.word	0x00000000
        /*07e8*/ 	.word	0x000000a8
        /*07ec*/ 	.short	0x010a
        /*07ee*/ 	.byte	0xff
	.zero		1


	//   ....[110]....
        /*07f0*/ 	.word	0x0000bb80
        /*07f4*/ 	.word	0x00000000
        /*07f8*/ 	.word	0x00000000
        /*07fc*/ 	.short	0x010a
        /*07fe*/ 	.byte	0xff
	.zero		1


	//   ....[111]....
        /*0800*/ 	.word	0x0000bbe0
        /*0804*/ 	.word	0x00000000
        /*0808*/ 	.word	0x000000d0
        /*080c*/ 	.short	0x010a
        /*080e*/ 	.byte	0xff
	.zero		1


	//   ....[112]....
        /*0810*/ 	.word	0x0000bc30
        /*0814*/ 	.word	0x00000000
        /*0818*/ 	.word	0x00000080
        /*081c*/ 	.short	0x010a
        /*081e*/ 	.byte	0xff
	.zero		1


	//   ....[113]....
        /*0820*/ 	.word	0x0000bc90
        /*0824*/ 	.word	0x00000000
        /*0828*/ 	.word	0x00000078
        /*082c*/ 	.short	0x010a
        /*082e*/ 	.byte	0xff
	.zero		1


	//   ....[114]....
        /*0830*/ 	.word	0x0000bcf0
        /*0834*/ 	.word	0x00000003
        /*0838*/ 	.word	0x00000050
        /*083c*/ 	.short	0x010a
        /*083e*/ 	.byte	0xff
	.zero		1


	//   ....[115]....
        /*0840*/ 	.word	0x0000bd50
        /*0844*/ 	.word	0x00000003
        /*0848*/ 	.word	0x00000058
        /*084c*/ 	.short	0x010a
        /*084e*/ 	.byte	0xff
	.zero		1


	//   ....[116]....
        /*0850*/ 	.word	0x0000bdb0
        /*0854*/ 	.word	0x00000003
        /*0858*/ 	.word	0x00000060
        /*085c*/ 	.short	0x010a
        /*085e*/ 	.byte	0xff
	.zero		1


	//   ....[117]....
        /*0860*/ 	.word	0x0000be10
        /*0864*/ 	.word	0x00000003
        /*0868*/ 	.word	0x00000068
        /*086c*/ 	.short	0x010a
        /*086e*/ 	.byte	0xff
	.zero		1


	//   ....[118]....
        /*0870*/ 	.word	0x0000be70
        /*0874*/ 	.word	0x00000000
        /*0878*/ 	.word	0x00000050
        /*087c*/ 	.short	0x010a
        /*087e*/ 	.byte	0xff
	.zero		1


	//   ....[119]....
        /*0880*/ 	.word	0x0000bed0
        /*0884*/ 	.word	0x00000000
        /*0888*/ 	.word	0x00000058
        /*088c*/ 	.short	0x010a
        /*088e*/ 	.byte	0xff
	.zero		1


	//   ....[120]....
        /*0890*/ 	.word	0x0000bf30
        /*0894*/ 	.word	0x00000000
        /*0898*/ 	.word	0x00000060
        /*089c*/ 	.short	0x010a
        /*089e*/ 	.byte	0xff
	.zero		1


	//   ....[121]....
        /*08a0*/ 	.word	0x0000bf80
        /*08a4*/ 	.word	0x00000000
        /*08a8*/ 	.word	0x00000080
        /*08ac*/ 	.short	0x010a
        /*08ae*/ 	.byte	0xff
	.zero		1


	//   ....[122]....
        /*08b0*/ 	.word	0x0000bfe0
        /*08b4*/ 	.word	0x00000000
        /*08b8*/ 	.word	0x00000030
        /*08bc*/ 	.short	0x010a
        /*08be*/ 	.byte	0xff
	.zero		1


	//   ....[123]....
        /*08c0*/ 	.word	0x0000c040
        /*08c4*/ 	.word	0x00000000
        /*08c8*/ 	.word	0x000000a0
        /*08cc*/ 	.short	0x010a
        /*08ce*/ 	.byte	0xff
	.zero		1


	//   ....[124]....
        /*08d0*/ 	.word	0x0000c090
        /*08d4*/ 	.word	0x00000003
        /*08d8*/ 	.word	0x00000030
        /*08dc*/ 	.short	0x010a
        /*08de*/ 	.byte	0xff
	.zero		1


	//   ....[125]....
        /*08e0*/ 	.word	0x0000c0e0
        /*08e4*/ 	.word	0x00000003
        /*08e8*/ 	.word	0x00000030
        /*08ec*/ 	.short	0x010a
        /*08ee*/ 	.byte	0xff
	.zero		1


	//   ....[126]....
        /*08f0*/ 	.word	0x0000c130
        /*08f4*/ 	.word	0x00000000
        /*08f8*/ 	.word	0x00000030
        /*08fc*/ 	.short	0x010a
        /*08fe*/ 	.byte	0xff
	.zero		1


	//----- nvinfo : EIATTR_NUM_MBARRIERS
	.align		4
.L_47:
        /*0900*/ 	.byte	0x03, 0x38
        /*0902*/ 	.short	0x001b


	//----- nvinfo : EIATTR_EXIT_INSTR_OFFSETS
	.align		4
        /*0904*/ 	.byte	0x04, 0x1c
        /*0906*/ 	.short	(.L_49 - .L_48)


	//   ....[0]....
.L_48:
        /*0908*/ 	.word	0x00002810


	//   ....[1]....
        /*090c*/ 	.word	0x00002d00


	//   ....[2]....
        /*0910*/ 	.word	0x00002d60


	//   ....[3]....
        /*0914*/ 	.word	0x000040f0


	//   ....[4]....
        /*0918*/ 	.word	0x00005210


	//   ....[5]....
        /*091c*/ 	.word	0x00005250


	//   ....[6]....
        /*0920*/ 	.word	0x0000b5b0


	//   ....[7]....
        /*0924*/ 	.word	0x0000b630


	//   ....[8]....
        /*0928*/ 	.word	0x0000b660


	//   ....[9]....
        /*092c*/ 	.word	0x0000b6d0


	//----- nvinfo : EIATTR_MAX_THREADS
	.align		4
.L_49:
        /*0930*/ 	.byte	0x04, 0x05
        /*0932*/ 	.short	(.L_51 - .L_50)
.L_50:
        /*0934*/ 	.word	0x00000100
        /*0938*/ 	.word	0x00000001
        /*093c*/ 	.word	0x00000001


	//----- nvinfo : EIATTR_CRS_STACK_SIZE
	.align		4
.L_51:
        /*0940*/ 	.byte	0x04, 0x1e
        /*0942*/ 	.short	(.L_53 - .L_52)
.L_52:
        /*0944*/ 	.word	0x00000000


	//----- nvinfo : EIATTR_CBANK_PARAM_SIZE
	.align		4
.L_53:
        /*0948*/ 	.byte	0x03, 0x19
        /*094a*/ 	.short	0x0c00


	//----- nvinfo : EIATTR_PARAM_CBANK
	.align		4
        /*094c*/ 	.byte	0x04, 0x0a
        /*094e*/ 	.short	(.L_55 - .L_54)
	.align		4
.L_54:
        /*0950*/ 	.word	index@(.nv.constant0._ZN7cutlass13device_kernelINS_4gemm6kernel13GemmUniversalIN4cute5tupleIJiiiiEEENS1_10collective13CollectiveMmaINS1_46MainloopSm100TmaUmmaWarpSpecializedBlockScaledILi3ELi2ELi1ENS5_IJNS4_1CILi1EEESB_SB_EEEEENS5_IJNSA_ILi128EEENSA_ILi256EEESE_EEENS5_IJNS_12float_e4m3_tENS_13float_ue8m0_tEEEENS5_IJNS5_IJlSB_lEEENS4_6LayoutINS5_IJNS5_IJNS5_IJNSA_ILi32EEENSA_ILi4EEEEEEiEEESP_NS5_IJSB_iEEEEEENS5_IJNS5_IJNS5_IJNSA_ILi16EEESN_EEEiEEENS5_IJNS5_IJNSA_ILi0EEESB_EEENSA_ILi512EEEEEENS5_IJSV_iEEEEEEEEEEESJ_S12_NS4_8TiledMMAINS4_8MMA_AtomIJNS4_21SM100_MMA_MXF8F6F4_SSISH_SH_fSI_Li128ELi256ELNS4_4UMMA5MajorE0ELS17_0ELNS16_7ScaleInE0ELS18_0EEEEEENSL_ISC_NS5_IJSV_SV_SV_EEEEENS5_IJNS4_10UnderscoreES1D_S1D_EEEEENS5_IJNS4_13SM90_TMA_LOADES1G_EEENS5_IJNS4_14ComposedLayoutINS4_7SwizzleILi3ELi4ELi3EEENS4_18smem_ptr_flag_bitsILi8EEENSL_INS5_IJNSA_ILi8EEESE_EEENS5_IJSE_SB_EEEEEEENSL_INS5_IJNS5_IJNS5_IJSO_SB_EEENS5_IJSM_SB_EEEEEESB_NS5_IJSN_SB_EEEEEENS5_IJNS5_IJNS5_IJST_SX_EEESW_EEESV_NS5_IJSB_SX_EEEEEEEEEEEvNS4_8identityES1H_NS5_IJS1R_NSL_INS5_IJNS5_IJNS5_IJSO_NSA_ILi2EEEEEES1T_EEESB_S1V_EEENS5_IJS1Y_SV_NS5_IJSB_NSA_ILi1024EEEEEEEEEEEEEEvS23_EENS_8epilogue10collective18CollectiveEpilogueINS2E_23Sm100TmaWarpSpecializedILi4ELi2ELi64ELb1ELb0EEEJSG_NS5_IJNSL_ISE_SB_EENSL_INSA_ILi64EEESB_EEEEENS_10bfloat16_tESK_S2N_SK_NS2E_6fusion15FusionCallbacksIS2I_NS2O_17LinearCombinationIS2N_fS2N_fLNS_15FloatRoundStyleE2EEESG_S2M_JEEENS4_5SM1004TMEM4LOAD26SM100_TMEM_LOAD_32dp32b64xES1G_NS1I_IS1K_NS1L_ILi16EEENSL_INS5_IJS1N_S2K_EEENS5_IJS2K_SB_EEEEEEENS4_39AutoVectorizingCopyWithAssumedAlignmentILi128EEENS4_14SM90_TMA_STOREES32_S34_S34_EEEvvEEEEvNT_6ParamsE)
        /*0954*/ 	.short	0x0380
        /*0956*/ 	.short	0x0c00


	//----- nvinfo : EIATTR_SW_WAR
	.align		4
.L_55:
        /*0958*/ 	.byte	0x04, 0x36
        /*095a*/ 	.short	(.L_57 - .L_56)
.L_56:
        /*095c*/ 	.word	0x00000008
.L_57:


//--------------------- .nv.callgraph             --------------------------
	.section	.nv.callgraph,"",@"SHT_CUDA_CALLGRAPH"
	.align	4
	.sectionentsize	8
	.align		4
        /*0000*/ 	.word	0x00000000
	.align		4
        /*0004*/ 	.word	0xffffffff
	.align		4
        /*0008*/ 	.word	index@(_ZN7cutlass13device_kernelINS_4gemm6kernel13GemmUniversalIN4cute5tupleIJiiiiEEENS1_10collective13CollectiveMmaINS1_46MainloopSm100TmaUmmaWarpSpecializedBlockScaledILi3ELi2ELi1ENS5_IJNS4_1CILi1EEESB_SB_EEEEENS5_IJNSA_ILi128EEENSA_ILi256EEESE_EEENS5_IJNS_12float_e4m3_tENS_13float_ue8m0_tEEEENS5_IJNS5_IJlSB_lEEENS4_6LayoutINS5_IJNS5_IJNS5_IJNSA_ILi32EEENSA_ILi4EEEEEEiEEESP_NS5_IJSB_iEEEEEENS5_IJNS5_IJNS5_IJNSA_ILi16EEESN_EEEiEEENS5_IJNS5_IJNSA_ILi0EEESB_EEENSA_ILi512EEEEEENS5_IJSV_iEEEEEEEEEEESJ_S12_NS4_8TiledMMAINS4_8MMA_AtomIJNS4_21SM100_MMA_MXF8F6F4_SSISH_SH_fSI_Li128ELi256ELNS4_4UMMA5MajorE0ELS17_0ELNS16_7ScaleInE0ELS18_0EEEEEENSL_ISC_NS5_IJSV_SV_SV_EEEEENS5_IJNS4_10UnderscoreES1D_S1D_EEEEENS5_IJNS4_13SM90_TMA_LOADES1G_EEENS5_IJNS4_14ComposedLayoutINS4_7SwizzleILi3ELi4ELi3EEENS4_18smem_ptr_flag_bitsILi8EEENSL_INS5_IJNSA_ILi8EEESE_EEENS5_IJSE_SB_EEEEEEENSL_INS5_IJNS5_IJNS5_IJSO_SB_EEENS5_IJSM_SB_EEEEEESB_NS5_IJSN_SB_EEEEEENS5_IJNS5_IJNS5_IJST_SX_EEESW_EEESV_NS5_IJSB_SX_EEEEEEEEEEEvNS4_8identityES1H_NS5_IJS1R_NSL_INS5_IJNS5_IJNS5_IJSO_NSA_ILi2EEEEEES1T_EEESB_S1V_EEENS5_IJS1Y_SV_NS5_IJSB_NSA_ILi1024EEEEEEEEEEEEEEvS23_EENS_8epilogue10collective18CollectiveEpilogueINS2E_23Sm100TmaWarpSpecializedILi4ELi2ELi64ELb1ELb0EEEJSG_NS5_IJNSL_ISE_SB_EENSL_INSA_ILi64EEESB_EEEEENS_10bfloat16_tESK_S2N_SK_NS2E_6fusion15FusionCallbacksIS2I_NS2O_17LinearCombinationIS2N_fS2N_fLNS_15FloatRoundStyleE2EEESG_S2M_JEEENS4_5SM1004TMEM4LOAD26SM100_TMEM_LOAD_32dp32b64xES1G_NS1I_IS1K_NS1L_ILi16EEENSL_INS5_IJS1N_S2K_EEENS5_IJS2K_SB_EEEEEEENS4_39AutoVectorizingCopyWithAssumedAlignmentILi128EEENS4_14SM90_TMA_STOREES32_S34_S34_EEEvvEEEEvNT_6ParamsE)
	.align		4
        /*000c*/ 	.word	index@(__assertfail)
	.align		4
        /*0010*/ 	.word	0x00000000
	.align		4
        /*0014*/ 	.word	0xfffffffe
	.align		4
        /*0018*/ 	.word	0x00000000
	.align		4
        /*001c*/ 	.word	0xfffffffd
	.align		4
        /*0020*/ 	.word	0x00000000
	.align		4
        /*0024*/ 	.word	0xfffffffc


//--------------------- .nv.constant4             --------------------------
	.section	.nv.constant4,"a",@progbits
	.align	8
	.align		8
.nv.constant4:
        /*0000*/ 	.dword	__assertfail
	.align		8
        /*0008*/ 	.dword	__unnamed_1
	.align		8
        /*0010*/ 	.dword	__unnamed_2
	.align		8
        /*0018*/ 	.dword	_ZN40_INTERNAL_cde9368c_4_k_cu_0383dac8_366894cuda3std3__45__cpo5beginE
	.align		8
        /*0020*/ 	.dword	_ZN40_INTERNAL_cde9368c_4_k_cu_0383dac8_366894cuda3std3__45__cpo3endE
	.align		8
        /*0028*/ 	.dword	_ZN40_INTERNAL_cde9368c_4_k_cu_0383dac8_366894cuda3std3__45__cpo6cbeginE
	.align		8
        /*0030*/ 	.dword	_ZN40_INTERNAL_cde9368c_4_k_cu_0383dac8_366894cuda3std3__45__cpo4cendE
	.align		8
        /*0038*/ 	.dword	_ZN40_INTERNAL_cde9368c_4_k_cu_0383dac8_366894cuda3std3__442_GLOBAL__N__cde9368c_4_k_cu_0383dac8_366896ignoreE
	.align		8
        /*0040*/ 	.dword	_ZN40_INTERNAL_cde9368c_4_k_cu_0383dac8_366894cuda3std3__419piecewise_constructE
	.align		8
        /*0048*/ 	.dword	_ZN40_INTERNAL_cde9368c_4_k_cu_0383dac8_366894cuda3std3__48in_placeE
	.align		8
        /*0050*/ 	.dword	_ZN40_INTERNAL_cde9368c_4_k_cu_0383dac8_366894cuda3std6ranges3__45__cpo4swapE
	.align		8
        /*0058*/ 	.dword	_ZN40_INTERNAL_cde9368c_4_k_cu_0383dac8_366894cuda3std6ranges3__45__cpo9iter_moveE
	.align		8
        /*0060*/ 	.dword	_ZN40_INTERNAL_cde9368c_4_k_cu_0383dac8_366894cute7productE
	.align		8
        /*0068*/ 	.dword	_ZN40_INTERNAL_cde9368c_4_k_cu_0383dac8_366894cute1_E
	.align		8
        /*0070*/ 	.dword	$str$25
	.align		8
        /*0078*/ 	.dword	$str$26
	.align		8
        /*0080*/ 	.dword	$str$27
	.align		8
        /*0088*/ 	.dword	$str$28


//--------------------- .text._ZN7cutlass13device_kernelINS_4gemm6kernel13GemmUniversalIN4cute5tupleIJiiiiEEENS1_10collective13CollectiveMmaINS1_46MainloopSm100TmaUmmaWarpSpecializedBlockScaledILi3ELi2ELi1ENS5_IJNS4_1CILi1EEESB_SB_EEEEENS5_IJNSA_ILi128EEENSA_ILi256EEESE_EEENS5_IJNS_12float_e4m3_tENS_13float_ue8m0_tEEEENS5_IJNS5_IJlSB_lEEENS4_6LayoutINS5_IJNS5_IJNS5_IJNSA_ILi32EEENSA_ILi4EEEEEEiEEESP_NS5_IJSB_iEEEEEENS5_IJNS5_IJNS5_IJNSA_ILi16EEESN_EEEiEEENS5_IJNS5_IJNSA_ILi0EEESB_EEENSA_ILi512EEEEEENS5_IJSV_iEEEEEEEEEEESJ_S12_NS4_8TiledMMAINS4_8MMA_AtomIJNS4_21SM100_MMA_MXF8F6F4_SSISH_SH_fSI_Li128ELi256ELNS4_4UMMA5MajorE0ELS17_0ELNS16_7ScaleInE0ELS18_0EEEEEENSL_ISC_NS5_IJSV_SV_SV_EEEEENS5_IJNS4_10UnderscoreES1D_S1D_EEEEENS5_IJNS4_13SM90_TMA_LOADES1G_EEENS5_IJNS4_14ComposedLayoutINS4_7SwizzleILi3ELi4ELi3EEENS4_18smem_ptr_flag_bitsILi8EEENSL_INS5_IJNSA_ILi8EEESE_EEENS5_IJSE_SB_EEEEEEENSL_INS5_IJNS5_IJNS5_IJSO_SB_EEENS5_IJSM_SB_EEEEEESB_NS5_IJSN_SB_EEEEEENS5_IJNS5_IJNS5_IJST_SX_EEESW_EEESV_NS5_IJSB_SX_EEEEEEEEEEEvNS4_8identityES1H_NS5_IJS1R_NSL_INS5_IJNS5_IJNS5_IJSO_NSA_ILi2EEEEEES1T_EEESB_S1V_EEENS5_IJS1Y_SV_NS5_IJSB_NSA_ILi1024EEEEEEEEEEEEEEvS23_EENS_8epilogue10collective18CollectiveEpilogueINS2E_23Sm100TmaWarpSpecializedILi4ELi2ELi64ELb1ELb0EEEJSG_NS5_IJNSL_ISE_SB_EENSL_INSA_ILi64EEESB_EEEEENS_10bfloat16_tESK_S2N_SK_NS2E_6fusion15FusionCallbacksIS2I_NS2O_17LinearCombinationIS2N_fS2N_fLNS_15FloatRoundStyleE2EEESG_S2M_JEEENS4_5SM1004TMEM4LOAD26SM100_TMEM_LOAD_32dp32b64xES1G_NS1I_IS1K_NS1L_ILi16EEENSL_INS5_IJS1N_S2K_EEENS5_IJS2K_SB_EEEEEEENS4_39AutoVectorizingCopyWithAssumedAlignmentILi128EEENS4_14SM90_TMA_STOREES32_S34_S34_EEEvvEEEEvNT_6ParamsE --------------------------
	.section	.text._ZN7cutlass13device_kernelINS_4gemm6kernel13GemmUniversalIN4cute5tupleIJiiiiEEENS1_10collective13CollectiveMmaINS1_46MainloopSm100TmaUmmaWarpSpecializedBlockScaledILi3ELi2ELi1ENS5_IJNS4_1CILi1EEESB_SB_EEEEENS5_IJNSA_ILi128EEENSA_ILi256EEESE_EEENS5_IJNS_12float_e4m3_tENS_13float_ue8m0_tEEEENS5_IJNS5_IJlSB_lEEENS4_6LayoutINS5_IJNS5_IJNS5_IJNSA_ILi32EEENSA_ILi4EEEEEEiEEESP_NS5_IJSB_iEEEEEENS5_IJNS5_IJNS5_IJNSA_ILi16EEESN_EEEiEEENS5_IJNS5_IJNSA_ILi0EEESB_EEENSA_ILi512EEEEEENS5_IJSV_iEEEEEEEEEEESJ_S12_NS4_8TiledMMAINS4_8MMA_AtomIJNS4_21SM100_MMA_MXF8F6F4_SSISH_SH_fSI_Li128ELi256ELNS4_4UMMA5MajorE0ELS17_0ELNS16_7ScaleInE0ELS18_0EEEEEENSL_ISC_NS5_IJSV_SV_SV_EEEEENS5_IJNS4_10UnderscoreES1D_S1D_EEEEENS5_IJNS4_13SM90_TMA_LOADES1G_EEENS5_IJNS4_14ComposedLayoutINS4_7SwizzleILi3ELi4ELi3EEENS4_18smem_ptr_flag_bitsILi8EEENSL_INS5_IJNSA_ILi8EEESE_EEENS5_IJSE_SB_EEEEEEENSL_INS5_IJNS5_IJNS5_IJSO_SB_EEENS5_IJSM_SB_EEEEEESB_NS5_IJSN_SB_EEEEEENS5_IJNS5_IJNS5_IJST_SX_EEESW_EEESV_NS5_IJSB_SX_EEEEEEEEEEEvNS4_8identityES1H_NS5_IJS1R_NSL_INS5_IJNS5_IJNS5_IJSO_NSA_ILi2EEEEEES1T_EEESB_S1V_EEENS5_IJS1Y_SV_NS5_IJSB_NSA_ILi1024EEEEEEEEEEEEEEvS23_EENS_8epilogue10collective18CollectiveEpilogueINS2E_23Sm100TmaWarpSpecializedILi4ELi2ELi64ELb1ELb0EEEJSG_NS5_IJNSL_ISE_SB_EENSL_INSA_ILi64EEESB_EEEEENS_10bfloat16_tESK_S2N_SK_NS2E_6fusion15FusionCallbacksIS2I_NS2O_17LinearCombinationIS2N_fS2N_fLNS_15FloatRoundStyleE2EEESG_S2M_JEEENS4_5SM1004TMEM4LOAD26SM100_TMEM_LOAD_32dp32b64xES1G_NS1I_IS1K_NS1L_ILi16EEENSL_INS5_IJS1N_S2K_EEENS5_IJS2K_SB_EEEEEEENS4_39AutoVectorizingCopyWithAssumedAlignmentILi128EEENS4_14SM90_TMA_STOREES32_S34_S34_EEEvvEEEEvNT_6ParamsE,"ax",@progbits
	.align	128
.text._ZN7cutlass13device_kernelINS_4gemm6kernel13GemmUniversalIN4cute5tupleIJiiiiEEENS1_10collective13CollectiveMmaINS1_46MainloopSm100TmaUmmaWarpSpecializedBlockScaledILi3ELi2ELi1ENS5_IJNS4_1CILi1EEESB_SB_EEEEENS5_IJNSA_ILi128EEENSA_ILi256EEESE_EEENS5_IJNS_12float_e4m3_tENS_13float_ue8m0_tEEEENS5_IJNS5_IJlSB_lEEENS4_6LayoutINS5_IJNS5_IJNS5_IJNSA_ILi32EEENSA_ILi4EEEEEEiEEESP_NS5_IJSB_iEEEEEENS5_IJNS5_IJNS5_IJNSA_ILi16EEESN_EEEiEEENS5_IJNS5_IJNSA_ILi0EEESB_EEENSA_ILi512EEEEEENS5_IJSV_iEEEEEEEEEEESJ_S12_NS4_8TiledMMAINS4_8MMA_AtomIJNS4_21SM100_MMA_MXF8F6F4_SSISH_SH_fSI_Li128ELi256ELNS4_4UMMA5MajorE0ELS17_0ELNS16_7ScaleInE0ELS18_0EEEEEENSL_ISC_NS5_IJSV_SV_SV_EEEEENS5_IJNS4_10UnderscoreES1D_S1D_EEEEENS5_IJNS4_13SM90_TMA_LOADES1G_EEENS5_IJNS4_14ComposedLayoutINS4_7SwizzleILi3ELi4ELi3EEENS4_18smem_ptr_flag_bitsILi8EEENSL_INS5_IJNSA_ILi8EEESE_EEENS5_IJSE_SB_EEEEEEENSL_INS5_IJNS5_IJNS5_IJSO_SB_EEENS5_IJSM_SB_EEEEEESB_NS5_IJSN_SB_EEEEEENS5_IJNS5_IJNS5_IJST_SX_EEESW_EEESV_NS5_IJSB_SX_EEEEEEEEEEEvNS4_8identityES1H_NS5_IJS1R_NSL_INS5_IJNS5_IJNS5_IJSO_NSA_ILi2EEEEEES1T_EEESB_S1V_EEENS5_IJS1Y_SV_NS5_IJSB_NSA_ILi1024EEEEEEEEEEEEEEvS23_EENS_8epilogue10collective18CollectiveEpilogueINS2E_23Sm100TmaWarpSpecializedILi4ELi2ELi64ELb1ELb0EEEJSG_NS5_IJNSL_ISE_SB_EENSL_INSA_ILi64EEESB_EEEEENS_10bfloat16_tESK_S2N_SK_NS2E_6fusion15FusionCallbacksIS2I_NS2O_17LinearCombinationIS2N_fS2N_fLNS_15FloatRoundStyleE2EEESG_S2M_JEEENS4_5SM1004TMEM4LOAD26SM100_TMEM_LOAD_32dp32b64xES1G_NS1I_IS1K_NS1L_ILi16EEENSL_INS5_IJS1N_S2K_EEENS5_IJS2K_SB_EEEEEEENS4_39AutoVectorizingCopyWithAssumedAlignmentILi128EEENS4_14SM90_TMA_STOREES32_S34_S34_EEEvvEEEEvNT_6ParamsE:
        .type           _ZN7cutlass13device_kernelINS_4gemm6kernel13GemmUniversalIN4cute5tupleIJiiiiEEENS1_10collective13CollectiveMmaINS1_46MainloopSm100TmaUmmaWarpSpecializedBlockScaledILi3ELi2ELi1ENS5_IJNS4_1CILi1EEESB_SB_EEEEENS5_IJNSA_ILi128EEENSA_ILi256EEESE_EEENS5_IJNS_12float_e4m3_tENS_13float_ue8m0_tEEEENS5_IJNS5_IJlSB_lEEENS4_6LayoutINS5_IJNS5_IJNS5_IJNSA_ILi32EEENSA_ILi4EEEEEEiEEESP_NS5_IJSB_iEEEEEENS5_IJNS5_IJNS5_IJNSA_ILi16EEESN_EEEiEEENS5_IJNS5_IJNSA_ILi0EEESB_EEENSA_ILi512EEEEEENS5_IJSV_iEEEEEEEEEEESJ_S12_NS4_8TiledMMAINS4_8MMA_AtomIJNS4_21SM100_MMA_MXF8F6F4_SSISH_SH_fSI_Li128ELi256ELNS4_4UMMA5MajorE0ELS17_0ELNS16_7ScaleInE0ELS18_0EEEEEENSL_ISC_NS5_IJSV_SV_SV_EEEEENS5_IJNS4_10UnderscoreES1D_S1D_EEEEENS5_IJNS4_13SM90_TMA_LOADES1G_EEENS5_IJNS4_14ComposedLayoutINS4_7SwizzleILi3ELi4ELi3EEENS4_18smem_ptr_flag_bitsILi8EEENSL_INS5_IJNSA_ILi8EEESE_EEENS5_IJSE_SB_EEEEEEENSL_INS5_IJNS5_IJNS5_IJSO_SB_EEENS5_IJSM_SB_EEEEEESB_NS5_IJSN_SB_EEEEEENS5_IJNS5_IJNS5_IJST_SX_EEESW_EEESV_NS5_IJSB_SX_EEEEEEEEEEEvNS4_8identityES1H_NS5_IJS1R_NSL_INS5_IJNS5_IJNS5_IJSO_NSA_ILi2EEEEEES1T_EEESB_S1V_EEENS5_IJS1Y_SV_NS5_IJSB_NSA_ILi1024EEEEEEEEEEEEEEvS23_EENS_8epilogue10collective18CollectiveEpilogueINS2E_23Sm100TmaWarpSpecializedILi4ELi2ELi64ELb1ELb0EEEJSG_NS5_IJNSL_ISE_SB_EENSL_INSA_ILi64EEESB_EEEEENS_10bfloat16_tESK_S2N_SK_NS2E_6fusion15FusionCallbacksIS2I_NS2O_17LinearCombinationIS2N_fS2N_fLNS_15FloatRoundStyleE2EEESG_S2M_JEEENS4_5SM1004TMEM4LOAD26SM100_TMEM_LOAD_32dp32b64xES1G_NS1I_IS1K_NS1L_ILi16EEENSL_INS5_IJS1N_S2K_EEENS5_IJS2K_SB_EEEEEEENS4_39AutoVectorizingCopyWithAssumedAlignmentILi128EEENS4_14SM90_TMA_STOREES32_S34_S34_EEEvvEEEEvNT_6ParamsE,@function
        .size           _ZN7cutlass13device_kernelINS_4gemm6kernel13GemmUniversalIN4cute5tupleIJiiiiEEENS1_10collective13CollectiveMmaINS1_46MainloopSm100TmaUmmaWarpSpecializedBlockScaledILi3ELi2ELi1ENS5_IJNS4_1CILi1EEESB_SB_EEEEENS5_IJNSA_ILi128EEENSA_ILi256EEESE_EEENS5_IJNS_12float_e4m3_tENS_13float_ue8m0_tEEEENS5_IJNS5_IJlSB_lEEENS4_6LayoutINS5_IJNS5_IJNS5_IJNSA_ILi32EEENSA_ILi4EEEEEEiEEESP_NS5_IJSB_iEEEEEENS5_IJNS5_IJNS5_IJNSA_ILi16EEESN_EEEiEEENS5_IJNS5_IJNSA_ILi0EEESB_EEENSA_ILi512EEEEEENS5_IJSV_iEEEEEEEEEEESJ_S12_NS4_8TiledMMAINS4_8MMA_AtomIJNS4_21SM100_MMA_MXF8F6F4_SSISH_SH_fSI_Li128ELi256ELNS4_4UMMA5MajorE0ELS17_0ELNS16_7ScaleInE0ELS18_0EEEEEENSL_ISC_NS5_IJSV_SV_SV_EEEEENS5_IJNS4_10UnderscoreES1D_S1D_EEEEENS5_IJNS4_13SM90_TMA_LOADES1G_EEENS5_IJNS4_14ComposedLayoutINS4_7SwizzleILi3ELi4ELi3EEENS4_18smem_ptr_flag_bitsILi8EEENSL_INS5_IJNSA_ILi8EEESE_EEENS5_IJSE_SB_EEEEEEENSL_INS5_IJNS5_IJNS5_IJSO_SB_EEENS5_IJSM_SB_EEEEEESB_NS5_IJSN_SB_EEEEEENS5_IJNS5_IJNS5_IJST_SX_EEESW_EEESV_NS5_IJSB_SX_EEEEEEEEEEEvNS4_8identityES1H_NS5_IJS1R_NSL_INS5_IJNS5_IJNS5_IJSO_NSA_ILi2EEEEEES1T_EEESB_S1V_EEENS5_IJS1Y_SV_NS5_IJSB_NSA_ILi1024EEEEEEEEEEEEEEvS23_EENS_8epilogue10collective18CollectiveEpilogueINS2E_23Sm100TmaWarpSpecializedILi4ELi2ELi64ELb1ELb0EEEJSG_NS5_IJNSL_ISE_SB_EENSL_INSA_ILi64EEESB_EEEEENS_10bfloat16_tESK_S2N_SK_NS2E_6fusion15FusionCallbacksIS2I_NS2O_17LinearCombinationIS2N_fS2N_fLNS_15FloatRoundStyleE2EEESG_S2M_JEEENS4_5SM1004TMEM4LOAD26SM100_TMEM_LOAD_32dp32b64xES1G_NS1I_IS1K_NS1L_ILi16EEENSL_INS5_IJS1N_S2K_EEENS5_IJS2K_SB_EEEEEEENS4_39AutoVectorizingCopyWithAssumedAlignmentILi128EEENS4_14SM90_TMA_STOREES32_S34_S34_EEEvvEEEEvNT_6ParamsE,(.L_x_173 - _ZN7cutlass13device_kernelINS_4gemm6kernel13GemmUniversalIN4cute5tupleIJiiiiEEENS1_10collective13CollectiveMmaINS1_46MainloopSm100TmaUmmaWarpSpecializedBlockScaledILi3ELi2ELi1ENS5_IJNS4_1CILi1EEESB_SB_EEEEENS5_IJNSA_ILi128EEENSA_ILi256EEESE_EEENS5_IJNS_12float_e4m3_tENS_13float_ue8m0_tEEEENS5_IJNS5_IJlSB_lEEENS4_6LayoutINS5_IJNS5_IJNS5_IJNSA_ILi32EEENSA_ILi4EEEEEEiEEESP_NS5_IJSB_iEEEEEENS5_IJNS5_IJNS5_IJNSA_ILi16EEESN_EEEiEEENS5_IJNS5_IJNSA_ILi0EEESB_EEENSA_ILi512EEEEEENS5_IJSV_iEEEEEEEEEEESJ_S12_NS4_8TiledMMAINS4_8MMA_AtomIJNS4_21SM100_MMA_MXF8F6F4_SSISH_SH_fSI_Li128ELi256ELNS4_4UMMA5MajorE0ELS17_0ELNS16_7ScaleInE0ELS18_0EEEEEENSL_ISC_NS5_IJSV_SV_SV_EEEEENS5_IJNS4_10UnderscoreES1D_S1D_EEEEENS5_IJNS4_13SM90_TMA_LOADES1G_EEENS5_IJNS4_14ComposedLayoutINS4_7SwizzleILi3ELi4ELi3EEENS4_18smem_ptr_flag_bitsILi8EEENSL_INS5_IJNSA_ILi8EEESE_EEENS5_IJSE_SB_EEEEEEENSL_INS5_IJNS5_IJNS5_IJSO_SB_EEENS5_IJSM_SB_EEEEEESB_NS5_IJSN_SB_EEEEEENS5_IJNS5_IJNS5_IJST_SX_EEESW_EEESV_NS5_IJSB_SX_EEEEEEEEEEEvNS4_8identityES1H_NS5_IJS1R_NSL_INS5_IJNS5_IJNS5_IJSO_NSA_ILi2EEEEEES1T_EEESB_S1V_EEENS5_IJS1Y_SV_NS5_IJSB_NSA_ILi1024EEEEEEEEEEEEEEvS23_EENS_8epilogue10collective18CollectiveEpilogueINS2E_23Sm100TmaWarpSpecializedILi4ELi2ELi64ELb1ELb0EEEJSG_NS5_IJNSL_ISE_SB_EENSL_INSA_ILi64EEESB_EEEEENS_10bfloat16_tESK_S2N_SK_NS2E_6fusion15FusionCallbacksIS2I_NS2O_17LinearCombinationIS2N_fS2N_fLNS_15FloatRoundStyleE2EEESG_S2M_JEEENS4_5SM1004TMEM4LOAD26SM100_TMEM_LOAD_32dp32b64xES1G_NS1I_IS1K_NS1L_ILi16EEENSL_INS5_IJS1N_S2K_EEENS5_IJS2K_SB_EEEEEEENS4_39AutoVectorizingCopyWithAssumedAlignmentILi128EEENS4_14SM90_TMA_STOREES32_S34_S34_EEEvvEEEEvNT_6ParamsE)
        .other          _ZN7cutlass13device_kernelINS_4gemm6kernel13GemmUniversalIN4cute5tupleIJiiiiEEENS1_10collective13CollectiveMmaINS1_46MainloopSm100TmaUmmaWarpSpecializedBlockScaledILi3ELi2ELi1ENS5_IJNS4_1CILi1EEESB_SB_EEEEENS5_IJNSA_ILi128EEENSA_ILi256EEESE_EEENS5_IJNS_12float_e4m3_tENS_13float_ue8m0_tEEEENS5_IJNS5_IJlSB_lEEENS4_6LayoutINS5_IJNS5_IJNS5_IJNSA_ILi32EEENSA_ILi4EEEEEEiEEESP_NS5_IJSB_iEEEEEENS5_IJNS5_IJNS5_IJNSA_ILi16EEESN_EEEiEEENS5_IJNS5_IJNSA_ILi0EEESB_EEENSA_ILi512EEEEEENS5_IJSV_iEEEEEEEEEEESJ_S12_NS4_8TiledMMAINS4_8MMA_AtomIJNS4_21SM100_MMA_MXF8F6F4_SSISH_SH_fSI_Li128ELi256ELNS4_4UMMA5MajorE0ELS17_0ELNS16_7ScaleInE0ELS18_0EEEEEENSL_ISC_NS5_IJSV_SV_SV_EEEEENS5_IJNS4_10UnderscoreES1D_S1D_EEEEENS5_IJNS4_13SM90_TMA_LOADES1G_EEENS5_IJNS4_14ComposedLayoutINS4_7SwizzleILi3ELi4ELi3EEENS4_18smem_ptr_flag_bitsILi8EEENSL_INS5_IJNSA_ILi8EEESE_EEENS5_IJSE_SB_EEEEEEENSL_INS5_IJNS5_IJNS5_IJSO_SB_EEENS5_IJSM_SB_EEEEEESB_NS5_IJSN_SB_EEEEEENS5_IJNS5_IJNS5_IJST_SX_EEESW_EEESV_NS5_IJSB_SX_EEEEEEEEEEEvNS4_8identityES1H_NS5_IJS1R_NSL_INS5_IJNS5_IJNS5_IJSO_NSA_ILi2EEEEEES1T_EEESB_S1V_EEENS5_IJS1Y_SV_NS5_IJSB_NSA_ILi1024EEEEEEEEEEEEEEvS23_EENS_8epilogue10collective18CollectiveEpilogueINS2E_23Sm100TmaWarpSpecializedILi4ELi2ELi64ELb1ELb0EEEJSG_NS5_IJNSL_ISE_SB_EENSL_INSA_ILi64EEESB_EEEEENS_10bfloat16_tESK_S2N_SK_NS2E_6fusion15FusionCallbacksIS2I_NS2O_17LinearCombinationIS2N_fS2N_fLNS_15FloatRoundStyleE2EEESG_S2M_JEEENS4_5SM1004TMEM4LOAD26SM100_TMEM_LOAD_32dp32b64xES1G_NS1I_IS1K_NS1L_ILi16EEENSL_INS5_IJS1N_S2K_EEENS5_IJS2K_SB_EEEEEEENS4_39AutoVectorizingCopyWithAssumedAlignmentILi128EEENS4_14SM90_TMA_STOREES32_S34_S34_EEEvvEEEEvNT_6ParamsE,@"STO_CUDA_ENTRY STV_DEFAULT"
_ZN7cutlass13device_kernelINS_4gemm6kernel13GemmUniversalIN4cute5tupleIJiiiiEEENS1_10collective13CollectiveMmaINS1_46MainloopSm100TmaUmmaWarpSpecializedBlockScaledILi3ELi2ELi1ENS5_IJNS4_1CILi1EEESB_SB_EEEEENS5_IJNSA_ILi128EEENSA_ILi256EEESE_EEENS5_IJNS_12float_e4m3_tENS_13float_ue8m0_tEEEENS5_IJNS5_IJlSB_lEEENS4_6LayoutINS5_IJNS5_IJNS5_IJNSA_ILi32EEENSA_ILi4EEEEEEiEEESP_NS5_IJSB_iEEEEEENS5_IJNS5_IJNS5_IJNSA_ILi16EEESN_EEEiEEENS5_IJNS5_IJNSA_ILi0EEESB_EEENSA_ILi512EEEEEENS5_IJSV_iEEEEEEEEEEESJ_S12_NS4_8TiledMMAINS4_8MMA_AtomIJNS4_21SM100_MMA_MXF8F6F4_SSISH_SH_fSI_Li128ELi256ELNS4_4UMMA5MajorE0ELS17_0ELNS16_7ScaleInE0ELS18_0EEEEEENSL_ISC_NS5_IJSV_SV_SV_EEEEENS5_IJNS4_10UnderscoreES1D_S1D_EEEEENS5_IJNS4_13SM90_TMA_LOADES1G_EEENS5_IJNS4_14ComposedLayoutINS4_7SwizzleILi3ELi4ELi3EEENS4_18smem_ptr_flag_bitsILi8EEENSL_INS5_IJNSA_ILi8EEESE_EEENS5_IJSE_SB_EEEEEEENSL_INS5_IJNS5_IJNS5_IJSO_SB_EEENS5_IJSM_SB_EEEEEESB_NS5_IJSN_SB_EEEEEENS5_IJNS5_IJNS5_IJST_SX_EEESW_EEESV_NS5_IJSB_SX_EEEEEEEEEEEvNS4_8identityES1H_NS5_IJS1R_NSL_INS5_IJNS5_IJNS5_IJSO_NSA_ILi2EEEEEES1T_EEESB_S1V_EEENS5_IJS1Y_SV_NS5_IJSB_NSA_ILi1024EEEEEEEEEEEEEEvS23_EENS_8epilogue10collective18CollectiveEpilogueINS2E_23Sm100TmaWarpSpecializedILi4ELi2ELi64ELb1ELb0EEEJSG_NS5_IJNSL_ISE_SB_EENSL_INSA_ILi64EEESB_EEEEENS_10bfloat16_tESK_S2N_SK_NS2E_6fusion15FusionCallbacksIS2I_NS2O_17LinearCombinationIS2N_fS2N_fLNS_15FloatRoundStyleE2EEESG_S2M_JEEENS4_5SM1004TMEM4LOAD26SM100_TMEM_LOAD_32dp32b64xES1G_NS1I_IS1K_NS1L_ILi16EEENSL_INS5_IJS1N_S2K_EEENS5_IJS2K_SB_EEEEEEENS4_39AutoVectorizingCopyWithAssumedAlignmentILi128EEENS4_14SM90_TMA_STOREES32_S34_S34_EEEvvEEEEvNT_6ParamsE:
[----:B------:R-:W1:Y:S01]  /*0000*/  LDC R1, c[0x0][0x37c] ;  /* 0x0000df00ff017b82 */ /* 0x000e620000000800 */
[----:B------:R-:W2:Y:S01]  /*0010*/  S2R R165, SR_TID.X ;  /* 0x0000000000a57919 */ /* 0x000ea20000002100 */
[----:B------:R-:W3:Y:S01]  /*0020*/  LDCU.64 UR4, c[0x0][0xc90] ;  /* 0x00019200ff0477ac */ /* 0x000ee20008000a00 */
[----:B------:R-:W-:Y:S02]  /*0030*/  PRMT R151, RZ, 0x7610, R151 ;  /* 0x00007610ff977816 */ /* 0x000fe40000000097 */
[----:B------:R-:W-:Y:S01]  /*0040*/  ELECT P5, URZ, PT ;  /* 0x0000000000ff782f */ /* 0x000fe200038a0000 */
[----:B------:R-:W4:Y:S01]  /*0050*/  LDCU.64 UR42, c[0x0][0x358] ;  /* 0x00006b00ff2a77ac */ /* 0x000f220008000a00 */
[----:B---3--:R-:W-:-:S04]  /*0060*/  UISETP.NE.U32.AND UP0, UPT, UR4, URZ, UPT ;  /* 0x000000ff0400728c */ /* 0x008fc8000bf05070 */
[----:B------:R-:W-:Y:S01]  /*0070*/  UISETP.NE.AND.EX UP0, UPT, UR5, URZ, UPT, UP0 ;  /* 0x000000ff0500728c */ /* 0x000fe2000bf05300 */
[----:B--2---:R-:W-:-:S05]  /*0080*/  SHF.R.U32.HI R158, RZ, 0x5, R165 ;  /* 0x00000005ff9e7819 */ /* 0x004fca00000116a5 */
[----:B------:R-:W2:Y:S02]  /*0090*/  SHFL.IDX PT, R0, R158, RZ, 0x1f ;  /* 0x00001fff9e007589 */ /* 0x000ea400000e0000 */
[----:B--2---:R-:W-:Y:S01]  /*00a0*/  R2UR UR8, R0 ;  /* 0x00000000000872ca */ /* 0x004fe200000e0000 */
[----:B-1--4-:R-:W-:-:S14]  /*00b0*/  BRA.U UP0, `(.L_x_0) ;  /* 0x00000001002c7547 */ /* 0x012fdc000b800000 */
[----:B------:R-:W1:Y:S02]  /*00c0*/  LDCU.64 UR6, c[0x0][0xc88] ;  /* 0x00019100ff0677ac */ /* 0x000e640008000a00 */
[----:B-1----:R-:W-:-:S04]  /*00d0*/  UISETP.NE.U32.AND UP0, UPT, UR6, URZ, UPT ;  /* 0x000000ff0600728c */ /* 0x002fc8000bf05070 */
[----:B------:R-:W-:-:S09]  /*00e0*/  UISETP.NE.AND.EX UP0, UPT, UR7, URZ, UPT, UP0 ;  /* 0x000000ff0700728c */ /* 0x000fd2000bf05300 */
[----:B------:R-:W-:Y:S05]  /*00f0*/  BRA.U !UP0, `(.L_x_1) ;  /* 0x0000000108107547 */ /* 0x000fea000b800000 */
[----:B------:R-:W1:Y:S02]  /*0100*/  LDC.64 R2, c[0x0][0xc88] ;  /* 0x00032200ff027b82 */ /* 0x000e640000000a00 */
[----:B-1----:R1:W5:Y:S01]  /*0110*/  LDG.E R83, desc[UR42][R2.64] ;  /* 0x0000002a02537981 */ /* 0x002362000c1e1900 */
[----:B------:R-:W-:Y:S01]  /*0120*/  HFMA2 R151, -RZ, RZ, 0, 5.9604644775390625e-08 ;  /* 0x00000001ff977431 */ /* 0x000fe200000001ff */
[----:B------:R-:W-:Y:S05]  /*0130*/  BRA `(.L_x_0) ;  /* 0x00000000000c7947 */ /* 0x000fea0003800000 */
.L_x_1:
[----:B------:R-:W1:Y:S01]  /*0140*/  LDCU UR6, c[0x0][0xc80] ;  /* 0x00019000ff0677ac */ /* 0x000e620008000800 */
[----:B------:R-:W-:Y:S01]  /*0150*/  HFMA2 R151, -RZ, RZ, 0, 5.9604644775390625e-08 ;  /* 0x00000001ff977431 */ /* 0x000fe200000001ff */
[----:B-1----:R-:W-:-:S07]  /*0160*/  MOV R83, UR6 ;  /* 0x0000000600537c02 */ /* 0x002fce0008000f00 */
.L_x_0:
[----:B------:R-:W2:Y:S02]  /*0170*/  LDCU.64 UR6, c[0x0][0xcb0] ;  /* 0x00019600ff0677ac */ /* 0x000ea40008000a00 */
[----:B--2---:R-:W-:-:S04]  /*0180*/  UISETP.NE.U32.AND UP0, UPT, UR6, URZ, UPT ;  /* 0x000000ff0600728c */ /* 0x004fc8000bf05070 */
[----:B------:R-:W-:-:S09]  /*0190*/  UISETP.NE.AND.EX UP0, UPT, UR7, URZ, UPT, UP0 ;  /* 0x000000ff0700728c */ /* 0x000fd2000bf05300 */
[----:B------:R-:W-:Y:S05]  /*01a0*/  BRA.U UP0, `(.L_x_2) ;  /* 0x0000000100247547 */ /* 0x000fea000b800000 */
[----:B------:R-:W2:Y:S02]  /*01b0*/  LDCU.64 UR6, c[0x0][0xca8] ;  /* 0x00019500ff0677ac */ /* 0x000ea40008000a00 */
[----:B--2---:R-:W-:-:S04]  /*01c0*/  UISETP.NE.U32.AND UP0, UPT, UR6, URZ, UPT ;  /* 0x000000ff0600728c */ /* 0x004fc8000bf05070 */
[----:B------:R-:W-:-:S09]  /*01d0*/  UISETP.NE.AND.EX UP0, UPT, UR7, URZ, UPT, UP0 ;  /* 0x000000ff0700728c */ /* 0x000fd2000bf05300 */
[----:B------:R-:W-:Y:S05]  /*01e0*/  BRA.U !UP0, `(.L_x_3) ;  /* 0x00000001080c7547 */ /* 0x000fea000b800000 */
[----:B------:R-:W2:Y:S02]  /*01f0*/  LDC.64 R76, c[0x0][0xca8] ;  /* 0x00032a00ff4c7b82 */ /* 0x000ea40000000a00 */
[----:B--2---:R2:W5:Y:S01]  /*0200*/  LDG.E R76, desc[UR42][R76.64] ;  /* 0x0000002a4c4c7981 */ /* 0x004562000c1e1900 */
[----:B------:R-:W-:Y:S05]  /*0210*/  BRA `(.L_x_2) ;  /* 0x0000000000087947 */ /* 0x000fea0003800000 */
.L_x_3:
[----:B------:R-:W2:Y:S02]  /*0220*/  LDCU UR6, c[0x0][0xca0] ;  /* 0x00019400ff0677ac */ /* 0x000ea40008000800 */
[----:B--2---:R-:W-:Y:S02]  /*0230*/  MOV R76, UR6 ;  /* 0x00000006004c7c02 */ /* 0x004fe40008000f00 */
.L_x_2:
[----:B------:R-:W-:Y:S01]  /*0240*/  IMAD.U32 R0, RZ, RZ, UR8 ;  /* 0x00000008ff007e24 */ /* 0x000fe2000f8e00ff */
[----:B------:R-:W-:Y:S04]  /*0250*/  BSSY.RECONVERGENT B0, `(.L_x_4) ;  /* 0x0000012000007945 */ /* 0x000fe80003800200 */
[C---:B------:R-:W-:Y:S02]  /*0260*/  ISETP.NE.OR P1, PT, R0.reuse, 0x1, !P5 ;  /* 0x000000010000780c */ /* 0x040fe40006f25670 */
[----:B------:R-:W-:-:S11]  /*0270*/  ISETP.NE.OR P0, PT, R0, 0x3, !P5 ;  /* 0x000000030000780c */ /* 0x000fd60006f05670 */
[----:B------:R-:W-:Y:S05]  /*0280*/  @P1 BRA `(.L_x_5) ;  /* 0x0000000000381947 */ /* 0x000fea0003800000 */
[----:B------:R-:W3:Y:S02]  /*0290*/  LDCU.64 UR6, c[0x0][0x348] ;  /* 0x00006900ff0677ac */ /* 0x000ee40008000a00 */
[----:B---3--:R-:W-:Y:S02]  /*02a0*/  UIADD3 UR14, UP3, UPT, UR6, 0x80, URZ ;  /* 0x00000080060e7890 */ /* 0x008fe4000ff7e0ff */
[----:B------:R-:W-:Y:S02]  /*02b0*/  UIADD3 UR12, UP2, UPT, UR6, 0x180, URZ ;  /* 0x00000180060c7890 */ /* 0x000fe4000ff5e0ff */
[----:B------:R-:W-:Y:S02]  /*02c0*/  UIADD3 UR10, UP1, UPT, UR6, 0x280, URZ ;  /* 0x00000280060a7890 */ /* 0x000fe4000ff3e0ff */
[----:B------:R-:W-:Y:S02]  /*02d0*/  UIADD3 UR6, UP0, UPT, UR6, 0x380, URZ ;  /* 0x0000038006067890 */ /* 0x000fe4000ff1e0ff */
[----:B------:R-:W-:-:S02]  /*02e0*/  UIADD3.X UR15, UPT, UPT, URZ, UR7, URZ, UP3, !UPT ;  /* 0x00000007ff0f7290 */ /* 0x000fc40009ffe4ff */
[----:B------:R-:W-:Y:S02]  /*02f0*/  UIADD3.X UR13, UPT, UPT, URZ, UR7, URZ, UP2, !UPT ;  /* 0x00000007ff0d7290 */ /* 0x000fe400097fe4ff */
[----:B------:R-:W-:Y:S02]  /*0300*/  UIADD3.X UR11, UPT, UPT, URZ, UR7, URZ, UP1, !UPT ;  /* 0x00000007ff0b7290 */ /* 0x000fe40008ffe4ff */
[----:B------:R-:W-:-:S03]  /*0310*/  UIADD3.X UR7, UPT, UPT, URZ, UR7, URZ, UP0, !UPT ;  /* 0x00000007ff077290 */ /* 0x000fc600087fe4ff */
[----:B------:R3:W-:Y:S02]  /*0320*/  UTMACCTL.PF [UR14] ;  /* 0x000000000e0079b9 */ /* 0x0007e40008040000 */
[----:B------:R3:W-:Y:S02]  /*0330*/  UTMACCTL.PF [UR12] ;  /* 0x000000000c0079b9 */ /* 0x0007e40008040000 */
[----:B------:R3:W-:Y:S02]  /*0340*/  UTMACCTL.PF [UR10] ;  /* 0x000000000a0079b9 */ /* 0x0007e40008040000 */
[----:B------:R3:W-:Y:S02]  /*0350*/  UTMACCTL.PF [UR6] ;  /* 0x00000000060079b9 */ /* 0x0007e40008040000 */
[----:B---3--:R-:W-:Y:S01]  /*0360*/  NOP ;  /* 0x0000000000007918 */ /* 0x008fe20000000000 */
.L_x_5:
[----:B------:R-:W-:Y:S05]  /*0370*/  BSYNC.RECONVERGENT B0 ;  /* 0x0000000000007941 */ /* 0x000fea0003800200 */
.L_x_4:
[----:B------:R-:W-:Y:S04]  /*0380*/  BSSY.RECONVERGENT B0, `(.L_x_6) ;  /* 0x000000a000007945 */ /* 0x000fe80003800200 */
[----:B------:R-:W-:Y:S05]  /*0390*/  @P0 BRA `(.L_x_7) ;  /* 0x0000000000200947 */ /* 0x000fea0003800000 */
[----:B------:R-:W3:Y:S02]  /*03a0*/  LDCU.64 UR6, c[0x0][0x348] ;  /* 0x00006900ff0677ac */ /* 0x000ee40008000a00 */
[----:B---3--:R-:W-:Y:S02]  /*03b0*/  UIADD3 UR10, UP1, UPT, UR6, 0x980, URZ ;  /* 0x00000980060a7890 */ /* 0x008fe4000ff3e0ff */
[----:B------:R-:W-:Y:S02]  /*03c0*/  UIADD3 UR6, UP0, UPT, UR6, 0xa80, URZ ;  /* 0x00000a8006067890 */ /* 0x000fe4000ff1e0ff */
[----:B------:R-:W-:Y:S02]  /*03d0*/  UIADD3.X UR11, UPT, UPT, URZ, UR7, URZ, UP1, !UPT ;  /* 0x00000007ff0b7290 */ /* 0x000fe40008ffe4ff */
[----:B------:R-:W-:-:S07]  /*03e0*/  UIADD3.X UR7, UPT, UPT, URZ, UR7, URZ, UP0, !UPT ;  /* 0x00000007ff077290 */ /* 0x000fce00087fe4ff */
[----:B------:R3:W-:Y:S02]  /*03f0*/  UTMACCTL.PF [UR10] ;  /* 0x000000000a0079b9 */ /* 0x0007e40008040000 */
[----:B------:R3:W-:Y:S02]  /*0400*/  UTMACCTL.PF [UR6] ;  /* 0x00000000060079b9 */ /* 0x0007e40008040000 */
[----:B---3--:R-:W-:Y:S01]  /*0410*/  NOP ;  /* 0x0000000000007918 */ /* 0x008fe20000000000 */
.L_x_7:
[----:B------:R-:W-:Y:S05]  /*0420*/  BSYNC.RECONVERGENT B0 ;  /* 0x0000000000007941 */ /* 0x000fea0003800200 */
.L_x_6:
[----:B------:R-:W3:Y:S01]  /*0430*/  LDCU.64 UR6, c[0x0][0xc88] ;  /* 0x00019100ff0677ac */ /* 0x000ee20008000a00 */
[----:B------:R-:W-:Y:S02]  /*0440*/  UISETP.EQ.U32.AND UP1, UPT, UR4, URZ, UPT ;  /* 0x000000ff0400728c */ /* 0x000fe4000bf22070 */
[----:B------:R-:W-:Y:S02]  /*0450*/  UPLOP3.LUT UP2, UPT, UPT, UPT, UPT, 0x80, 0x8 ;  /* 0x000000000008789c */ /* 0x000fe40003f4f070 */
[----:B---3--:R-:W-:-:S04]  /*0460*/  UISETP.NE.U32.AND UP0, UPT, UR6, URZ, UPT ;  /* 0x000000ff0600728c */ /* 0x008fc8000bf05070 */
[----:B------:R-:W-:-:S04]  /*0470*/  UISETP.NE.AND.EX UP0, UPT, UR7, URZ, UPT, UP0 ;  /* 0x000000ff0700728c */ /* 0x000fc8000bf05300 */
[----:B------:R-:W-:-:S04]  /*0480*/  UISETP.EQ.OR.EX UP3, UPT, UR5, URZ, !UP0, UP1 ;  /* 0x000000ff0500728c */ /* 0x000fc8000c762710 */
[----:B------:R-:W-:-:S05]  /*0490*/  UP2UR UR46, UPR, URZ, 0x8 ;  /* 0x00000008ff2e7883 */ /* 0x000fca0008000000 */
[----:B------:R-:W-:Y:S07]  /*04a0*/  BRA.U !UP3, `(.L_x_8) ;  /* 0x000000010b207547 */ /* 0x000fee000b800000 */
[----:B------:R-:W-:Y:S01]  /*04b0*/  UISETP.NE.U32.AND UP2, UPT, UR4, URZ, UPT ;  /* 0x000000ff0400728c */ /* 0x000fe2000bf45070 */
[----:B-----5:R-:W-:Y:S01]  /*04c0*/  FSETP.NEU.AND P0, PT, R83, RZ, PT ;  /* 0x000000ff5300720b */ /* 0x020fe20003f0d000 */
[----:B------:R-:W-:Y:S02]  /*04d0*/  USEL UR4, URZ, 0xffffffff, UP0 ;  /* 0xffffffffff047887 */ /* 0x000fe40008000000 */
[----:B------:R-:W-:-:S10]  /*04e0*/  UISETP.NE.AND.EX UP2, UPT, UR5, URZ, UPT, UP2 ;  /* 0x000000ff0500728c */ /* 0x000fd4000bf45320 */
[----:B------:R-:W-:Y:S01]  /*04f0*/  VOTEU.ANY UP1, P0 ;  /* 0x0000000000ff7886 */ /* 0x000fe20000020100 */
[----:B------:R-:W-:-:S04]  /*0500*/  @!UP2 USEL UR4, URZ, 0xffffffff, UP1 ;  /* 0xffffffffff04a887 */ /* 0x000fc80008800000 */
[----:B------:R-:W-:-:S04]  /*0510*/  ULOP3.LUT UR4, UR4, 0x1, URZ, 0xc0, !UPT ;  /* 0x0000000104047892 */ /* 0x000fc8000f8ec0ff */
[----:B------:R-:W-:-:S11]  /*0520*/  UISETP.NE.U32.AND UP2, UPT, UR4, 0x1, UPT ;  /* 0x000000010400788c */ /* 0x000fd6000bf45070 */
.L_x_8:
[----:B-1----:R-:W1:Y:S01]  /*0530*/  SHFL.IDX PT, R2, R158, RZ, 0x1f ;  /* 0x00001fff9e027589 */ /* 0x002e6200000e0000 */
[----:B------:R-:W-:-:S04]  /*0540*/  UISETP.NE.AND UP1, UPT, UR8, 0x2, UPT ;  /* 0x000000020800788c */ /* 0x000fc8000bf25270 */
[----:B------:R-:W-:Y:S01]  /*0550*/  USEL UR6, URZ, 0x1, UP1 ;  /* 0x00000001ff067887 */ /* 0x000fe20008800000 */
[----:B-1----:R-:W-:-:S13]  /*0560*/  ISETP.NE.AND P0, PT, R2, RZ, PT ;  /* 0x000000ff0200720c */ /* 0x002fda0003f05270 */
[----:B------:R-:W-:Y:S05]  /*0570*/  @P0 BRA `(.L_x_9) ;  /* 0x0000000000400947 */ /* 0x000fea0003800000 */
[----:B------:R-:W1:Y:S01]  /*0580*/  S2UR UR5, SR_CgaCtaId ;  /* 0x00000000000579c3 */ /* 0x000e620000008800 */
[----:B------:R-:W-:Y:S01]  /*0590*/  UMOV UR7, 0x400 ;  /* 0x0000040000077882 */ /* 0x000fe20000000000 */
[----:B------:R-:W-:Y:S01]  /*05a0*/  UMOV UR4, 0x1 ;  /* 0x0000000100047882 */ /* 0x000fe20000000000 */
[----:B------:R-:W-:Y:S01]  /*05b0*/  ELECT P0, URZ, PT ;  /* 0x0000000000ff782f */ /* 0x000fe20003800000 */
[----:B------:R-:W-:-:S04]  /*05c0*/  UIADD3 UR10, UPT, UPT, -UR4, 0x100000, URZ ;  /* 0x00100000040a7890 */ /* 0x000fc8000fffe1ff */
[----:B------:R-:W-:Y:S02]  /*05d0*/  USHF.L.U32 UR11, UR10, 0xb, URZ ;  /* 0x0000000b0a0b7899 */ /* 0x000fe400080006ff */
[----:B------:R-:W-:Y:S02]  /*05e0*/  USHF.L.U32 UR10, UR10, 0x1, URZ ;  /* 0x000000010a0a7899 */ /* 0x000fe400080006ff */
[----:B-1----:R-:W-:Y:S01]  /*05f0*/  ULEA UR5, UR5, UR7, 0x18 ;  /* 0x0000000705057291 */ /* 0x002fe2000f8ec0ff */
[----:B------:R-:W1:Y:S11]  /*0600*/  FENCE.VIEW.ASYNC.S ;  /* 0x00000000000073c6 */ /* 0x000e760000000000 */
[----:B-1----:R1:W3:Y:S01]  /*0610*/  SYNCS.EXCH.64 URZ, [UR5], UR10 ;  /* 0x0000000a05ff75b2 */ /* 0x0022e20008000100 */
[----:B------:R1:W4:Y:S01]  /*0620*/  SYNCS.EXCH.64 URZ, [UR5+0x18], UR10 ;  /* 0x0000180a05ff75b2 */ /* 0x0003220008000100 */
[----:B------:R1:W1:Y:S01]  /*0630*/  SYNCS.EXCH.64 URZ, [UR5+0x8], UR10 ;  /* 0x0000080a05ff75b2 */ /* 0x0002620008000100 */
[----:B------:R1:W1:Y:S01]  /*0640*/  SYNCS.EXCH.64 URZ, [UR5+0x20], UR10 ;  /* 0x0000200a05ff75b2 */ /* 0x0002620008000100 */
[----:B------:R1:W1:Y:S01]  /*0650*/  SYNCS.EXCH.64 URZ, [UR5+0x10], UR10 ;  /* 0x0000100a05ff75b2 */ /* 0x0002620008000100 */
[----:B------:R1:W1:Y:S01]  /*0660*/  SYNCS.EXCH.64 URZ, [UR5+0x28], UR10 ;  /* 0x0000280a05ff75b2 */ /* 0x0002620008000100 */
[----:B------:R-:W-:Y:S01]  /*0670*/  NOP ;  /* 0x0000000000007918 */ /* 0x000fe20000000000 */
.L_x_9:
[----:B------:R-:W2:Y:S01]  /*0680*/  SHFL.IDX PT, R2, R158, RZ, 0x1f ;  /* 0x00001fff9e027589 */ /* 0x000ea200000e0000 */
[----:B------:R-:W-:Y:S01]  /*0690*/  NOP ;  /* 0x0000000000007918 */ /* 0x000fe20000000000 */
[----:B--2---:R-:W-:-:S13]  /*06a0*/  ISETP.NE.AND P0, PT, R2, 0x1, PT ;  /* 0x000000010200780c */ /* 0x004fda0003f05270 */
[----:B------:R-:W-:Y:S05]  /*06b0*/  @P0 BRA `(.L_x_10) ;  /* 0x0000000000580947 */ /* 0x000fea0003800000 */
[----:B------:R-:W2:Y:S01]  /*06c0*/  S2UR UR7, SR_CgaCtaId ;  /* 0x00000000000779c3 */ /* 0x000ea20000008800 */
[----:B------:R-:W-:Y:S01]  /*06d0*/  UMOV UR9, 0x400 ;  /* 0x0000040000097882 */ /* 0x000fe20000000000 */
[----:B-1----:R-:W-:Y:S01]  /*06e0*/  UMOV UR5, 0x20 ;  /* 0x0000002000057882 */ /* 0x002fe20000000000 */
[----:B------:R-:W-:Y:S01]  /*06f0*/  UMOV UR4, 0x80 ;  /* 0x0000008000047882 */ /* 0x000fe20000000000 */
[----:B------:R-:W-:-:S04]  /*0700*/  UIADD3 UR10, UPT, UPT, -UR5, 0x100000, URZ ;  /* 0x00100000050a7890 */ /* 0x000fc8000fffe1ff */
[----:B------:R-:W-:Y:S02]  /*0710*/  USHF.L.U32 UR11, UR10, 0xb, URZ ;  /* 0x0000000b0a0b7899 */ /* 0x000fe400080006ff */
[----:B------:R-:W-:Y:S02]  /*0720*/  USHF.L.U32 UR10, UR10, 0x1, URZ ;  /* 0x000000010a0a7899 */ /* 0x000fe400080006ff */
[----:B------:R-:W-:-:S04]  /*0730*/  UIADD3 UR4, UPT, UPT, -UR4, 0x100000, URZ ;  /* 0x0010000004047890 */ /* 0x000fc8000fffe1ff */
[----:B------:R-:W-:Y:S02]  /*0740*/  USHF.L.U32 UR5, UR4, 0xb, URZ ;  /* 0x0000000b04057899 */ /* 0x000fe400080006ff */
[----:B------:R-:W-:Y:S01]  /*0750*/  USHF.L.U32 UR4, UR4, 0x1, URZ ;  /* 0x0000000104047899 */ /* 0x000fe200080006ff */
[----:B------:R-:W-:Y:S01]  /*0760*/  ELECT P0, URZ, PT ;  /* 0x0000000000ff782f */ /* 0x000fe20003800000 */
[----:B--2---:R-:W-:Y:S01]  /*0770*/  ULEA UR7, UR7, UR9, 0x18 ;  /* 0x0000000907077291 */ /* 0x004fe2000f8ec0ff */
[----:B------:R-:W1:Y:S11]  /*0780*/  FENCE.VIEW.ASYNC.S ;  /* 0x00000000000073c6 */ /* 0x000e760000000000 */
[----:B-1----:R2:W1:Y:S01]  /*0790*/  SYNCS.EXCH.64 URZ, [UR7+0x30], UR10 ;  /* 0x0000300a07ff75b2 */ /* 0x0024620008000100 */
[----:B------:R2:W1:Y:S01]  /*07a0*/  SYNCS.EXCH.64 URZ, [UR7+0x50], UR4 ;  /* 0x0000500407ff75b2 */ /* 0x0004620008000100 */
[----:B------:R2:W1:Y:S01]  /*07b0*/  SYNCS.EXCH.64 URZ, [UR7+0x38], UR10 ;  /* 0x0000380a07ff75b2 */ /* 0x0004620008000100 */
[----:B------:R2:W1:Y:S01]  /*07c0*/  SYNCS.EXCH.64 URZ, [UR7+0x58], UR4 ;  /* 0x0000580407ff75b2 */ /* 0x0004620008000100 */
[----:B------:R2:W1:Y:S01]  /*07d0*/  SYNCS.EXCH.64 URZ, [UR7+0x40], UR10 ;  /* 0x0000400a07ff75b2 */ /* 0x0004620008000100 */
[----:B------:R2:W1:Y:S01]  /*07e0*/  SYNCS.EXCH.64 URZ, [UR7+0x60], UR4 ;  /* 0x0000600407ff75b2 */ /* 0x0004620008000100 */
[----:B------:R2:W1:Y:S01]  /*07f0*/  SYNCS.EXCH.64 URZ, [UR7+0x48], UR10 ;  /* 0x0000480a07ff75b2 */ /* 0x0004620008000100 */
[----:B------:R2:W1:Y:S02]  /*0800*/  SYNCS.EXCH.64 URZ, [UR7+0x68], UR4 ;  /* 0x0000680407ff75b2 */ /* 0x0004640008000100 */
[----:B--2---:R-:W-:Y:S01]  /*0810*/  NOP ;  /* 0x0000000000007918 */ /* 0x004fe20000000000 */
.L_x_10:
[----:B------:R-:W2:Y:S01]  /*0820*/  SHFL.IDX PT, R2, R158, RZ, 0x1f ;  /* 0x00001fff9e027589 */ /* 0x000ea200000e0000 */
[----:B------:R-:W-:Y:S01]  /*0830*/  NOP ;  /* 0x0000000000007918 */ /* 0x000fe20000000000 */
[----:B--2---:R-:W-:-:S13]  /*0840*/  ISETP.NE.AND P0, PT, R2, 0x3, PT ;  /* 0x000000030200780c */ /* 0x004fda0003f05270 */
[----:B------:R-:W-:Y:S05]  /*0850*/  @P0 BRA `(.L_x_11) ;  /* 0x0000000000300947 */ /* 0x000fea0003800000 */
[----:B-1----:R-:W1:Y:S01]  /*0860*/  S2UR UR5, SR_CgaCtaId ;  /* 0x00000000000579c3 */ /* 0x002e620000008800 */
        /* <DEDUP_REMOVED lines=8> */
[----:B-1----:R2:W1:Y:S01]  /*08f0*/  SYNCS.EXCH.64 URZ, [UR5+0x70], UR10 ;  /* 0x0000700a05ff75b2 */ /* 0x0024620008000100 */
[----:B------:R2:W1:Y:S02]  /*0900*/  SYNCS.EXCH.64 URZ, [UR5+0x78], UR10 ;  /* 0x0000780a05ff75b2 */ /* 0x0004640008000100 */
[----:B--2---:R-:W-:Y:S01]  /*0910*/  NOP ;  /* 0x0000000000007918 */ /* 0x004fe20000000000 */
.L_x_11:
[----:B------:R-:W2:Y:S01]  /*0920*/  SHFL.IDX PT, R2, R158, RZ, 0x1f ;  /* 0x00001fff9e027589 */ /* 0x000ea200000e0000 */
[----:B------:R-:W-:Y:S01]  /*0930*/  NOP ;  /* 0x0000000000007918 */ /* 0x000fe20000000000 */
[----:B--2---:R-:W-:-:S13]  /*0940*/  ISETP.NE.AND P0, PT, R2, 0x4, PT ;  /* 0x000000040200780c */ /* 0x004fda0003f05270 */
[----:B------:R-:W-:Y:S05]  /*0950*/  @P0 BRA `(.L_x_12) ;  /* 0x00000000004c0947 */ /* 0x000fea0003800000 */
[----:B-1----:R-:W1:Y:S01]  /*0960*/  S2UR UR5, SR_CgaCtaId ;  /* 0x00000000000579c3 */ /* 0x002e620000008800 */
[----:B------:R-:W-:Y:S01]  /*0970*/  UMOV UR9, 0x100 ;  /* 0x0000010000097882 */ /* 0x000fe20000000000 */
[----:B------:R-:W-:Y:S01]  /*0980*/  UMOV UR7, 0x400 ;  /* 0x0000040000077882 */ /* 0x000fe20000000000 */
[----:B------:R-:W-:Y:S01]  /*0990*/  USEL UR9, UR9, 0xe0, UP2 ;  /* 0x000000e009097887 */ /* 0x000fe20009000000 */
[----:B------:R-:W-:Y:S01]  /*09a0*/  UMOV UR4, 0x1 ;  /* 0x0000000100047882 */ /* 0x000fe20000000000 */
[----:B------:R-:W-:Y:S01]  /*09b0*/  ELECT P0, URZ, PT ;  /* 0x0000000000ff782f */ /* 0x000fe20003800000 */
[----:B------:R-:W-:-:S04]  /*09c0*/  UIADD3 UR10, UPT, UPT, -UR4, 0x100000, URZ ;  /* 0x00100000040a7890 */ /* 0x000fc8000fffe1ff */
[----:B------:R-:W-:Y:S02]  /*09d0*/  USHF.L.U32 UR11, UR10, 0xb, URZ ;  /* 0x0000000b0a0b7899 */ /* 0x000fe400080006ff */
[----:B------:R-:W-:Y:S02]  /*09e0*/  USHF.L.U32 UR10, UR10, 0x1, URZ ;  /* 0x000000010a0a7899 */ /* 0x000fe400080006ff */
[----:B------:R-:W-:-:S04]  /*09f0*/  UIADD3 UR12, UPT, UPT, -UR9, 0x100000, URZ ;  /* 0x00100000090c7890 */ /* 0x000fc8000fffe1ff */
[----:B------:R-:W-:Y:S02]  /*0a00*/  USHF.L.U32 UR13, UR12, 0xb, URZ ;  /* 0x0000000b0c0d7899 */ /* 0x000fe400080006ff */
[----:B------:R-:W-:Y:S02]  /*0a10*/  USHF.L.U32 UR12, UR12, 0x1, URZ ;  /* 0x000000010c0c7899 */ /* 0x000fe400080006ff */
[----:B-1----:R-:W-:Y:S01]  /*0a20*/  ULEA UR5, UR5, UR7, 0x18 ;  /* 0x0000000705057291 */ /* 0x002fe2000f8ec0ff */
[----:B------:R-:W1:Y:S11]  /*0a30*/  FENCE.VIEW.ASYNC.S ;  /* 0x00000000000073c6 */ /* 0x000e760000000000 */
[----:B-1----:R2:W1:Y:S01]  /*0a40*/  SYNCS.EXCH.64 URZ, [UR5+0x80], UR10 ;  /* 0x0000800a05ff75b2 */ /* 0x0024620008000100 */
[----:B------:R2:W1:Y:S01]  /*0a50*/  SYNCS.EXCH.64 URZ, [UR5+0x90], UR12 ;  /* 0x0000900c05ff75b2 */ /* 0x0004620008000100 */
[----:B------:R2:W1:Y:S01]  /*0a60*/  SYNCS.EXCH.64 URZ, [UR5+0x88], UR10 ;  /* 0x0000880a05ff75b2 */ /* 0x0004620008000100 */
[----:B------:R2:W1:Y:S02]  /*0a70*/  SYNCS.EXCH.64 URZ, [UR5+0x98], UR12 ;  /* 0x0000980c05ff75b2 */ /* 0x0004640008000100 */
[----:B--2---:R-:W-:Y:S01]  /*0a80*/  NOP ;  /* 0x0000000000007918 */ /* 0x004fe20000000000 */
.L_x_12:
        /* <DEDUP_REMOVED lines=18> */
[----:B------:R2:W1:Y:S02]  /*0bb0*/  SYNCS.EXCH.64 URZ, [UR7+0xa8], UR4 ;  /* 0x0000a80407ff75b2 */ /* 0x0004640008000100 */
[----:B--2---:R-:W-:Y:S01]  /*0bc0*/  NOP ;  /* 0x0000000000007918 */ /* 0x004fe20000000000 */
.L_x_13:
[----:B------:R-:W2:Y:S01]  /*0bd0*/  SHFL.IDX PT, R2, R158, RZ, 0x1f ;  /* 0x00001fff9e027589 */ /* 0x000ea200000e0000 */
[----:B------:R-:W1:Y:S01]  /*0be0*/  S2UR UR27, SR_CTAID.X ;  /* 0x00000000001b79c3 */ /* 0x000e620000002500 */
[----:B------:R-:W-:Y:S01]  /*0bf0*/  NOP ;  /* 0x0000000000007918 */ /* 0x000fe20000000000 */
[----:B--2---:R-:W-:-:S13]  /*0c00*/  ISETP.NE.AND P0, PT, R2, 0x3, PT ;  /* 0x000000030200780c */ /* 0x004fda0003f05270 */
[----:B-1----:R-:W-:Y:S05]  /*0c10*/  @P0 BRA `(.L_x_14) ;  /* 0x0000000000380947 */ /* 0x002fea0003800000 */
        /* <DEDUP_REMOVED lines=9> */
[----:B-1----:R1:W2:Y:S01]  /*0cb0*/  SYNCS.EXCH.64 URZ, [UR5+0xb0], UR10 ;  /* 0x0000b00a05ff75b2 */ /* 0x0022a20008000100 */
[----:B------:R1:W1:Y:S01]  /*0cc0*/  SYNCS.EXCH.64 URZ, [UR5+0xc0], UR10 ;  /* 0x0000c00a05ff75b2 */ /* 0x0002620008000100 */
[----:B------:R1:W1:Y:S01]  /*0cd0*/  SYNCS.EXCH.64 URZ, [UR5+0xb8], UR10 ;  /* 0x0000b80a05ff75b2 */ /* 0x0002620008000100 */
[----:B------:R1:W1:Y:S01]  /*0ce0*/  SYNCS.EXCH.64 URZ, [UR5+0xc8], UR10 ;  /* 0x0000c80a05ff75b2 */ /* 0x0002620008000100 */
[----:B------:R-:W-:Y:S01]  /*0cf0*/  NOP ;  /* 0x0000000000007918 */ /* 0x000fe20000000000 */
.L_x_14:
[----:B------:R-:W-:Y:S01]  /*0d00*/  ISETP.NE.OR P1, PT, RZ, UR8, !P5 ;  /* 0x00000008ff007c0c */ /* 0x000fe2000ef25670 */
[----:B-1----:R-:W1:Y:S01]  /*0d10*/  S2UR UR5, SR_CTAID.Y ;  /* 0x00000000000579c3 */ /* 0x002e620000002600 */
[----:B------:R-:W-:-:S05]  /*0d20*/  CS2R.32 R152, SR_CgaSize ;  /* 0x0000000000987805 */ /* 0x000fca0000008a00 */
[----:B------:R-:W-:-:S05]  /*0d30*/  IMAD R152, R152, -0xa0, RZ ;  /* 0xffffff6098987824 */ /* 0x000fca00078e02ff */
[----:B------:R-:W-:-:S14]  /*0d40*/  R2UR UR7, R152 ;  /* 0x00000000980772ca */ /* 0x000fdc00000e0000 */
[----:B------:R-:W3:Y:S01]  /*0d50*/  LDCU UR7, c[0x0][UR7+0x2b4] ;  /* 0x00005680070777ac */ /* 0x000ee20008000800 */
[----:B------:R-:W-:Y:S01]  /*0d60*/  I2FP.F32.U32 R4, UR27 ;  /* 0x0000001b00047c45 */ /* 0x000fe20008201000 */
[----:B------:R-:W-:Y:S01]  /*0d70*/  NOP ;  /* 0x0000000000007918 */ /* 0x000fe20000000000 */
[----:B------:R-:W-:-:S05]  /*0d80*/  CS2R.32 R152, SR_CgaSize ;  /* 0x0000000000987805 */ /* 0x000fca0000008a00 */
[----:B------:R-:W-:-:S05]  /*0d90*/  IMAD R152, R152, -0xa0, RZ ;  /* 0xffffff6098987824 */ /* 0x000fca00078e02ff */
[----:B------:R-:W-:-:S14]  /*0da0*/  R2UR UR9, R152 ;  /* 0x00000000980972ca */ /* 0x000fdc00000e0000 */
[----:B------:R-:W4:Y:S01]  /*0db0*/  LDCU UR9, c[0x0][UR9+0x2b0] ;  /* 0x00005600090977ac */ /* 0x000f220008000800 */
[----:B------:R-:W2:Y:S01]  /*0dc0*/  LDC R10, c[0x0][0xf24] ;  /* 0x0003c900ff0a7b82 */ /* 0x000ea20000000800 */
[----:B------:R-:W-:Y:S01]  /*0dd0*/  UMOV UR10, 0x80 ;  /* 0x00000080000a7882 */ /* 0x000fe20000000000 */
[----:B------:R-:W-:Y:S01]  /*0de0*/  VOTEU.ALL UP1, P1 ;  /* 0x0000000000ff7886 */ /* 0x000fe20000820000 */
[----:B------:R-:W-:-:S05]  /*0df0*/  CS2R.32 R3, SR_CgaSize ;  /* 0x0000000000037805 */ /* 0x000fca0000008a00 */
[----:B------:R-:W-:-:S06]  /*0e00*/  IMAD R3, R3, -0xa0, RZ ;  /* 0xffffff6003037824 */ /* 0x000fcc00078e02ff */
[----:B------:R-:W2:Y:S01]  /*0e10*/  LDC R3, c[0x0][R3+0x2a4] ;  /* 0x0000a90003037b82 */ /* 0x000ea20000000800 */
[----:B------:R-:W-:-:S04]  /*0e20*/  @!UP1 UIADD3 UR10, UPT, UPT, -UR10, 0x100000, URZ ;  /* 0x001000000a0a9890 */ /* 0x000fc8000fffe1ff */
[----:B------:R-:W-:Y:S02]  /*0e30*/  @!UP1 USHF.L.U32 UR11, UR10, 0xb, URZ ;  /* 0x0000000b0a0b9899 */ /* 0x000fe400080006ff */
[----:B------:R-:W-:Y:S01]  /*0e40*/  @!UP1 USHF.L.U32 UR10, UR10, 0x1, URZ ;  /* 0x000000010a0a9899 */ /* 0x000fe200080006ff */
[----:B----4-:R-:W-:Y:S01]  /*0e50*/  FMUL R4, R4, UR9 ;  /* 0x0000000904047c20 */ /* 0x010fe20008400000 */
[----:B------:R-:W4:Y:S01]  /*0e60*/  @!UP1 S2UR UR4, SR_CgaCtaId ;  /* 0x00000000000499c3 */ /* 0x000f220000008800 */
[----:B-1----:R-:W-:Y:S02]  /*0e70*/  I2FP.F32.U32 R2, UR5 ;  /* 0x0000000500027c45 */ /* 0x002fe40008201000 */
[----:B------:R-:W1:Y:S01]  /*0e80*/  F2I.U32.TRUNC.NTZ R152, R4 ;  /* 0x0000000400987305 */ /* 0x000e62000020f000 */
[----:B------:R-:W-:Y:S02]  /*0e90*/  MOV R20, UR5 ;  /* 0x0000000500147c02 */ /* 0x000fe40008000f00 */
[----:B---3--:R-:W-:Y:S01]  /*0ea0*/  FMUL R2, R2, UR7 ;  /* 0x0000000702027c20 */ /* 0x008fe20008400000 */
[----:B------:R-:W-:Y:S01]  /*0eb0*/  @!UP1 UMOV UR7, 0x400 ;  /* 0x0000040000079882 */ /* 0x000fe20000000000 */
[----:B------:R-:W-:-:S05]  /*0ec0*/  CS2R.32 R5, SR_CgaSize ;  /* 0x0000000000057805 */ /* 0x000fca0000008a00 */
[----:B------:R-:W-:-:S06]  /*0ed0*/  IMAD R5, R5, -0xa0, RZ ;  /* 0xffffff6005057824 */ /* 0x000fcc00078e02ff */
[----:B------:R-:W3:Y:S01]  /*0ee0*/  LDC R5, c[0x0][R5+0x2a0] ;  /* 0x0000a80005057b82 */ /* 0x000ee20000000800 */
[----:B--2---:R-:W-:Y:S01]  /*0ef0*/  ISETP.GE.AND P0, PT, R10, 0x1, PT ;  /* 0x000000010a00780c */ /* 0x004fe20003f06270 */
[----:B------:R-:W2:Y:S06]  /*0f00*/  F2I.U32.TRUNC.NTZ R150, R2 ;  /* 0x0000000200967305 */ /* 0x000eac000020f000 */
[----:B------:R-:W3:Y:S01]  /*0f10*/  S2UR UR44, SR_CTAID.Z ;  /* 0x00000000002c79c3 */ /* 0x000ee20000002700 */
[----:B-1----:R-:W-:Y:S01]  /*0f20*/  IADD3 R152, PT, PT, -R152, RZ, RZ ;  /* 0x000000ff98987210 */ /* 0x002fe20007ffe1ff */
[----:B----4-:R-:W-:Y:S01]  /*0f30*/  @!UP1 ULEA UR4, UR4, UR7, 0x18 ;  /* 0x0000000704049291 */ /* 0x010fe2000f8ec0ff */
[----:B------:R-:W-:Y:S01]  /*0f40*/  VOTEU.ALL UP1, P1 ;  /* 0x0000000000ff7886 */ /* 0x000fe20000820000 */
[----:B--2---:R-:W-:-:S05]  /*0f50*/  IADD3 R150, PT, PT, -R150, RZ, RZ ;  /* 0x000000ff96967210 */ /* 0x004fca0007ffe1ff */
[----:B------:R-:W-:Y:S02]  /*0f60*/  IMAD R150, R3, R150, UR5 ;  /* 0x0000000503967e24 */ /* 0x000fe4000f8e0296 */
[----:B---3--:R-:W-:Y:S01]  /*0f70*/  IMAD R152, R5, R152, UR27 ;  /* 0x0000001b05987e24 */ /* 0x008fe2000f8e0298 */
[----:B------:R-:W1:Y:S02]  /*0f80*/  FENCE.VIEW.ASYNC.S ;  /* 0x00000000000073c6 */ /* 0x000e640000000000 */
[----:B-1----:R1:W2:Y:S02]  /*0f90*/  @!UP1 SYNCS.EXCH.64 URZ, [UR4+0xd0], UR10 ;  /* 0x0000d00a04ff95b2 */ /* 0x0022a40008000100 */
[----:B--2---:R-:W-:Y:S06]  /*0fa0*/  BAR.SYNC.DEFER_BLOCKING 0x0 ;  /* 0x0000000000007b1d */ /* 0x004fec0000010000 */
[----:B------:R-:W-:Y:S05]  /*0fb0*/  @!P0 BRA `(.L_x_15) ;  /* 0x0000000000c08947 */ /* 0x000fea0003800000 */
[----:B------:R-:W2:Y:S01]  /*0fc0*/  LDC.64 R4, c[0x0][0xf18] ;  /* 0x0003c600ff047b82 */ /* 0x000ea20000000a00 */
[----:B------:R-:W-:-:S07]  /*0fd0*/  ISETP.NE.AND P0, PT, R10, 0x1, PT ;  /* 0x000000010a00780c */ /* 0x000fce0003f05270 */
[----:B------:R-:W3:Y:S08]  /*0fe0*/  LDC R9, c[0x0][0xf0c] ;  /* 0x0003c300ff097b82 */ /* 0x000ef00000000800 */
[----:B------:R-:W4:Y:S08]  /*0ff0*/  LDC R13, c[0x0][0x370] ;  /* 0x0000dc00ff0d7b82 */ /* 0x000f300000000800 */
[----:B------:R-:W1:Y:S01]  /*1000*/  LDC R11, c[0x0][0x374] ;  /* 0x0000dd00ff0b7b82 */ /* 0x000e620000000800 */
[----:B--2---:R-:W-:-:S07]  /*1010*/  ISETP.NE.AND P1, PT, R4, 0x1, PT ;  /* 0x000000010400780c */ /* 0x004fce0003f25270 */
[----:B------:R-:W4:Y:S01]  /*1020*/  LDC.64 R6, c[0x0][0xf10] ;  /* 0x0003c400ff067b82 */ /* 0x000f220000000a00 */
[----:B---3--:R-:W-:-:S07]  /*1030*/  ISETP.NE.AND P2, PT, R9, 0x1, PT ;  /* 0x000000010900780c */ /* 0x008fce0003f45270 */
[----:B------:R-:W2:Y:S08]  /*1040*/  LDC R8, c[0x0][0xf20] ;  /* 0x0003c800ff087b82 */ /* 0x000eb00000000800 */
[----:B------:R-:W3:Y:S01]  /*1050*/  LDC.64 R2, c[0x0][0xf28] ;  /* 0x0003ca00ff027b82 */ /* 0x000ee20000000a00 */
[----:B-1----:R-:W-:-:S04]  /*1060*/  IMAD.HI.U32 R15, R11, R5, RZ ;  /* 0x000000050b0f7227 */ /* 0x002fc800078e00ff */
[----:B------:R-:W-:-:S04]  /*1070*/  IMAD.HI.U32 R5, R20, R5, RZ ;  /* 0x0000000514057227 */ /* 0x000fc800078e00ff */
[----:B----4-:R-:W-:-:S04]  /*1080*/  IMAD.HI.U32 R12, R13, R6, RZ ;  /* 0x000000060d0c7227 */ /* 0x010fc800078e00ff */
[----:B------:R-:W-:Y:S01]  /*1090*/  IMAD.HI.U32 R6, R6, UR27, RZ ;  /* 0x0000001b06067c27 */ /* 0x000fe2000f8e00ff */
[-C--:B------:R-:W-:Y:S02]  /*10a0*/  @P2 SHF.R.U32.HI R13, RZ, R7.reuse, R12 ;  /* 0x00000007ff0d2219 */ /* 0x080fe4000001160c */
[-C--:B--2---:R-:W-:Y:S02]  /*10b0*/  @P1 SHF.R.U32.HI R11, RZ, R8.reuse, R15 ;  /* 0x00000008ff0b1219 */ /* 0x084fe4000001160f */
[----:B------:R-:W-:Y:S01]  /*10c0*/  SHF.R.U32.HI R6, RZ, R7, R6 ;  /* 0x00000007ff067219 */ /* 0x000fe20000011606 */
[----:B------:R-:W-:Y:S01]  /*10d0*/  IMAD.U32 R7, RZ, RZ, UR27 ;  /* 0x0000001bff077e24 */ /* 0x000fe2000f8e00ff */
[----:B------:R-:W-:Y:S01]  /*10e0*/  SHF.R.U32.HI R5, RZ, R8, R5 ;  /* 0x00000008ff057219 */ /* 0x000fe20000011605 */
[----:B---3--:R-:W-:-:S03]  /*10f0*/  IMAD.HI.U32 R12, R11, R2, RZ ;  /* 0x000000020b0c7227 */ /* 0x008fc600078e00ff */
[----:B------:R-:W-:Y:S02]  /*1100*/  SEL R5, R20, R5, !P1 ;  /* 0x0000000514057207 */ /* 0x000fe40004800000 */
[----:B------:R-:W-:Y:S01]  /*1110*/  SEL R7, R7, R6, !P2 ;  /* 0x0000000607077207 */ /* 0x000fe20005000000 */
[----:B------:R-:W-:Y:S01]  /*1120*/  IMAD.HI.U32 R14, R13, R2, RZ ;  /* 0x000000020d0e7227 */ /* 0x000fe200078e00ff */
[----:B------:R-:W-:-:S04]  /*1130*/  @P0 SHF.R.U32.HI R11, RZ, R3, R12 ;  /* 0x00000003ff0b0219 */ /* 0x000fc8000001160c */
[----:B------:R-:W-:Y:S01]  /*1140*/  @P0 SHF.R.U32.HI R13, RZ, R3, R14 ;  /* 0x00000003ff0d0219 */ /* 0x000fe2000001160e */
[----:B------:R-:W-:-:S04]  /*1150*/  IMAD R11, R11, R10, RZ ;  /* 0x0000000a0b0b7224 */ /* 0x000fc800078e02ff */
[----:B------:R-:W-:Y:S01]  /*1160*/  IMAD R6, R13, R10, RZ ;  /* 0x0000000a0d067224 */ /* 0x000fe200078e02ff */
[----:B------:R-:W-:-:S04]  /*1170*/  ISETP.GE.AND P1, PT, R5, R11, PT ;  /* 0x0000000b0500720c */ /* 0x000fc80003f26270 */
[----:B------:R-:W-:Y:S01]  /*1180*/  ISETP.GE.OR P1, PT, R7, R6, P1 ;  /* 0x000000060700720c */ /* 0x000fe20000f26670 */
[----:B------:R-:W-:-:S05]  /*1190*/  IMAD.HI.U32 R6, R5, R2, RZ ;  /* 0x0000000205067227 */ /* 0x000fca00078e00ff */
[----:B------:R-:W-:-:S04]  /*11a0*/  SHF.R.U32.HI R6, RZ, R3, R6 ;  /* 0x00000003ff067219 */ /* 0x000fc80000011606 */
[----:B------:R-:W-:-:S03]  /*11b0*/  SEL R6, R5, R6, !P0 ;  /* 0x0000000605067207 */ /* 0x000fc60004000000 */
[----:B------:R-:W-:-:S04]  /*11c0*/  @!P1 IMAD.HI.U32 R8, R7, R2, RZ ;  /* 0x0000000207089227 */ /* 0x000fc800078e00ff */
[----:B------:R-:W-:Y:S01]  /*11d0*/  IMAD.MOV R2, RZ, RZ, -R6 ;  /* 0x000000ffff027224 */ /* 0x000fe200078e0a06 */
[----:B------:R-:W-:-:S03]  /*11e0*/  @!P1 SHF.R.U32.HI R8, RZ, R3, R8 ;  /* 0x00000003ff089219 */ /* 0x000fc60000011608 */
[----:B------:R-:W-:Y:S01]  /*11f0*/  IMAD R2, R10, R2, R5 ;  /* 0x000000020a027224 */ /* 0x000fe200078e0205 */
[----:B------:R-:W-:-:S04]  /*1200*/  @!P1 SEL R3, R7, R8, !P0 ;  /* 0x0000000807039207 */ /* 0x000fc80004000000 */
[----:B------:R-:W-:Y:S01]  /*1210*/  @!P1 IADD3 R6, PT, PT, R6, -R3, RZ ;  /* 0x8000000306069210 */ /* 0x000fe20007ffe0ff */
[----:B------:R-:W-:Y:S01]  /*1220*/  @!P1 IMAD R13, R2, R13, R3 ;  /* 0x0000000d020d9224 */ /* 0x000fe200078e0203 */
[----:B------:R-:W-:Y:S01]  /*1230*/  IADD3 R3, PT, PT, -R5, RZ, RZ ;  /* 0x000000ff05037210 */ /* 0x000fe20007ffe1ff */
[--C-:B------:R-:W-:Y:S02]  /*1240*/  IMAD.MOV R2, RZ, RZ, -R7.reuse ;  /* 0x000000ffff027224 */ /* 0x100fe400078e0a07 */
[----:B------:R-:W-:Y:S01]  /*1250*/  @!P1 IMAD R5, R6, R10, R7 ;  /* 0x0000000a06059224 */ /* 0x000fe200078e0207 */
[----:B------:R-:W-:Y:S01]  /*1260*/  @!P1 MOV R7, R13 ;  /* 0x0000000d00079202 */ /* 0x000fe20000000f00 */
[----:B------:R-:W-:Y:S02]  /*1270*/  IMAD R2, R9, R2, UR27 ;  /* 0x0000001b09027e24 */ /* 0x000fe4000f8e0202 */
[----:B------:R-:W-:Y:S02]  /*1280*/  IMAD R3, R4, R3, R20 ;  /* 0x0000000304037224 */ /* 0x000fe400078e0214 */
[----:B------:R-:W-:-:S02]  /*1290*/  IMAD R2, R7, R9, R2 ;  /* 0x0000000907027224 */ /* 0x000fc400078e0202 */
[----:B------:R-:W-:-:S03]  /*12a0*/  IMAD R20, R5, R4, R3 ;  /* 0x0000000405147224 */ /* 0x000fc600078e0203 */
[----:B------:R-:W-:Y:S02]  /*12b0*/  R2UR UR27, R2 ;  /* 0x00000000021b72ca */ /* 0x000fe400000e0000 */
.L_x_15:
[----:B-1----:R-:W1:Y:S01]  /*12c0*/  LDCU UR4, c[0x0][0xf30] ;  /* 0x0001e600ff0477ac */ /* 0x002e620008000800 */
[----:B------:R-:W2:Y:S08]  /*12d0*/  S2UR UR37, SR_CgaCtaId ;  /* 0x00000000002579c3 */ /* 0x000eb00000008800 */
[----:B------:R-:W3:Y:S01]  /*12e0*/  LDC R72, c[0x0][0xf24] ;  /* 0x0003c900ff487b82 */ /* 0x000ee20000000800 */
[----:B-1----:R-:W-:-:S09]  /*12f0*/  UISETP.NE.AND UP1, UPT, UR4, 0x1, UPT ;  /* 0x000000010400788c */ /* 0x002fd2000bf25270 */
[----:B--2---:R-:W-:Y:S05]  /*1300*/  BRA.U UP1, `(.L_x_16) ;  /* 0x0000000101487547 */ /* 0x004fea000b800000 */
[----:B------:R-:W1:Y:S08]  /*1310*/  LDC.64 R4, c[0x0][0xf10] ;  /* 0x0003c400ff047b82 */ /* 0x000e700000000a00 */
[----:B------:R-:W2:Y:S08]  /*1320*/  LDC.64 R2, c[0x0][0xf18] ;  /* 0x0003c600ff027b82 */ /* 0x000eb00000000a00 */
[----:B------:R-:W4:Y:S08]  /*1330*/  LDC R6, c[0x0][0xf20] ;  /* 0x0003c800ff067b82 */ /* 0x000f300000000800 */
[----:B------:R-:W3:Y:S01]  /*1340*/  LDC R7, c[0x0][0xf0c] ;  /* 0x0003c300ff077b82 */ /* 0x000ee20000000800 */
[----:B-1----:R-:W-:-:S05]  /*1350*/  IMAD.HI.U32 R4, R4, UR27, RZ ;  /* 0x0000001b04047c27 */ /* 0x002fca000f8e00ff */
[----:B------:R-:W-:Y:S01]  /*1360*/  SHF.R.U32.HI R4, RZ, R5, R4 ;  /* 0x00000005ff047219 */ /* 0x000fe20000011604 */
[----:B--2---:R-:W-:Y:S01]  /*1370*/  IMAD.HI.U32 R3, R20, R3, RZ ;  /* 0x0000000314037227 */ /* 0x004fe200078e00ff */
[----:B------:R-:W-:-:S04]  /*1380*/  ISETP.NE.AND P0, PT, R2, 0x1, PT ;  /* 0x000000010200780c */ /* 0x000fc80003f05270 */
[----:B----4-:R-:W-:Y:S01]  /*1390*/  SHF.R.U32.HI R5, RZ, R6, R3 ;  /* 0x00000006ff057219 */ /* 0x010fe20000011603 */
[----:B------:R-:W-:Y:S01]  /*13a0*/  IMAD.U32 R3, RZ, RZ, UR27 ;  /* 0x0000001bff037e24 */ /* 0x000fe2000f8e00ff */
[----:B---3--:R-:W-:-:S04]  /*13b0*/  ISETP.NE.AND P1, PT, R7, 0x1, PT ;  /* 0x000000010700780c */ /* 0x008fc80003f25270 */
[----:B------:R-:W-:Y:S02]  /*13c0*/  SEL R3, R3, R4, !P1 ;  /* 0x0000000403037207 */ /* 0x000fe40004800000 */
[----:B------:R-:W-:-:S05]  /*13d0*/  SEL R4, R20, R5, !P0 ;  /* 0x0000000514047207 */ /* 0x000fca0004000000 */
[----:B------:R-:W-:Y:S02]  /*13e0*/  IMAD.IADD R6, R4, 0x1, -R3 ;  /* 0x0000000104067824 */ /* 0x000fe400078e0a03 */
[----:B------:R-:W-:Y:S02]  /*13f0*/  IMAD.IADD R3, R3, 0x1, -R4 ;  /* 0x0000000103037824 */ /* 0x000fe400078e0a04 */
[----:B------:R-:W-:Y:S02]  /*1400*/  IMAD R6, R6, R7, UR27 ;  /* 0x0000001b06067e24 */ /* 0x000fe4000f8e0207 */
[----:B------:R-:W-:-:S03]  /*1410*/  IMAD R20, R3, R2, R20 ;  /* 0x0000000203147224 */ /* 0x000fc600078e0214 */
[----:B------:R-:W-:-:S15]  /*1420*/  R2UR UR27, R6 ;  /* 0x00000000061b72ca */ /* 0x000fde00000e0000 */
.L_x_16:
[----:B------:R-:W-:Y:S01]  /*1430*/  BAR.SYNC.DEFER_BLOCKING 0x0 ;  /* 0x0000000000007b1d */ /* 0x000fe20000010000 */
[----:B------:R-:W-:Y:S01]  /*1440*/  UISETP.NE.AND UP1, UPT, UR8, 0x2, UPT ;  /* 0x000000020800788c */ /* 0x000fe2000bf25270 */
[----:B------:R-:W-:Y:S02]  /*1450*/  ISETP.NE.OR P5, PT, R0, 0x2, !P5 ;  /* 0x000000020000780c */ /* 0x000fe40006fa5670 */
[----:B------:R-:W-:-:S06]  /*1460*/  LOP3.LUT R2, R165, 0x1f, RZ, 0xc0, !PT ;  /* 0x0000001fa5027812 */ /* 0x000fcc00078ec0ff */
[----:B------:R-:W-:Y:S05]  /*1470*/  BRA.U UP1, `(.L_x_17) ;  /* 0x0000001101ec7547 */ /* 0x000fea000b800000 */
[----:B------:R-:W1:Y:S01]  /*1480*/  LDCU UR14, c[0x0][0x38c] ;  /* 0x00007180ff0e77ac */ /* 0x000e620008000800 */
[----:B------:R-:W2:Y:S01]  /*1490*/  LDC R9, c[0x0][0x370] ;  /* 0x0000dc00ff097b82 */ /* 0x000ea20000000800 */
[----:B------:R-:W-:Y:S01]  /*14a0*/  PLOP3.LUT P1, PT, PT, PT, UP2, 0x80, 0x8 ;  /* 0x000000000008781c */ /* 0x000fe20003f2f028 */
[----:B------:R-:W-:Y:S01]  /*14b0*/  HFMA2 R12, -RZ, RZ, 0, 0 ;  /* 0x00000000ff0c7431 */ /* 0x000fe200000001ff */
[----:B------:R-:W-:Y:S01]  /*14c0*/  ISETP.EQ.OR P4, PT, R2, RZ, P5 ;  /* 0x000000ff0200720c */ /* 0x000fe20002f82670 */
[----:B------:R-:W-:Y:S01]  /*14d0*/  IMAD.MOV.U32 R15, RZ, RZ, 0x1 ;  /* 0x00000001ff0f7424 */ /* 0x000fe200078e00ff */
[----:B------:R-:W-:Y:S01]  /*14e0*/  PLOP3.LUT P1, PT, P1, PT, PT, 0x8, 0x80 ;  /* 0x000000000080781c */ /* 0x000fe20000f2e170 */
[----:B------:R-:W-:Y:S01]  /*14f0*/  IMAD.MOV.U32 R14, RZ, RZ, RZ ;  /* 0x000000ffff0e7224 */ /* 0x000fe200078e00ff */
[----:B------:R-:W-:Y:S01]  /*1500*/  MOV R8, 0x1 ;  /* 0x0000000100087802 */ /* 0x000fe20000000f00 */
[----:B------:R-:W4:Y:S01]  /*1510*/  LDC R0, c[0x0][0x374] ;  /* 0x0000dd00ff007b82 */ /* 0x000f220000000800 */
[----:B------:R-:W-:Y:S01]  /*1520*/  IMAD.MOV.U32 R10, RZ, RZ, RZ ;  /* 0x000000ffff0a7224 */ /* 0x000fe200078e00ff */
[----:B------:R-:W2:Y:S01]  /*1530*/  LDCU.64 UR30, c[0x0][0x348] ;  /* 0x00006900ff1e77ac */ /* 0x000ea20008000a00 */
[----:B------:R-:W-:Y:S01]  /*1540*/  UMOV UR6, URZ ;  /* 0x000000ff00067c82 */ /* 0x000fe20008000000 */
[----:B-1----:R-:W-:-:S04]  /*1550*/  UIADD3 UR5, UPT, UPT, UR14, 0x7f, URZ ;  /* 0x0000007f0e057890 */ /* 0x002fc8000fffe0ff */
[----:B------:R-:W-:-:S04]  /*1560*/  USHF.R.S32.HI UR4, URZ, 0x1f, UR5 ;  /* 0x0000001fff047899 */ /* 0x000fc80008011405 */
[----:B------:R-:W-:-:S04]  /*1570*/  ULEA.HI UR4, UR4, UR5, URZ, 0x7 ;  /* 0x0000000504047291 */ /* 0x000fc8000f8f38ff */
[----:B------:R-:W-:Y:S02]  /*1580*/  USHF.R.S32.HI UR22, URZ, 0x7, UR4 ;  /* 0x00000007ff167899 */ /* 0x000fe40008011404 */
[----:B------:R-:W-:Y:S02]  /*1590*/  UIADD3 UR4, UPT, UPT, UR14, -0x1, URZ ;  /* 0xffffffff0e047890 */ /* 0x000fe4000fffe0ff */
[----:B------:R-:W-:Y:S02]  /*15a0*/  UISETP.LT.U32.AND UP0, UPT, UR22, 0x3, UPT ;  /* 0x000000031600788c */ /* 0x000fe4000bf01070 */
[----:B------:R-:W-:Y:S02]  /*15b0*/  UISETP.GE.U32.AND UP1, UPT, UR4, -0xff, UPT ;  /* 0xffffff010400788c */ /* 0x000fe4000bf26070 */
[----:B------:R-:W-:Y:S02]  /*15c0*/  USEL UR15, UR22, 0x3, UP0 ;  /* 0x00000003160f7887 */ /* 0x000fe40008000000 */
[----:B------:R-:W-:-:S02]  /*15d0*/  UIADD3 UR14, UPT, UPT, UR14, 0xfe, URZ ;  /* 0x000000fe0e0e7890 */ /* 0x000fc4000fffe0ff */
[----:B------:R-:W-:Y:S02]  /*15e0*/  UIADD3 UR5, UPT, UPT, UR15, -0x1, URZ ;  /* 0xffffffff0f057890 */ /* 0x000fe4000fffe0ff */
[----:B------:R-:W-:-:S03]  /*15f0*/  UIADD3 UR7, UPT, UPT, UR22, -UR15, URZ ;  /* 0x8000000f16077290 */ /* 0x000fc6000fffe0ff */
[----:B------:R-:W-:-:S04]  /*1600*/  @UP1 UIADD3 UR5, UPT, UPT, UR15, URZ, URZ ;  /* 0x000000ff0f051290 */ /* 0x000fc8000fffe0ff */
[----:B--2---:R-:W-:-:S12]  /*1610*/  UIADD3 UR5, UPT, UPT, UR5, 0x1, URZ ;  /* 0x0000000105057890 */ /* 0x004fd8000fffe0ff */
.L_x_39:
[----:B------:R-:W-:Y:S01]  /*1620*/  UISETP.NE.AND UP0, UPT, UR37, URZ, UPT ;  /* 0x000000ff2500728c */ /* 0x000fe2000bf05270 */
[----:B------:R-:W1:Y:S08]  /*1630*/  S2UR UR37, SR_CgaCtaId ;  /* 0x00000000002579c3 */ /* 0x000e700000008800 */
[----:B------:R-:W-:Y:S05]  /*1640*/  BRA.U UP0, `(.L_x_18) ;  /* 0x0000000100347547 */ /* 0x000fea000b800000 */
[----:B------:R-:W2:Y:S01]  /*1650*/  S2R R2, SR_CgaCtaId ;  /* 0x0000000000027919 */ /* 0x000ea20000008800 */
[----:B------:R-:W-:-:S04]  /*1660*/  MOV R3, 0x400 ;  /* 0x0000040000037802 */ /* 0x000fc80000000f00 */
[----:B--2---:R-:W-:Y:S02]  /*1670*/  LEA R3, R2, R3, 0x18 ;  /* 0x0000000302037211 */ /* 0x004fe400078ec0ff */
[----:B------:R-:W-:-:S03]  /*1680*/  SHF.L.U32 R2, R8, 0x1f, RZ ;  /* 0x0000001f08027819 */ /* 0x000fc600000006ff */
[----:B------:R-:W-:-:S04]  /*1690*/  IMAD R3, R10, 0x8, R3 ;  /* 0x000000080a037824 */ /* 0x000fc800078e0203 */
[----:B------:R-:W2:Y:S02]  /*16a0*/  SYNCS.PHASECHK.TRANS64.TRYWAIT P0, [R3+URZ+0xc0], R2 ;  /* 0x0000c002030075a7 */ /* 0x000ea400080011ff */
[----:B--2---:R-:W-:Y:S05]  /*16b0*/  @!P0 BRA `(.L_x_19) ;  /* 0x000000a000088947 */ /* 0x004fea0003800000 */
.L_x_135:
[----:B------:R-:W-:Y:S01]  /*16c0*/  VIADD R10, R10, 0x1 ;  /* 0x000000010a0a7836 */ /* 0x000fe20000000000 */
[----:B------:R2:W-:Y:S04]  /*16d0*/  SYNCS.ARRIVE.TRANS64.A1T0 RZ, [R3+URZ+0xb0], RZ ;  /* 0x0000b0ff03ff79a7 */ /* 0x0005e800081000ff */
[----:B------:R-:W-:-:S04]  /*16e0*/  ISETP.NE.AND P0, PT, R10, 0x2, PT ;  /* 0x000000020a00780c */ /* 0x000fc80003f05270 */
[----:B------:R-:W-:Y:S02]  /*16f0*/  SEL R10, R10, RZ, P0 ;  /* 0x000000ff0a0a7207 */ /* 0x000fe40000000000 */
[----:B--2---:R-:W-:-:S04]  /*1700*/  SEL R3, RZ, 0x1, P0 ;  /* 0x00000001ff037807 */ /* 0x004fc80000000000 */
[----:B------:R-:W-:Y:S02]  /*1710*/  LOP3.LUT R8, R8, R3, RZ, 0x3c, !PT ;  /* 0x0000000308087212 */ /* 0x000fe400078e3cff */
.L_x_18:
[----:B------:R-:W-:Y:S01]  /*1720*/  UMOV UR4, 0x400 ;  /* 0x0000040000047882 */ /* 0x000fe20000000000 */
[----:B------:R-:W-:Y:S01]  /*1730*/  SHF.L.U32 R2, R15, 0x1f, RZ ;  /* 0x0000001f0f027819 */ /* 0x000fe200000006ff */
[----:B-1----:R-:W-:Y:S01]  /*1740*/  ULEA UR4, UR37, UR4, 0x18 ;  /* 0x0000000425047291 */ /* 0x002fe2000f8ec0ff */
[----:B------:R-:W-:Y:S01]  /*1750*/  R2UR UR11, R20 ;  /* 0x00000000140b72ca */ /* 0x000fe200000e0000 */
[----:B------:R-:W-:Y:S02]  /*1760*/  UISETP.GE.U32.AND UP0, UPT, UR14, 0xff, UPT ;  /* 0x000000ff0e00788c */ /* 0x000fe4000bf06070 */
[----:B------:R-:W-:Y:S02]  /*1770*/  ULEA UR8, UR6, UR4, 0x3 ;  /* 0x0000000406087291 */ /* 0x000fe4000f8e18ff */
[----:B------:R-:W-:Y:S01]  /*1780*/  USHF.L.U32 UR43, UR27, 0x7, URZ ;  /* 0x000000071b2b7899 */ /* 0x000fe200080006ff */
[----:B------:R-:W-:-:S06]  /*1790*/  UMOV UR20, URZ ;  /* 0x000000ff00147c82 */ /* 0x000fcc0008000000 */
[----:B------:R1:W2:Y:S01]  /*17a0*/  SYNCS.PHASECHK.TRANS64.TRYWAIT P2, [UR8+0x18], R2 ;  /* 0x00001802ff0075a7 */ /* 0x0002a20008041108 */
[----:B------:R-:W-:Y:S02]  /*17b0*/  USHF.L.U32 UR35, UR11, 0x8, URZ ;  /* 0x000000080b237899 */ /* 0x000fe400080006ff */
[----:B------:R-:W-:Y:S01]  /*17c0*/  USHF.L.U32 UR11, UR11, 0x1, URZ ;  /* 0x000000010b0b7899 */ /* 0x000fe200080006ff */
[----:B------:R-:W-:Y:S11]  /*17d0*/  BRA.U !UP0, `(.L_x_20) ;  /* 0x0000000508007547 */ /* 0x000ff6000b800000 */
[----:B------:R-:W-:Y:S01]  /*17e0*/  UMOV UR16, UR6 ;  /* 0x0000000600107c82 */ /* 0x000fe20008000000 */
[----:B------:R-:W-:-:S05]  /*17f0*/  UMOV UR28, URZ ;  /* 0x000000ff001c7c82 */ /* 0x000fca0008000000 */
.L_x_27:
[----:B------:R-:W-:Y:S01]  /*1800*/  ULEA UR41, UR16, UR4, 0x3 ;  /* 0x0000000410297291 */ /* 0x000fe2000f8e18ff */
[----:B--2---:R-:W-:Y:S01]  /*1810*/  @!P5 MOV R3, 0xc600 ;  /* 0x0000c6000003d802 */ /* 0x004fe20000000f00 */
[----:B--2---:R-:W-:Y:S10]  /*1820*/  @P2 BRA `(.L_x_21) ;  /* 0x00000000000c2947 */ /* 0x004ff40003800000 */
[----:B------:R-:W-:-:S04]  /*1830*/  SHF.L.U32 R5, R15, 0x1f, RZ ;  /* 0x0000001f0f057819 */ /* 0x000fc800000006ff */
[----:B------:R-:W2:Y:S02]  /*1840*/  SYNCS.PHASECHK.TRANS64.TRYWAIT P0, [UR41+0x18], R5 ;  /* 0x00001805ff0075a7 */ /* 0x000ea40008001129 */
[----:B--2---:R-:W-:Y:S05]  /*1850*/  @!P0 BRA `(.L_x_22) ;  /* 0x0000009c00b48947 */ /* 0x004fea0003800000 */
.L_x_21:
[----:B------:R2:W-:Y:S01]  /*1860*/  @!P5 SYNCS.ARRIVE.TRANS64 RZ, [UR41], R3 ;  /* 0x00000003ffffd9a7 */ /* 0x0005e20008000029 */
[----:B------:R-:W-:Y:S04]  /*1870*/  BSSY.RECONVERGENT B0, `(.L_x_23) ;  /* 0x0000003000007945 */ /* 0x000fe80003800200 */
[----:B------:R-:W-:Y:S05]  /*1880*/  @P4 BRA `(.L_x_24) ;  /* 0x0000000000044947 */ /* 0x000fea0003800000 */
[----:B------:R-:W-:Y:S05]  /*1890*/  BPT.TRAP 0x1 ;  /* 0x000000040000795c */ /* 0x000fea0000300000 */
.L_x_24:
[----:B------:R-:W-:Y:S05]  /*18a0*/  BSYNC.RECONVERGENT B0 ;  /* 0x0000000000007941 */ /* 0x000fea0003800200 */
.L_x_23:
[----:B------:R-:W-:Y:S01]  /*18b0*/  UIADD3 UR6, UPT, UPT, UR16, 0x1, URZ ;  /* 0x0000000110067890 */ /* 0x000fe2000fffe0ff */
[----:B------:R-:W-:Y:S01]  /*18c0*/  BSSY.RECONVERGENT B0, `(.L_x_25) ;  /* 0x000002c000007945 */ /* 0x000fe20003800200 */
[----:B------:R-:W-:Y:S02]  /*18d0*/  ELECT P0, URZ, PT ;  /* 0x0000000000ff782f */ /* 0x000fe40003800000 */
[----:B------:R-:W-:-:S04]  /*18e0*/  UISETP.NE.AND UP0, UPT, UR6, 0x3, UPT ;  /* 0x000000030600788c */ /* 0x000fc8000bf05270 */
[----:B------:R-:W-:Y:S02]  /*18f0*/  USEL UR9, URZ, 0x1, UP0 ;  /* 0x00000001ff097887 */ /* 0x000fe40008000000 */
[----:B------:R-:W-:-:S04]  /*1900*/  USEL UR6, UR6, URZ, UP0 ;  /* 0x000000ff06067287 */ /* 0x000fc80008000000 */
[----:B------:R-:W-:Y:S01]  /*1910*/  ULEA UR8, UR6, UR4, 0x3 ;  /* 0x0000000406087291 */ /* 0x000fe2000f8e18ff */
[----:B------:R-:W-:-:S04]  /*1920*/  LOP3.LUT R15, R15, UR9, RZ, 0x3c, !PT ;  /* 0x000000090f0f7c12 */ /* 0x000fc8000f8e3cff */
[----:B-1----:R-:W-:-:S04]  /*1930*/  SHF.L.U32 R2, R15, 0x1f, RZ ;  /* 0x0000001f0f027819 */ /* 0x002fc800000006ff */
[----:B------:R1:W1:Y:S01]  /*1940*/  SYNCS.PHASECHK.TRANS64.TRYWAIT P2, [UR8+0x18], R2 ;  /* 0x00001802ff0075a7 */ /* 0x0002620008041108 */
[----:B------:R-:W-:Y:S05]  /*1950*/  @!P0 BRA `(.L_x_26) ;  /* 0x0000000000888947 */ /* 0x000fea0003800000 */
[----:B------:R-:W-:Y:S02]  /*1960*/  ULEA UR40, UR16, UR4, 0xe ;  /* 0x0000000410287291 */ /* 0x000fe4000f8e70ff */
[----:B------:R-:W-:Y:S02]  /*1970*/  UIADD3 UR48, UP3, UPT, UR30, 0x80, URZ ;  /* 0x000000801e307890 */ /* 0x000fe4000ff7e0ff */
[----:B------:R-:W-:Y:S02]  /*1980*/  ULEA UR32, UR16, UR4, 0xf ;  /* 0x0000000410207291 */ /* 0x000fe4000f8e78ff */
[----:B------:R-:W-:Y:S02]  /*1990*/  UIADD3 UR46, UP2, UPT, UR30, 0x180, URZ ;  /* 0x000001801e2e7890 */ /* 0x000fe4000ff5e0ff */
[----:B------:R-:W-:Y:S02]  /*19a0*/  ULEA UR24, UR16, UR4, 0x9 ;  /* 0x0000000410187291 */ /* 0x000fe4000f8e48ff */
[----:B------:R-:W-:-:S02]  /*19b0*/  UIADD3 UR38, UP1, UPT, UR30, 0x280, URZ ;  /* 0x000002801e267890 */ /* 0x000fc4000ff3e0ff */
[----:B------:R-:W-:Y:S02]  /*19c0*/  ULEA UR8, UR16, UR4, 0xa ;  /* 0x0000000410087291 */ /* 0x000fe4000f8e50ff */
[----:B------:R-:W-:Y:S02]  /*19d0*/  UIADD3 UR20, UP0, UPT, UR30, 0x380, URZ ;  /* 0x000003801e147890 */ /* 0x000fe4000ff1e0ff */
[----:B------:R-:W-:Y:S02]  /*19e0*/  USHF.L.U32 UR42, UR28, 0x7, URZ ;  /* 0x000000071c2a7899 */ /* 0x000fe400080006ff */
[----:B------:R-:W-:Y:S02]  /*19f0*/  UIADD3.X UR49, UPT, UPT, URZ, UR31, URZ, UP3, !UPT ;  /* 0x0000001fff317290 */ /* 0x000fe40009ffe4ff */
[----:B------:R-:W-:Y:S02]  /*1a00*/  UIADD3 UR40, UPT, UPT, UR40, 0x10800, URZ ;  /* 0x0001080028287890 */ /* 0x000fe4000fffe0ff */
[----:B------:R-:W-:-:S02]  /*1a10*/  UIADD3.X UR47, UPT, UPT, URZ, UR31, URZ, UP2, !UPT ;  /* 0x0000001fff2f7290 */ /* 0x000fc400097fe4ff */
[----:B------:R-:W-:Y:S02]  /*1a20*/  UIADD3 UR32, UPT, UPT, UR32, 0x1c800, URZ ;  /* 0x0001c80020207890 */ /* 0x000fe4000fffe0ff */
[----:B------:R-:W-:Y:S02]  /*1a30*/  UIADD3.X UR39, UPT, UPT, URZ, UR31, URZ, UP1, !UPT ;  /* 0x0000001fff277290 */ /* 0x000fe40008ffe4ff */
[----:B------:R-:W-:Y:S02]  /*1a40*/  UIADD3 UR24, UPT, UPT, UR24, 0x34800, URZ ;  /* 0x0003480018187890 */ /* 0x000fe4000fffe0ff */
[----:B------:R-:W-:Y:S02]  /*1a50*/  UIADD3.X UR21, UPT, UPT, URZ, UR31, URZ, UP0, !UPT ;  /* 0x0000001fff157290 */ /* 0x000fe400087fe4ff */
[----:B------:R-:W-:Y:S01]  /*1a60*/  UIADD3 UR8, UPT, UPT, UR8, 0x34e00, URZ ;  /* 0x00034e0008087890 */ /* 0x000fe2000fffe0ff */
[----:B------:R-:W-:Y:S01]  /*1a70*/  UMOV UR18, 0x0 ;  /* 0x0000000000127882 */ /* 0x000fe20000000000 */
[----:B------:R-:W-:Y:S01]  /*1a80*/  UMOV UR19, 0x10000000 ;  /* 0x1000000000137882 */ /* 0x000fe20000000000 */
[----:B------:R-:W-:Y:S01]  /*1a90*/  UMOV UR33, UR41 ;  /* 0x0000002900217c82 */ /* 0x000fe20008000000 */
[----:B------:R-:W-:Y:S01]  /*1aa0*/  UMOV UR36, UR44 ;  /* 0x0000002c00247c82 */ /* 0x000fe20008000000 */
[----:B------:R-:W-:Y:S01]  /*1ab0*/  UMOV UR26, URZ ;  /* 0x000000ff001a7c82 */ /* 0x000fe20008000000 */
[----:B------:R-:W-:Y:S01]  /*1ac0*/  UMOV UR34, UR42 ;  /* 0x0000002a00227c82 */ /* 0x000fe20008000000 */
[----:B------:R-:W-:Y:S01]  /*1ad0*/  UMOV UR25, UR41 ;  /* 0x0000002900197c82 */ /* 0x000fe20008000000 */
[----:B------:R-:W-:Y:S01]  /*1ae0*/  UMOV UR29, UR44 ;  /* 0x0000002c001d7c82 */ /* 0x000fe20008000000 */
[----:B------:R1:W-:Y:S01]  /*1af0*/  UTMALDG.3D [UR40], [UR48], desc[UR18] ;  /* 0x00001228300075b4 */ /* 0x0003e20008011000 */
[----:B------:R-:W-:Y:S01]  /*1b00*/  UMOV UR9, UR41 ;  /* 0x0000002900097c82 */ /* 0x000fe20008000000 */
[----:B------:R-:W-:Y:S01]  /*1b10*/  UMOV UR12, UR28 ;  /* 0x0000001c000c7c82 */ /* 0x000fe20008000000 */
[----:B------:R-:W-:Y:S01]  /*1b20*/  UMOV UR13, UR44 ;  /* 0x0000002c000d7c82 */ /* 0x000fe20008000000 */
[----:B------:R-:W-:Y:S01]  /*1b30*/  UMOV UR10, UR26 ;  /* 0x0000001a000a7c82 */ /* 0x000fe20008000000 */
[----:B------:R1:W-:Y:S01]  /*1b40*/  UTMALDG.3D [UR32], [UR46], desc[UR18] ;  /* 0x000012202e0075b4 */ /* 0x0003e20008011000 */
[----:B------:R1:W-:Y:S01]  /*1b50*/  UTMALDG.4D [UR24], [UR38], desc[UR18] ;  /* 0x00001218260075b4 */ /* 0x0003e20008019000 */
[----:B------:R1:W-:Y:S01]  /*1b60*/  UTMALDG.4D [UR8], [UR20], desc[UR18] ;  /* 0x00001208140075b4 */ /* 0x0003e20008019000 */
[----:B------:R-:W-:Y:S01]  /*1b70*/  NOP ;  /* 0x0000000000007918 */ /* 0x000fe20000000000 */
.L_x_26:
[----:B-1----:R-:W-:Y:S05]  /*1b80*/  BSYNC.RECONVERGENT B0 ;  /* 0x0000000000007941 */ /* 0x002fea0003800200 */
.L_x_25:
[----:B------:R-:W-:Y:S01]  /*1b90*/  UIADD3 UR28, UPT, UPT, UR28, 0x1, URZ ;  /* 0x000000011c1c7890 */ /* 0x000fe2000fffe0ff */
[----:B------:R-:W-:Y:S01]  /*1ba0*/  UMOV UR16, UR6 ;  /* 0x0000000600107c82 */ /* 0x000fe20008000000 */
[----:B------:R-:W-:Y:S02]  /*1bb0*/  UMOV UR20, UR5 ;  /* 0x0000000500147c82 */ /* 0x000fe40008000000 */
[----:B------:R-:W-:-:S09]  /*1bc0*/  UISETP.NE.AND UP0, UPT, UR28, UR5, UPT ;  /* 0x000000051c00728c */ /* 0x000fd2000bf05270 */
[----:B------:R-:W-:Y:S05]  /*1bd0*/  BRA.U UP0, `(.L_x_27) ;  /* 0xfffffffd00087547 */ /* 0x000fea000b83ffff */
.L_x_20:
[----:B------:R-:W-:Y:S01]  /*1be0*/  ULEA UR8, UR6, UR4, 0x3 ;  /* 0x0000000406087291 */ /* 0x000fe2000f8e18ff */
[----:B-1----:R-:W-:Y:S01]  /*1bf0*/  SHF.L.U32 R2, R15, 0x1f, RZ ;  /* 0x0000001f0f027819 */ /* 0x002fe200000006ff */
[----:B------:R-:W-:Y:S01]  /*1c00*/  @!P1 SYNCS.ARRIVE.TRANS64.A1T0 RZ, [UR4+0x78], RZ ;  /* 0x000078ffffff99a7 */ /* 0x000fe20008100004 */
[----:B------:R-:W-:-:S06]  /*1c10*/  UISETP.GT.AND UP0, UPT, UR22, UR15, UPT ;  /* 0x0000000f1600728c */ /* 0x000fcc000bf04270 */
[----:B------:R1:W1:Y:S03]  /*1c20*/  SYNCS.PHASECHK.TRANS64.TRYWAIT P1, [UR8+0x18], R2 ;  /* 0x00001802ff0075a7 */ /* 0x0002660008021108 */
[----:B------:R-:W-:Y:S05]  /*1c30*/  BRA.U !UP0, `(.L_x_28) ;  /* 0x0000000508007547 */ /* 0x000fea000b800000 */
[----:B------:R-:W-:Y:S01]  /*1c40*/  UIADD3 UR23, UPT, UPT, UR7, UR20, URZ ;  /* 0x0000001407177290 */ /* 0x000fe2000fffe0ff */
[----:B------:R-:W-:-:S11]  /*1c50*/  UMOV UR24, UR6 ;  /* 0x0000000600187c82 */ /* 0x000fd60008000000 */
.L_x_35:
[----:B------:R-:W-:Y:S01]  /*1c60*/  ULEA UR41, UR24, UR4, 0x3 ;  /* 0x0000000418297291 */ /* 0x000fe2000f8e18ff */
[----:B--2---:R-:W-:Y:S01]  /*1c70*/  @!P5 MOV R3, 0xc600 ;  /* 0x0000c6000003d802 */ /* 0x004fe20000000f00 */
[----:B-1----:R-:W-:Y:S10]  /*1c80*/  @P1 BRA `(.L_x_29) ;  /* 0x00000000000c1947 */ /* 0x002ff40003800000 */
[----:B------:R-:W-:-:S04]  /*1c90*/  SHF.L.U32 R5, R15, 0x1f, RZ ;  /* 0x0000001f0f057819 */ /* 0x000fc800000006ff */
[----:B------:R-:W1:Y:S02]  /*1ca0*/  SYNCS.PHASECHK.TRANS64.TRYWAIT P0, [UR41+0x18], R5 ;  /* 0x00001805ff0075a7 */ /* 0x000e640008001129 */
[----:B-1----:R-:W-:Y:S05]  /*1cb0*/  @!P0 BRA `(.L_x_30) ;  /* 0x0000009800b48947 */ /* 0x002fea0003800000 */
.L_x_29:
[----:B------:R2:W-:Y:S01]  /*1cc0*/  @!P5 SYNCS.ARRIVE.TRANS64 RZ, [UR41], R3 ;  /* 0x00000003ffffd9a7 */ /* 0x0005e20008000029 */
[----:B------:R-:W-:Y:S04]  /*1cd0*/  BSSY.RECONVERGENT B0, `(.L_x_31) ;  /* 0x0000003000007945 */ /* 0x000fe80003800200 */
[----:B------:R-:W-:Y:S05]  /*1ce0*/  @P4 BRA `(.L_x_32) ;  /* 0x0000000000044947 */ /* 0x000fea0003800000 */
[----:B------:R-:W-:Y:S05]  /*1cf0*/  BPT.TRAP 0x1 ;  /* 0x000000040000795c */ /* 0x000fea0000300000 */
.L_x_32:
[----:B------:R-:W-:Y:S05]  /*1d00*/  BSYNC.RECONVERGENT B0 ;  /* 0x0000000000007941 */ /* 0x000fea0003800200 */
.L_x_31:
        /* <DEDUP_REMOVED lines=26> */
[----:B------:R-:W-:Y:S02]  /*1eb0*/  UIADD3 UR8, UPT, UPT, UR8, 0x34e00, URZ ;  /* 0x00034e0008087890 */ /* 0x000fe4000fffe0ff */
[----:B------:R-:W-:Y:S01]  /*1ec0*/  UIADD3.X UR39, UPT, UPT, URZ, UR31, URZ, UP0, !UPT ;  /* 0x0000001fff277290 */ /* 0x000fe200087fe4ff */
        /* <DEDUP_REMOVED lines=18> */
.L_x_34:
[----:B-1----:R-:W-:Y:S05]  /*1ff0*/  BSYNC.RECONVERGENT B0 ;  /* 0x0000000000007941 */ /* 0x002fea0003800200 */
.L_x_33:
[----:B------:R-:W-:Y:S01]  /*2000*/  UIADD3 UR20, UPT, UPT, UR20, 0x1, URZ ;  /* 0x0000000114147890 */ /* 0x000fe2000fffe0ff */
[----:B------:R-:W-:-:S03]  /*2010*/  UMOV UR24, UR6 ;  /* 0x0000000600187c82 */ /* 0x000fc60008000000 */
[----:B------:R-:W-:-:S09]  /*2020*/  UISETP.NE.AND UP0, UPT, UR20, UR23, UPT ;  /* 0x000000171400728c */ /* 0x000fd2000bf05270 */
[----:B------:R-:W-:Y:S05]  /*2030*/  BRA.U UP0, `(.L_x_35) ;  /* 0xfffffffd00087547 */ /* 0x000fea000b83ffff */
.L_x_28:
[----:B-1----:R-:W-:Y:S01]  /*2040*/  LEA R2, R14, UR4, 0x3 ;  /* 0x000000040e027c11 */ /* 0x002fe2000f8e18ff */
[----:B------:R-:W-:Y:S01]  /*2050*/  NOP ;  /* 0x0000000000007918 */ /* 0x000fe20000000000 */
[----:B--2---:R-:W-:Y:S02]  /*2060*/  SHF.L.U32 R3, R12, 0x1f, RZ ;  /* 0x0000001f0c037819 */ /* 0x004fe400000006ff */
[----:B------:R-:W-:Y:S02]  /*2070*/  LEA R4, R14, UR4, 0x4 ;  /* 0x000000040e047c11 */ /* 0x000fe4000f8e20ff */
[----:B------:R-:W1:Y:S02]  /*2080*/  SYNCS.PHASECHK.TRANS64.TRYWAIT P0, [R2+URZ+0x80], R3 ;  /* 0x00008003020075a7 */ /* 0x000e6400080011ff */
[----:B-1----:R-:W-:Y:S05]  /*2090*/  @!P0 BRA `(.L_x_36) ;  /* 0x0000009400d48947 */ /* 0x002fea0003800000 */
.L_x_138:
[----:B------:R-:W2:Y:S01]  /*20a0*/  LDS.128 R4, [R4+0xe0] ;  /* 0x0000e00004047984 */ /* 0x000ea20000000c00 */
[----:B---3--:R-:W-:Y:S01]  /*20b0*/  ISETP.GE.AND P0, PT, R72, 0x1, PT ;  /* 0x000000014800780c */ /* 0x008fe20003f06270 */
[----:B-1----:R-:W-:Y:S01]  /*20c0*/  VIADD R2, R2, 0x90 ;  /* 0x0000009002027836 */ /* 0x002fe20000000000 */
[----:B------:R-:W-:Y:S01]  /*20d0*/  @!PT LDS RZ, [RZ] ;  /* 0x00000000fffff984 */ /* 0x000fe20000000800 */
[----:B------:R-:W-:Y:S01]  /*20e0*/  @!PT LDS RZ, [RZ] ;  /* 0x00000000fffff984 */ /* 0x000fe20000000800 */
[----:B------:R-:W-:Y:S01]  /*20f0*/  @!PT LDS RZ, [RZ] ;  /* 0x00000000fffff984 */ /* 0x000fe20000000800 */
[----:B------:R-:W-:Y:S01]  /*2100*/  @!PT LDS RZ, [RZ] ;  /* 0x00000000fffff984 */ /* 0x000fe20000000800 */
[----:B------:R1:W-:Y:S06]  /*2110*/  MEMBAR.ALL.CTA ;  /* 0x0000000000007992 */ /* 0x0003ec0000008000 */
[----:B-1----:R-:W1:Y:S01]  /*2120*/  FENCE.VIEW.ASYNC.S ;  /* 0x00000000000073c6 */ /* 0x002e620000000000 */
[----:B------:R-:W-:-:S04]  /*2130*/  PRMT R2, RZ, 0x654, R2 ;  /* 0x00000654ff027816 */ /* 0x000fc80000000002 */
[----:B-1----:R1:W-:Y:S01]  /*2140*/  SYNCS.ARRIVE.TRANS64.RED.A1T0 RZ, [R2+URZ], RZ ;  /* 0x000000ff02ff79a7 */ /* 0x0023e200081004ff */
[----:B--2---:R-:W-:-:S13]  /*2150*/  LOP3.LUT P2, RZ, R6, 0x1, RZ, 0xc0, !PT ;  /* 0x0000000106ff7812 */ /* 0x004fda000784c0ff */
[----:B------:R-:W-:Y:S01]  /*2160*/  @P2 SHF.R.U32.HI R3, RZ, 0x10, R5 ;  /* 0x00000010ff032819 */ /* 0x000fe20000011605 */
[----:B------:R-:W-:Y:S01]  /*2170*/  VOTEU.ANY UP0, P2 ;  /* 0x0000000000ff7886 */ /* 0x000fe20001000100 */
[----:B------:R-:W-:Y:S02]  /*2180*/  @P2 MOV R13, R4 ;  /* 0x00000004000d2202 */ /* 0x000fe40000000f00 */
[----:B------:R-:W-:Y:S02]  /*2190*/  @P2 R2UR.BROADCAST UR8, R3 ;  /* 0x00000000030822ca */ /* 0x000fe400008e0000 */
[----:B------:R-:W-:-:S11]  /*21a0*/  @P2 LOP3.LUT R11, R5, 0xffff, RZ, 0xc0, !PT ;  /* 0x0000ffff050b2812 */ /* 0x000fd600078ec0ff */
[----:B------:R-:W-:Y:S01]  /*21b0*/  @UP0 UMOV UR44, UR8 ;  /* 0x00000008002c0c82 */ /* 0x000fe20008000000 */
[----:B-1----:R-:W-:Y:S05]  /*21c0*/  @!P0 BRA `(.L_x_37) ;  /* 0x0000000000b88947 */ /* 0x002fea0003800000 */
[----:B------:R-:W4:Y:S01]  /*21d0*/  LDC.64 R4, c[0x0][0xf18] ;  /* 0x0003c600ff047b82 */ /* 0x000f220000000a00 */
[----:B------:R-:W-:-:S07]  /*21e0*/  ISETP.NE.AND P3, PT, R72, 0x1, PT ;  /* 0x000000014800780c */ /* 0x000fce0003f65270 */
[----:B------:R-:W1:Y:S08]  /*21f0*/  LDC.64 R6, c[0x0][0xf10] ;  /* 0x0003c400ff067b82 */ /* 0x000e700000000a00 */
[----:B------:R-:W2:Y:S08]  /*2200*/  LDC R16, c[0x0][0xf20] ;  /* 0x0003c800ff107b82 */ /* 0x000eb00000000800 */
[----:B------:R-:W3:Y:S01]  /*2210*/  LDC R18, c[0x0][0xf0c] ;  /* 0x0003c300ff127b82 */ /* 0x000ee20000000800 */
[----:B----4-:R-:W-:Y:S01]  /*2220*/  IMAD.HI.U32 R17, R0, R5, RZ ;  /* 0x0000000500117227 */ /* 0x010fe200078e00ff */
[----:B------:R-:W-:-:S03]  /*2230*/  ISETP.NE.AND P0, PT, R4, 0x1, PT ;  /* 0x000000010400780c */ /* 0x000fc60003f05270 */
[----:B------:R-:W-:-:S03]  /*2240*/  IMAD.HI.U32 R5, R11, R5, RZ ;  /* 0x000000050b057227 */ /* 0x000fc600078e00ff */
[----:B------:R-:W4:Y:S01]  /*2250*/  LDC.64 R2, c[0x0][0xf28] ;  /* 0x0003ca00ff027b82 */ /* 0x000f220000000a00 */
[----:B-1----:R-:W-:-:S04]  /*2260*/  IMAD.HI.U32 R20, R9, R6, RZ ;  /* 0x0000000609147227 */ /* 0x002fc800078e00ff */
[----:B------:R-:W-:Y:S01]  /*2270*/  IMAD.HI.U32 R22, R13, R6, RZ ;  /* 0x000000060d167227 */ /* 0x000fe200078e00ff */
[----:B------:R-:W-:Y:S02]  /*2280*/  SHF.R.U32.HI R20, RZ, R7, R20 ;  /* 0x00000007ff147219 */ /* 0x000fe40000011614 */
[-C--:B--2---:R-:W-:Y:S02]  /*2290*/  SHF.R.U32.HI R17, RZ, R16.reuse, R17 ;  /* 0x00000010ff117219 */ /* 0x084fe40000011611 */
[----:B------:R-:W-:Y:S02]  /*22a0*/  SHF.R.U32.HI R16, RZ, R16, R5 ;  /* 0x00000010ff107219 */ /* 0x000fe40000011605 */
[----:B------:R-:W-:Y:S02]  /*22b0*/  SEL R17, R0, R17, !P0 ;  /* 0x0000001100117207 */ /* 0x000fe40004000000 */
[----:B------:R-:W-:Y:S02]  /*22c0*/  SHF.R.U32.HI R22, RZ, R7, R22 ;  /* 0x00000007ff167219 */ /* 0x000fe40000011616 */
[----:B---3--:R-:W-:-:S02]  /*22d0*/  ISETP.NE.AND P1, PT, R18, 0x1, PT ;  /* 0x000000011200780c */ /* 0x008fc40003f25270 */
[----:B------:R-:W-:Y:S02]  /*22e0*/  SEL R5, R11, R16, !P0 ;  /* 0x000000100b057207 */ /* 0x000fe40004000000 */
[----:B------:R-:W-:Y:S02]  /*22f0*/  SEL R19, R9, R20, !P1 ;  /* 0x0000001409137207 */ /* 0x000fe40004800000 */
[----:B------:R-:W-:Y:S01]  /*2300*/  SEL R7, R13, R22, !P1 ;  /* 0x000000160d077207 */ /* 0x000fe20004800000 */
[----:B----4-:R-:W-:-:S04]  /*2310*/  IMAD.HI.U32 R20, R17, R2, RZ ;  /* 0x0000000211147227 */ /* 0x010fc800078e00ff */
        /* <DEDUP_REMOVED lines=14> */
[----:B------:R-:W-:Y:S02]  /*2400*/  @!P0 SEL R3, R7, R16, !P3 ;  /* 0x0000001007038207 */ /* 0x000fe40005800000 */
[----:B------:R-:W-:-:S03]  /*2410*/  IADD3 R16, PT, PT, -R5, RZ, RZ ;  /* 0x000000ff05107210 */ /* 0x000fc60007ffe1ff */
[--C-:B------:R-:W-:Y:S02]  /*2420*/  @!P0 IMAD.IADD R6, R6, 0x1, -R3.reuse ;  /* 0x0000000106068824 */ /* 0x100fe400078e0a03 */
[----:B------:R-:W-:Y:S01]  /*2430*/  @!P0 IMAD R3, R2, R19, R3 ;  /* 0x0000001302038224 */ /* 0x000fe200078e0203 */
[----:B------:R-:W-:Y:S01]  /*2440*/  IADD3 R2, PT, PT, -R7, RZ, RZ ;  /* 0x000000ff07027210 */ /* 0x000fe20007ffe1ff */
[----:B------:R-:W-:Y:S02]  /*2450*/  @!P0 IMAD R5, R72, R6, R7 ;  /* 0x0000000648058224 */ /* 0x000fe400078e0207 */
[----:B------:R-:W-:Y:S02]  /*2460*/  IMAD R11, R4, R16, R11 ;  /* 0x00000010040b7224 */ /* 0x000fe400078e020b */
[----:B------:R-:W-:Y:S02]  /*2470*/  @!P0 IMAD.MOV.U32 R7, RZ, RZ, R3 ;  /* 0x000000ffff078224 */ /* 0x000fe400078e0003 */
[----:B------:R-:W-:-:S02]  /*2480*/  IMAD R2, R18, R2, R13 ;  /* 0x0000000212027224 */ /* 0x000fc400078e020d */
[----:B------:R-:W-:Y:S02]  /*2490*/  IMAD R11, R5, R4, R11 ;  /* 0x00000004050b7224 */ /* 0x000fe400078e020b */
[----:B------:R-:W-:Y:S02]  /*24a0*/  IMAD R13, R7, R18, R2 ;  /* 0x00000012070d7224 */ /* 0x000fe400078e0202 */
.L_x_37:
[----:B------:R-:W1:Y:S02]  /*24b0*/  LDCU UR8, c[0x0][0xf30] ;  /* 0x0001e600ff0877ac */ /* 0x000e640008000800 */
[----:B-1----:R-:W-:-:S09]  /*24c0*/  UISETP.NE.AND UP0, UPT, UR8, 0x1, UPT ;  /* 0x000000010800788c */ /* 0x002fd2000bf05270 */
[----:B------:R-:W-:Y:S05]  /*24d0*/  BRA.U UP0, `(.L_x_38) ;  /* 0x0000000100407547 */ /* 0x000fea000b800000 */
[----:B------:R-:W1:Y:S08]  /*24e0*/  LDC.64 R4, c[0x0][0xf10] ;  /* 0x0003c400ff047b82 */ /* 0x000e700000000a00 */
[----:B------:R-:W2:Y:S08]  /*24f0*/  LDC.64 R2, c[0x0][0xf18] ;  /* 0x0003c600ff027b82 */ /* 0x000eb00000000a00 */
[----:B------:R-:W3:Y:S08]  /*2500*/  LDC R6, c[0x0][0xf20] ;  /* 0x0003c800ff067b82 */ /* 0x000ef00000000800 */
[----:B------:R-:W4:Y:S01]  /*2510*/  LDC R16, c[0x0][0xf0c] ;  /* 0x0003c300ff107b82 */ /* 0x000f220000000800 */
[----:B-1----:R-:W-:-:S05]  /*2520*/  IMAD.HI.U32 R4, R13, R4, RZ ;  /* 0x000000040d047227 */ /* 0x002fca00078e00ff */
[----:B------:R-:W-:Y:S01]  /*2530*/  SHF.R.U32.HI R4, RZ, R5, R4 ;  /* 0x00000005ff047219 */ /* 0x000fe20000011604 */
[----:B--2---:R-:W-:Y:S01]  /*2540*/  IMAD.HI.U32 R3, R11, R3, RZ ;  /* 0x000000030b037227 */ /* 0x004fe200078e00ff */
[----:B------:R-:W-:-:S04]  /*2550*/  ISETP.NE.AND P0, PT, R2, 0x1, PT ;  /* 0x000000010200780c */ /* 0x000fc80003f05270 */
[----:B---3--:R-:W-:-:S04]  /*2560*/  SHF.R.U32.HI R6, RZ, R6, R3 ;  /* 0x00000006ff067219 */ /* 0x008fc80000011603 */
[----:B------:R-:W-:Y:S02]  /*2570*/  SEL R3, R11, R6, !P0 ;  /* 0x000000060b037207 */ /* 0x000fe40004000000 */
[----:B----4-:R-:W-:-:S04]  /*2580*/  ISETP.NE.AND P1, PT, R16, 0x1, PT ;  /* 0x000000011000780c */ /* 0x010fc80003f25270 */
[----:B------:R-:W-:-:S05]  /*2590*/  SEL R4, R13, R4, !P1 ;  /* 0x000000040d047207 */ /* 0x000fca0004800000 */
[----:B------:R-:W-:Y:S02]  /*25a0*/  IMAD.IADD R5, R3, 0x1, -R4 ;  /* 0x0000000103057824 */ /* 0x000fe400078e0a04 */
[----:B------:R-:W-:Y:S02]  /*25b0*/  IMAD.IADD R3, R4, 0x1, -R3 ;  /* 0x0000000104037824 */ /* 0x000fe400078e0a03 */
[----:B------:R-:W-:Y:S02]  /*25c0*/  IMAD R13, R5, R16, R13 ;  /* 0x00000010050d7224 */ /* 0x000fe400078e020d */
[----:B------:R-:W-:-:S07]  /*25d0*/  IMAD R11, R3, R2, R11 ;  /* 0x00000002030b7224 */ /* 0x000fce00078e020b */
.L_x_38:
[----:B------:R-:W-:Y:S01]  /*25e0*/  VIADD R14, R14, 0x1 ;  /* 0x000000010e0e7836 */ /* 0x000fe20000000000 */
[----:B------:R-:W-:Y:S01]  /*25f0*/  PLOP3.LUT P1, PT, PT, PT, PT, 0x80, 0x8 ;  /* 0x000000000008781c */ /* 0x000fe20003f2f070 */
[----:B------:R-:W-:Y:S02]  /*2600*/  IMAD.IADD R2, R13, 0x1, R152 ;  /* 0x000000010d027824 */ /* 0x000fe400078e0298 */
[----:B------:R-:W-:Y:S01]  /*2610*/  IMAD.IADD R20, R11, 0x1, R150 ;  /* 0x000000010b147824 */ /* 0x000fe200078e0296 */
[----:B------:R-:W-:Y:S02]  /*2620*/  ISETP.NE.AND P0, PT, R14, 0x2, PT ;  /* 0x000000020e00780c */ /* 0x000fe40003f05270 */
[----:B------:R-:W-:Y:S02]  /*2630*/  R2UR UR27, R2 ;  /* 0x00000000021b72ca */ /* 0x000fe400000e0000 */
[----:B------:R-:W-:Y:S02]  /*2640*/  SEL R3, RZ, 0x1, P0 ;  /* 0x00000001ff037807 */ /* 0x000fe40000000000 */
[----:B------:R-:W-:-:S02]  /*2650*/  SEL R14, R14, RZ, P0 ;  /* 0x000000ff0e0e7207 */ /* 0x000fc40000000000 */
[----:B------:R-:W-:Y:S01]  /*2660*/  LOP3.LUT R12, R12, R3, RZ, 0x3c, !PT ;  /* 0x000000030c0c7212 */ /* 0x000fe200078e3cff */
[----:B------:R-:W-:Y:S08]  /*2670*/  @P2 BRA `(.L_x_39) ;  /* 0xffffffec00e82947 */ /* 0x000ff0000383ffff */
[----:B------:R-:W-:Y:S01]  /*2680*/  UIADD3 UR4, UPT, UPT, UR4, 0x18, URZ ;  /* 0x0000001804047890 */ /* 0x000fe2000fffe0ff */
[----:B------:R-:W-:-:S03]  /*2690*/  SHF.L.U32 R3, R15, 0x1f, RZ ;  /* 0x0000001f0f037819 */ /* 0x000fc600000006ff */
[----:B------:R-:W-:-:S09]  /*26a0*/  ULEA UR5, UR6, UR4, 0x3 ;  /* 0x0000000406057291 */ /* 0x000fd2000f8e18ff */
[----:B------:R-:W1:Y:S02]  /*26b0*/  SYNCS.PHASECHK.TRANS64.TRYWAIT P0, [UR5], R3 ;  /* 0x00000003ff0075a7 */ /* 0x000e640008001105 */
[----:B-1----:R-:W-:Y:S05]  /*26c0*/  @!P0 BRA `(.L_x_40) ;  /* 0x00000090005c8947 */ /* 0x002fea0003800000 */
.L_x_140:
[----:B------:R-:W-:-:S04]  /*26d0*/  UIADD3 UR6, UPT, UPT, UR6, 0x1, URZ ;  /* 0x0000000106067890 */ /* 0x000fc8000fffe0ff */
[----:B------:R-:W-:-:S04]  /*26e0*/  UISETP.NE.AND UP0, UPT, UR6, 0x3, UPT ;  /* 0x000000030600788c */ /* 0x000fc8000bf05270 */
[----:B------:R-:W-:Y:S02]  /*26f0*/  USEL UR7, URZ, 0x1, UP0 ;  /* 0x00000001ff077887 */ /* 0x000fe40008000000 */
[----:B------:R-:W-:-:S04]  /*2700*/  USEL UR6, UR6, URZ, UP0 ;  /* 0x000000ff06067287 */ /* 0x000fc80008000000 */
[----:B------:R-:W-:Y:S01]  /*2710*/  ULEA UR5, UR6, UR4, 0x3 ;  /* 0x0000000406057291 */ /* 0x000fe2000f8e18ff */
[----:B------:R-:W-:-:S04]  /*2720*/  LOP3.LUT R15, R15, UR7, RZ, 0x3c, !PT ;  /* 0x000000070f0f7c12 */ /* 0x000fc8000f8e3cff */
[----:B-1----:R-:W-:-:S04]  /*2730*/  SHF.L.U32 R3, R15, 0x1f, RZ ;  /* 0x0000001f0f037819 */ /* 0x002fc800000006ff */
[----:B------:R-:W1:Y:S02]  /*2740*/  SYNCS.PHASECHK.TRANS64.TRYWAIT P0, [UR5], R3 ;  /* 0x00000003ff0075a7 */ /* 0x000e640008001105 */
[----:B-1----:R-:W-:Y:S05]  /*2750*/  @!P0 BRA `(.L_x_41) ;  /* 0x0000009000508947 */ /* 0x002fea0003800000 */
.L_x_142:
[----:B------:R-:W-:-:S04]  /*2760*/  UIADD3 UR6, UPT, UPT, UR6, 0x1, URZ ;  /* 0x0000000106067890 */ /* 0x000fc8000fffe0ff */
[----:B------:R-:W-:-:S04]  /*2770*/  UISETP.NE.AND UP0, UPT, UR6, 0x3, UPT ;  /* 0x000000030600788c */ /* 0x000fc8000bf05270 */
[----:B------:R-:W-:Y:S02]  /*2780*/  USEL UR5, URZ, 0x1, UP0 ;  /* 0x00000001ff057887 */ /* 0x000fe40008000000 */
[----:B------:R-:W-:-:S04]  /*2790*/  USEL UR6, UR6, URZ, UP0 ;  /* 0x000000ff06067287 */ /* 0x000fc80008000000 */
[----:B------:R-:W-:Y:S01]  /*27a0*/  ULEA UR6, UR6, UR4, 0x3 ;  /* 0x0000000406067291 */ /* 0x000fe2000f8e18ff */
[----:B-1----:R-:W-:-:S04]  /*27b0*/  LOP3.LUT R3, R15, UR5, RZ, 0x3c, !PT ;  /* 0x000000050f037c12 */ /* 0x002fc8000f8e3cff */
[----:B------:R-:W-:Y:S01]  /*27c0*/  SHF.L.U32 R3, R3, 0x1f, RZ ;  /* 0x0000001f03037819 */ /* 0x000fe200000006ff */
[----:B----4-:R-:W-:-:S07]  /*27d0*/  IMAD.U32 R0, RZ, RZ, UR6 ;  /* 0x00000006ff007e24 */ /* 0x010fce000f8e00ff */
.L_x_42:
[----:B-1----:R1:W2:Y:S02]  /*27e0*/  SYNCS.PHASECHK.TRANS64.TRYWAIT P0, [R0+URZ], R3 ;  /* 0x00000003000075a7 */ /* 0x0022a400080011ff */
[----:B--2---:R-:W-:Y:S05]  /*27f0*/  @!P0 NANOSLEEP.SYNCS 0x989680 ;  /* 0x009896800000895d */ /* 0x004fea0003900000 */
[----:B------:R-:W2:Y:S02]  /*2800*/  @!P0 SYNCS.PHASECHK.TRANS64 P0, [R0+URZ], R3 ;  /* 0x00000003000085a7 */ /* 0x000ea400080010ff */
[----:B--2---:R-:W-:Y:S05]  /*2810*/  @P0 EXIT ;  /* 0x000000000000094d */ /* 0x004fea0003800000 */
[----:B------:R-:W-:Y:S05]  /*2820*/  BRA `(.L_x_42) ;  /* 0xfffffffc00ec7947 */ /* 0x000fea000383ffff */
.L_x_17:
[----:B------:R-:W-:-:S04]  /*2830*/  UISETP.NE.AND UP1, UPT, UR37, URZ, UPT ;  /* 0x000000ff2500728c */ /* 0x000fc8000bf25270 */
[----:B------:R-:W-:-:S09]  /*2840*/  UISETP.NE.OR UP1, UPT, UR8, 0x1, UP1 ;  /* 0x000000010800788c */ /* 0x000fd20008f25670 */
[----:B------:R-:W-:Y:S05]  /*2850*/  BRA.U UP1, `(.L_x_43) ;  /* 0x0000000501487547 */ /* 0x000fea000b800000 */
[----:B------:R-:W-:Y:S01]  /*2860*/  ISETP.NE.AND P2, PT, R2, RZ, PT ;  /* 0x000000ff0200720c */ /* 0x000fe20003f45270 */
[----:B------:R-:W-:Y:S01]  /*2870*/  IMAD.MOV.U32 R12, RZ, RZ, 0x1 ;  /* 0x00000001ff0c7424 */ /* 0x000fe200078e00ff */
[----:B------:R-:W-:Y:S02]  /*2880*/  CS2R R10, SRZ ;  /* 0x00000000000a7805 */ /* 0x000fe4000001ff00 */
[----:B------:R-:W-:Y:S01]  /*2890*/  CS2R R8, SRZ ;  /* 0x0000000000087805 */ /* 0x000fe2000001ff00 */
[----:B------:R-:W-:Y:S01]  /*28a0*/  UMOV UR4, 0x400 ;  /* 0x0000040000047882 */ /* 0x000fe20000000000 */
[----:B------:R-:W-:Y:S01]  /*28b0*/  UMOV UR6, URZ ;  /* 0x000000ff00067c82 */ /* 0x000fe20008000000 */
[----:B------:R-:W-:-:S12]  /*28c0*/  ULEA UR37, UR37, UR4, 0x18 ;  /* 0x0000000425257291 */ /* 0x000fd8000f8ec0ff */
.L_x_47:
[----:B------:R-:W-:Y:S02]  /*28d0*/  LEA R0, R8, UR37, 0x3 ;  /* 0x0000002508007c11 */ /* 0x000fe4000f8e18ff */
[----:B------:R-:W-:-:S03]  /*28e0*/  SHF.L.U32 R5, R9, 0x1f, RZ ;  /* 0x0000001f09057819 */ /* 0x000fc600000006ff */
[----:B------:R-:W-:Y:S01]  /*28f0*/  VIADD R4, R0, 0xc0 ;  /* 0x000000c000047836 */ /* 0x000fe20000000000 */
[----:B------:R-:W1:Y:S02]  /*2900*/  SYNCS.PHASECHK.TRANS64.TRYWAIT P0, [R0+URZ+0xb0], R5 ;  /* 0x0000b005000075a7 */ /* 0x000e6400080011ff */
[----:B-1----:R-:W-:Y:S05]  /*2910*/  @!P0 BRA `(.L_x_44) ;  /* 0x0000008c00f88947 */ /* 0x002fea0003800000 */
.L_x_143:
[----:B------:R-:W-:Y:S01]  /*2920*/  ULEA UR5, UR6, UR37, 0x3 ;  /* 0x0000002506057291 */ /* 0x000fe2000f8e18ff */
[----:B------:R-:W-:Y:S02]  /*2930*/  PRMT R4, RZ, 0x654, R4 ;  /* 0x00000654ff047816 */ /* 0x000fe40000000004 */
[----:B-1----:R-:W-:Y:S01]  /*2940*/  SHF.L.U32 R5, R12, 0x1f, RZ ;  /* 0x0000001f0c057819 */ /* 0x002fe200000006ff */
[----:B------:R-:W-:Y:S01]  /*2950*/  UIADD3 UR4, UPT, UPT, UR5, 0x80, URZ ;  /* 0x0000008005047890 */ /* 0x000fe2000fffe0ff */
[----:B------:R1:W-:Y:S05]  /*2960*/  SYNCS.ARRIVE.TRANS64.RED.A1T0 RZ, [R4+URZ], RZ ;  /* 0x000000ff04ff79a7 */ /* 0x0003ea00081004ff */
[----:B------:R-:W-:Y:S01]  /*2970*/  IMAD.U32 R7, RZ, RZ, UR4 ;  /* 0x00000004ff077e24 */ /* 0x000fe2000f8e00ff */
[----:B------:R-:W2:Y:S04]  /*2980*/  SYNCS.PHASECHK.TRANS64.TRYWAIT P0, [UR5+0x90], R5 ;  /* 0x00009005ff0075a7 */ /* 0x000ea80008001105 */
[----:B------:R-:W-:Y:S01]  /*2990*/  PRMT R6, R2, 0x654, R7 ;  /* 0x0000065402067816 */ /* 0x000fe20000000007 */
[----:B-1----:R-:W-:Y:S01]  /*29a0*/  @!P2 IMAD.MOV.U32 R4, RZ, RZ, 0x10 ;  /* 0x00000010ff04a424 */ /* 0x002fe200078e00ff */
[----:B--2---:R-:W-:Y:S06]  /*29b0*/  @!P0 BRA `(.L_x_45) ;  /* 0x0000008c00e48947 */ /* 0x004fec0003800000 */
.L_x_145:
[----:B------:R-:W-:Y:S01]  /*29c0*/  ULEA UR4, UR6, UR37, 0x4 ;  /* 0x0000002506047291 */ /* 0x000fe2000f8e20ff */
[----:B------:R-:W-:Y:S01]  /*29d0*/  SEL R3, R6, R3, !P2 ;  /* 0x0000000306037207 */ /* 0x000fe20005000000 */
[----:B------:R-:W-:Y:S01]  /*29e0*/  UIADD3 UR5, UPT, UPT, UR5, 0x80, URZ ;  /* 0x0000008005057890 */ /* 0x000fe2000fffe0ff */
[----:B-1----:R-:W-:Y:S01]  /*29f0*/  LEA R0, R11, UR37, 0x3 ;  /* 0x000000250b007c11 */ /* 0x002fe2000f8e18ff */
[----:B------:R-:W-:Y:S01]  /*2a00*/  UIADD3 UR4, UPT, UPT, UR4, 0xe0, URZ ;  /* 0x000000e004047890 */ /* 0x000fe2000fffe0ff */
[----:B------:R-:W-:Y:S01]  /*2a10*/  SHF.L.U32 R5, R10, 0x1f, RZ ;  /* 0x0000001f0a057819 */ /* 0x000fe200000006ff */
[----:B------:R1:W-:Y:S01]  /*2a20*/  @!P2 SYNCS.ARRIVE.TRANS64.RED RZ, [R3+URZ], R4 ;  /* 0x0000000403ffa9a7 */ /* 0x0003e200080004ff */
[----:B------:R-:W-:Y:S01]  /*2a30*/  UIADD3 UR6, UPT, UPT, UR6, 0x1, URZ ;  /* 0x0000000106067890 */ /* 0x000fe2000fffe0ff */
[----:B------:R-:W-:-:S03]  /*2a40*/  VIADD R8, R8, 0x1 ;  /* 0x0000000108087836 */ /* 0x000fc60000000000 */
[----:B------:R-:W-:Y:S02]  /*2a50*/  UISETP.NE.AND UP0, UPT, UR6, 0x2, UPT ;  /* 0x000000020600788c */ /* 0x000fe4000bf05270 */
[----:B------:R-:W-:Y:S06]  /*2a60*/  UGETNEXTWORKID.BROADCAST [UR4], [UR5] ;  /* 0x00000000040073ca */ /* 0x000fec0008000100 */
[----:B------:R-:W-:Y:S01]  /*2a70*/  USEL UR4, URZ, 0x1, UP0 ;  /* 0x00000001ff047887 */ /* 0x000fe20008000000 */
[----:B------:R-:W-:Y:S01]  /*2a80*/  ISETP.NE.AND P0, PT, R8, 0x2, PT ;  /* 0x000000020800780c */ /* 0x000fe20003f05270 */
[----:B------:R-:W-:Y:S01]  /*2a90*/  USEL UR6, UR6, URZ, UP0 ;  /* 0x000000ff06067287 */ /* 0x000fe20008000000 */
[----:B------:R-:W2:Y:S03]  /*2aa0*/  SYNCS.PHASECHK.TRANS64.TRYWAIT P1, [R0+URZ+0x80], R5 ;  /* 0x00008005000075a7 */ /* 0x000ea600080211ff */
[----:B------:R-:W-:Y:S01]  /*2ab0*/  LOP3.LUT R12, R12, UR4, RZ, 0x3c, !PT ;  /* 0x000000040c0c7c12 */ /* 0x000fe2000f8e3cff */
[----:B-12---:R-:W-:Y:S07]  /*2ac0*/  @!P1 BRA `(.L_x_46) ;  /* 0x0000008c00b89947 */ /* 0x006fee0003800000 */
.L_x_146:
[C---:B------:R-:W-:Y:S01]  /*2ad0*/  LEA R4, R11.reuse, UR37, 0x4 ;  /* 0x000000250b047c11 */ /* 0x040fe2000f8e20ff */
[----:B-1----:R-:W-:Y:S01]  /*2ae0*/  VIADD R0, R0, 0x90 ;  /* 0x0000009000007836 */ /* 0x002fe20000000000 */
[----:B------:R-:W-:Y:S01]  /*2af0*/  SEL R8, R8, RZ, P0 ;  /* 0x000000ff08087207 */ /* 0x000fe20000000000 */
[----:B------:R-:W-:-:S03]  /*2b00*/  VIADD R11, R11, 0x1 ;  /* 0x000000010b0b7836 */ /* 0x000fc60000000000 */
[----:B------:R-:W1:Y:S01]  /*2b10*/  LDS.128 R4, [R4+0xe0] ;  /* 0x0000e00004047984 */ /* 0x000e620000000c00 */
[----:B------:R-:W-:Y:S02]  /*2b20*/  PRMT R0, RZ, 0x654, R0 ;  /* 0x00000654ff007816 */ /* 0x000fe40000000000 */
[C---:B------:R-:W-:Y:S01]  /*2b30*/  ISETP.NE.AND P1, PT, R11.reuse, 0x2, PT ;  /* 0x000000020b00780c */ /* 0x040fe20003f25270 */
[----:B------:R-:W-:Y:S01]  /*2b40*/  @!PT LDS RZ, [RZ] ;  /* 0x00000000fffff984 */ /* 0x000fe20000000800 */
[----:B------:R-:W-:Y:S01]  /*2b50*/  @!PT LDS RZ, [RZ] ;  /* 0x00000000fffff984 */ /* 0x000fe20000000800 */
[----:B------:R-:W-:Y:S01]  /*2b60*/  @!PT LDS RZ, [RZ] ;  /* 0x00000000fffff984 */ /* 0x000fe20000000800 */
[----:B------:R-:W-:Y:S01]  /*2b70*/  @!PT LDS RZ, [RZ] ;  /* 0x00000000fffff984 */ /* 0x000fe20000000800 */
[----:B------:R2:W-:Y:S06]  /*2b80*/  MEMBAR.ALL.CTA ;  /* 0x0000000000007992 */ /* 0x0005ec0000008000 */
[----:B--2---:R-:W2:Y:S01]  /*2b90*/  FENCE.VIEW.ASYNC.S ;  /* 0x00000000000073c6 */ /* 0x004ea20000000000 */
[----:B------:R-:W-:Y:S01]  /*2ba0*/  SEL R11, R11, RZ, P1 ;  /* 0x000000ff0b0b7207 */ /* 0x000fe20000800000 */
[----:B--2---:R2:W-:Y:S01]  /*2bb0*/  SYNCS.ARRIVE.TRANS64.RED.A1T0 RZ, [R0+URZ], RZ ;  /* 0x000000ff00ff79a7 */ /* 0x0045e200081004ff */
[----:B-1----:R-:W-:-:S02]  /*2bc0*/  LOP3.LUT P3, RZ, R6, 0x1, RZ, 0xc0, !PT ;  /* 0x0000000106ff7812 */ /* 0x002fc4000786c0ff */
[----:B------:R-:W-:-:S04]  /*2bd0*/  SEL R5, RZ, 0x1, P1 ;  /* 0x00000001ff057807 */ /* 0x000fc80000800000 */
[----:B------:R-:W-:Y:S02]  /*2be0*/  LOP3.LUT R10, R10, R5, RZ, 0x3c, !PT ;  /* 0x000000050a0a7212 */ /* 0x000fe400078e3cff */
[----:B--2---:R-:W-:-:S04]  /*2bf0*/  SEL R0, RZ, 0x1, P0 ;  /* 0x00000001ff007807 */ /* 0x004fc80000000000 */
[----:B------:R-:W-:Y:S01]  /*2c00*/  LOP3.LUT R9, R9, R0, RZ, 0x3c, !PT ;  /* 0x0000000009097212 */ /* 0x000fe200078e3cff */
[----:B------:R-:W-:Y:S06]  /*2c10*/  @P3 BRA `(.L_x_47) ;  /* 0xfffffffc002c3947 */ /* 0x000fec000383ffff */
[----:B------:R-:W-:Y:S01]  /*2c20*/  ULEA UR5, UR6, UR37, 0x3 ;  /* 0x0000002506057291 */ /* 0x000fe2000f8e18ff */
[----:B------:R-:W-:-:S08]  /*2c30*/  SHF.L.U32 R3, R12, 0x1f, RZ ;  /* 0x0000001f0c037819 */ /* 0x000fd000000006ff */
[----:B------:R-:W1:Y:S02]  /*2c40*/  SYNCS.PHASECHK.TRANS64 P0, [UR5+0x90], R3 ;  /* 0x00009003ff0075a7 */ /* 0x000e640008001005 */
[----:B-1----:R-:W-:Y:S05]  /*2c50*/  @P0 BRA `(.L_x_48) ;  /* 0x0000000000080947 */ /* 0x002fea0003800000 */
[----:B------:R-:W1:Y:S02]  /*2c60*/  SYNCS.PHASECHK.TRANS64.TRYWAIT P0, [UR5+0x90], R3 ;  /* 0x00009003ff0075a7 */ /* 0x000e640008001105 */
[----:B-1----:R-:W-:Y:S05]  /*2c70*/  @!P0 BRA `(.L_x_49) ;  /* 0x0000008c00608947 */ /* 0x002fea0003800000 */
.L_x_48:
[----:B------:R-:W-:-:S04]  /*2c80*/  UIADD3 UR4, UPT, UPT, UR6, 0x1, URZ ;  /* 0x0000000106047890 */ /* 0x000fc8000fffe0ff */
[----:B------:R-:W-:-:S04]  /*2c90*/  UISETP.NE.AND UP0, UPT, UR4, 0x2, UPT ;  /* 0x000000020400788c */ /* 0x000fc8000bf05270 */
[----:B------:R-:W-:Y:S02]  /*2ca0*/  USEL UR7, URZ, 0x1, UP0 ;  /* 0x00000001ff077887 */ /* 0x000fe40008000000 */
[----:B------:R-:W-:-:S04]  /*2cb0*/  USEL UR4, UR4, URZ, UP0 ;  /* 0x000000ff04047287 */ /* 0x000fc80008000000 */
[----:B------:R-:W-:Y:S01]  /*2cc0*/  ULEA UR4, UR4, UR37, 0x3 ;  /* 0x0000002504047291 */ /* 0x000fe2000f8e18ff */
[----:B-1----:R-:W-:-:S04]  /*2cd0*/  LOP3.LUT R3, R12, UR7, RZ, 0x3c, !PT ;  /* 0x000000070c037c12 */ /* 0x002fc8000f8e3cff */
[----:B------:R-:W-:-:S04]  /*2ce0*/  SHF.L.U32 R0, R3, 0x1f, RZ ;  /* 0x0000001f03007819 */ /* 0x000fc800000006ff */
[----:B------:R-:W1:Y:S02]  /*2cf0*/  SYNCS.PHASECHK.TRANS64 P0, [UR4+0x90], R0 ;  /* 0x00009000ff0075a7 */ /* 0x000e640008001004 */
[----:B-1----:R-:W-:Y:S05]  /*2d00*/  @P0 EXIT ;  /* 0x000000000000094d */ /* 0x002fea0003800000 */
[----:B------:R-:W-:Y:S02]  /*2d10*/  SHF.L.U32 R3, R3, 0x1f, RZ ;  /* 0x0000001f03037819 */ /* 0x000fe400000006ff */
[----:B------:R-:W-:-:S07]  /*2d20*/  MOV R0, UR4 ;  /* 0x0000000400007c02 */ /* 0x000fce0008000f00 */
.L_x_50:
[----:B-1----:R1:W2:Y:S02]  /*2d30*/  SYNCS.PHASECHK.TRANS64.TRYWAIT P0, [R0+URZ+0x90], R3 ;  /* 0x00009003000075a7 */ /* 0x0022a400080011ff */
[----:B--2---:R-:W-:Y:S05]  /*2d40*/  @!P0 NANOSLEEP.SYNCS 0x989680 ;  /* 0x009896800000895d */ /* 0x004fea0003900000 */
[----:B------:R-:W2:Y:S02]  /*2d50*/  @!P0 SYNCS.PHASECHK.TRANS64 P0, [R0+URZ+0x90], R3 ;  /* 0x00009003000085a7 */ /* 0x000ea400080010ff */
[----:B--2---:R-:W-:Y:S05]  /*2d60*/  @P0 EXIT ;  /* 0x000000000000094d */ /* 0x004fea0003800000 */
[----:B------:R-:W-:Y:S05]  /*2d70*/  BRA `(.L_x_50) ;  /* 0xfffffffc00ec7947 */ /* 0x000fea000383ffff */
.L_x_43:
[----:B------:R-:W-:-:S09]  /*2d80*/  UISETP.NE.AND UP1, UPT, UR8, URZ, UPT ;  /* 0x000000ff0800728c */ /* 0x000fd2000bf25270 */
[----:B------:R-:W-:Y:S05]  /*2d90*/  BRA.U UP1, `(.L_x_51) ;  /* 0x0000001101d87547 */ /* 0x000fea000b800000 */
[----:B------:R-:W-:Y:S01]  /*2da0*/  UMOV UR4, 0x40 ;  /* 0x0000004000047882 */ /* 0x000fe20000000000 */
[----:B------:R-:W-:Y:S01]  /*2db0*/  NOP ;  /* 0x0000000000007918 */ /* 0x000fe20000000000 */
[----:B------:R-:W-:Y:S01]  /*2dc0*/  ULEA UR4, UR37, UR4, 0x18 ;  /* 0x0000000425047291 */ /* 0x000fe2000f8ec0ff */
[----:B------:R-:W-:Y:S02]  /*2dd0*/  UMOV UR5, 0x400 ;  /* 0x0000040000057882 */ /* 0x000fe40000000000 */
[----:B------:R-:W-:-:S06]  /*2de0*/  ULEA UR37, UR37, UR5, 0x18 ;  /* 0x0000000525257291 */ /* 0x000fcc000f8ec0ff */
[----:B------:R-:W1:Y:S02]  /*2df0*/  LDS.U8 R0, [UR4+0x1c] ;  /* 0x00001c04ff007984 */ /* 0x000e640008000000 */
[----:B-1----:R-:W-:-:S13]  /*2e00*/  ISETP.NE.AND P0, PT, R0, RZ, PT ;  /* 0x000000ff0000720c */ /* 0x002fda0003f05270 */
[----:B------:R-:W-:Y:S05]  /*2e10*/  @P0 BRA `(.L_x_52) ;  /* 0x0000000000580947 */ /* 0x000fea0003800000 */
[----:B------:R-:W-:-:S13]  /*2e20*/  ELECT P0, URZ, PT ;  /* 0x0000000000ff782f */ /* 0x000fda0003800000 */
[----:B------:R-:W-:Y:S05]  /*2e30*/  @!P0 BRA `(.L_x_53) ;  /* 0x0000000000608947 */ /* 0x000fea0003800000 */
[----:B------:R-:W-:Y:S01]  /*2e40*/  UMOV UR5, 0x10 ;  /* 0x0000001000057882 */ /* 0x000fe20000000000 */
[----:B------:R-:W-:Y:S01]  /*2e50*/  HFMA2 R0, -RZ, RZ, 0, 5.9604644775390625e-08 ;  /* 0x00000001ff007431 */ /* 0x000fe200000001ff */
[----:B------:R-:W-:-:S03]  /*2e60*/  MOV R2, 0xffff ;  /* 0x0000ffff00027802 */ /* 0x000fc60000000f00 */
[----:B------:R-:W-:Y:S04]  /*2e70*/  DEPBAR.LE SB1, 0x36 ;  /* 0x00009d800000791a */ /* 0x000fe80000000000 */
[----:B------:R-:W1:Y:S02]  /*2e80*/  UTCATOMSWS.FIND_AND_SET.ALIGN UP0, UR5, UR5 ;  /* 0x00000005000575e3 */ /* 0x000e640008000800 */
[----:B-1----:R-:W-:Y:S01]  /*2e90*/  MOV R3, UR5 ;  /* 0x0000000500037c02 */ /* 0x002fe20008000f00 */
[----:B------:R-:W-:Y:S06]  /*2ea0*/  BRA.U UP0, `(.L_x_54) ;  /* 0x0000000100187547 */ /* 0x000fec000b800000 */
.L_x_55:
[----:B------:R-:W-:Y:S05]  /*2eb0*/  NANOSLEEP 0x64 ;  /* 0x000000640000795d */ /* 0x000fea0003800000 */
[----:B------:R-:W-:-:S05]  /*2ec0*/  UMOV UR5, 0x10 ;  /* 0x0000001000057882 */ /* 0x000fca0000000000 */
[----:B------:R-:W-:Y:S04]  /*2ed0*/  DEPBAR.LE SB1, 0x36 ;  /* 0x00009d800000791a */ /* 0x000fe80000000000 */
[----:B------:R-:W1:Y:S02]  /*2ee0*/  UTCATOMSWS.FIND_AND_SET.ALIGN UP0, UR5, UR5 ;  /* 0x00000005000575e3 */ /* 0x000e640008000800 */
[----:B-1----:R-:W-:Y:S01]  /*2ef0*/  MOV R3, UR5 ;  /* 0x0000000500037c02 */ /* 0x002fe20008000f00 */
[----:B------:R-:W-:Y:S05]  /*2f00*/  BRA.U !UP0, `(.L_x_55) ;  /* 0xfffffffd08e87547 */ /* 0x000fea000b83ffff */
.L_x_54:
[-C--:B------:R-:W-:Y:S02]  /*2f10*/  SHF.L.U32 R2, R2, R3.reuse, RZ ;  /* 0x0000000302027219 */ /* 0x080fe400000006ff */
[----:B------:R-:W-:Y:S01]  /*2f20*/  SHF.L.U32 R0, R0, R3, RZ ;  /* 0x0000000300007219 */ /* 0x000fe200000006ff */
[----:B------:R-:W-:Y:S02]  /*2f30*/  IMAD.SHL.U32 R3, R3, 0x20, RZ ;  /* 0x0000002003037824 */ /* 0x000fe400078e00ff */
[----:B------:R1:W-:Y:S04]  /*2f40*/  ATOMS.OR RZ, [UR4+0x14], R2 ;  /* 0x00001402ffff798c */ /* 0x0003e8000b000004 */
[----:B------:R1:W-:Y:S04]  /*2f50*/  ATOMS.OR RZ, [UR4+0x18], R0 ;  /* 0x00001800ffff798c */ /* 0x0003e8000b000004 */
[----:B------:R1:W-:Y:S01]  /*2f60*/  STS [UR37+0x100], R3 ;  /* 0x00010003ff007988 */ /* 0x0003e20008000825 */
[----:B------:R-:W-:Y:S05]  /*2f70*/  BRA `(.L_x_53) ;  /* 0x0000000000107947 */ /* 0x000fea0003800000 */
.L_x_52:
[----:B------:R-:W-:Y:S02]  /*2f80*/  MOV R0, 0xffffffff ;  /* 0xffffffff00007802 */ /* 0x000fe40000000f00 */
[----:B------:R-:W-:-:S03]  /*2f90*/  MOV R2, 0x2fc0 ;  /* 0x00002fc000027802 */ /* 0x000fc60000000f00 */
[----:B------:R1:W-:Y:S04]  /*2fa0*/  STS [UR37+0x100], R0 ;  /* 0x00010000ff007988 */ /* 0x0003e80008000825 */
[----:B-1-3-5:R-:W-:Y:S05]  /*2fb0*/  CALL.REL.NOINC `($__internal_1_$__cuda_sm10x_tcgen05_guardrail_trap_phase_invalid_during_alloc) ;  /* 0x00000090007c7944 */ /* 0x02afea0003c00000 */
.L_x_53:
[----:B------:R-:W-:Y:S05]  /*2fc0*/  WARPSYNC.ALL ;  /* 0x0000000000007948 */ /* 0x000fea0003800000 */
[----:B------:R-:W2:Y:S01]  /*2fd0*/  S2UR UR14, SR_CgaCtaId ;  /* 0x00000000000e79c3 */ /* 0x000ea20000008800 */
[----:B------:R-:W-:Y:S01]  /*2fe0*/  UMOV UR4, 0x400 ;  /* 0x0000040000047882 */ /* 0x000fe20000000000 */
[----:B------:R-:W-:-:S06]  /*2ff0*/  NOP ;  /* 0x0000000000007918 */ /* 0x000fcc0000000000 */
[----:B------:R-:W-:Y:S06]  /*3000*/  BAR.ARV 0x6, 0xa0 ;  /* 0x0182800000007b1d */ /* 0x000fec0000002000 */
[----:B------:R-:W4:Y:S01]  /*3010*/  LDCU UR5, c[0x0][0x38c] ;  /* 0x00007180ff0577ac */ /* 0x000f220008000800 */
[----:B------:R-:W-:Y:S01]  /*3020*/  IMAD.MOV.U32 R8, RZ, RZ, RZ ;  /* 0x000000ffff087224 */ /* 0x000fe200078e00ff */
[----:B-1----:R-:W-:Y:S01]  /*3030*/  CS2R R2, SRZ ;  /* 0x0000000000027805 */ /* 0x002fe2000001ff00 */
[----:B------:R-:W-:Y:S01]  /*3040*/  UMOV UR23, 0x1 ;  /* 0x0000000100177882 */ /* 0x000fe20000000000 */
[----:B------:R-:W-:Y:S01]  /*3050*/  UMOV UR27, URZ ;  /* 0x000000ff001b7c82 */ /* 0x000fe20008000000 */
[----:B------:R-:W-:Y:S01]  /*3060*/  UMOV UR36, URZ ;  /* 0x000000ff00247c82 */ /* 0x000fe20008000000 */
[----:B------:R-:W-:Y:S01]  /*3070*/  UMOV UR34, URZ ;  /* 0x000000ff00227c82 */ /* 0x000fe20008000000 */
[----:B------:R-:W-:Y:S01]  /*3080*/  UMOV UR32, URZ ;  /* 0x000000ff00207c82 */ /* 0x000fe20008000000 */
[----:B------:R-:W-:Y:S01]  /*3090*/  UMOV UR30, URZ ;  /* 0x000000ff001e7c82 */ /* 0x000fe20008000000 */
[----:B--2---:R-:W-:Y:S01]  /*30a0*/  ULEA UR14, UR14, UR4, 0x18 ;  /* 0x000000040e0e7291 */ /* 0x004fe2000f8ec0ff */
[----:B------:R-:W1:Y:S03]  /*30b0*/  LDCU UR4, c[0x0][0x38c] ;  /* 0x00007180ff0477ac */ /* 0x000e660008000800 */
[----:B------:R-:W-:-:S02]  /*30c0*/  UIADD3 UR18, UPT, UPT, UR14, 0x10800, URZ ;  /* 0x000108000e127890 */ /* 0x000fc4000fffe0ff */
[----:B----4-:R-:W-:-:S03]  /*30d0*/  UISETP.GE.AND UP0, UPT, UR5, 0x1, UPT ;  /* 0x000000010500788c */ /* 0x010fc6000bf06270 */
[----:B------:R-:W2:Y:S01]  /*30e0*/  LDS R0, [UR14+0x100] ;  /* 0x0001000eff007984 */ /* 0x000ea20008000800 */
[----:B------:R-:W-:Y:S02]  /*30f0*/  UISETP.GE.U32.AND UP3, UPT, UR5, 0x81, UPT ;  /* 0x000000810500788c */ /* 0x000fe4000bf66070 */
[----:B------:R-:W-:Y:S02]  /*3100*/  UIADD3 UR19, UPT, UPT, UR14, 0x1c800, URZ ;  /* 0x0001c8000e137890 */ /* 0x000fe4000fffe0ff */
[----:B------:R-:W-:Y:S02]  /*3110*/  UIADD3 UR20, UPT, UPT, UR14, 0x34800, URZ ;  /* 0x000348000e147890 */ /* 0x000fe4000fffe0ff */
[----:B------:R-:W-:Y:S02]  /*3120*/  UIADD3 UR21, UPT, UPT, UR14, 0x34e00, URZ ;  /* 0x00034e000e157890 */ /* 0x000fe4000fffe0ff */
[----:B------:R-:W-:Y:S02]  /*3130*/  USHF.R.U32.HI UR18, URZ, 0x4, UR18 ;  /* 0x00000004ff127899 */ /* 0x000fe40008011612 */
[----:B-1----:R-:W-:-:S02]  /*3140*/  UIADD3 UR4, UPT, UPT, UR4, 0x7f, URZ ;  /* 0x0000007f04047890 */ /* 0x002fc4000fffe0ff */
[----:B------:R-:W-:Y:S02]  /*3150*/  USHF.R.U32.HI UR19, URZ, 0x4, UR19 ;  /* 0x00000004ff137899 */ /* 0x000fe40008011613 */
[----:B------:R-:W-:Y:S02]  /*3160*/  USHF.R.S32.HI UR13, URZ, 0x1f, UR4 ;  /* 0x0000001fff0d7899 */ /* 0x000fe40008011404 */
[----:B------:R-:W-:Y:S02]  /*3170*/  USHF.R.U32.HI UR20, URZ, 0x4, UR20 ;  /* 0x00000004ff147899 */ /* 0x000fe40008011614 */
[----:B------:R-:W-:Y:S02]  /*3180*/  ULEA.HI UR13, UR13, UR4, URZ, 0x7 ;  /* 0x000000040d0d7291 */ /* 0x000fe4000f8f38ff */
[----:B------:R-:W-:Y:S02]  /*3190*/  USHF.R.U32.HI UR21, URZ, 0x4, UR21 ;  /* 0x00000004ff157899 */ /* 0x000fe40008011615 */
[----:B------:R-:W-:-:S02]  /*31a0*/  ULOP3.LUT UR18, UR18, 0x3fff, URZ, 0xc0, !UPT ;  /* 0x00003fff12127892 */ /* 0x000fc4000f8ec0ff */
[----:B------:R-:W-:Y:S02]  /*31b0*/  ULOP3.LUT UR19, UR19, 0x3fff, URZ, 0xc0, !UPT ;  /* 0x00003fff13137892 */ /* 0x000fe4000f8ec0ff */
[----:B------:R-:W-:Y:S02]  /*31c0*/  ULOP3.LUT UR20, UR20, 0x3fff, URZ, 0xc0, !UPT ;  /* 0x00003fff14147892 */ /* 0x000fe4000f8ec0ff */
[----:B------:R-:W-:Y:S02]  /*31d0*/  ULOP3.LUT UR21, UR21, 0x3fff, URZ, 0xc0, !UPT ;  /* 0x00003fff15157892 */ /* 0x000fe4000f8ec0ff */
[----:B------:R-:W-:Y:S02]  /*31e0*/  USHF.R.S32.HI UR13, URZ, 0x7, UR13 ;  /* 0x00000007ff0d7899 */ /* 0x000fe4000801140d */
[----:B------:R-:W-:Y:S02]  /*31f0*/  UIADD3 UR22, UPT, UPT, UR14, 0xa0, URZ ;  /* 0x000000a00e167890 */ /* 0x000fe4000fffe0ff */
[----:B------:R-:W-:-:S02]  /*3200*/  ULOP3.LUT UR18, UR18, 0x10000, URZ, 0xfc, !UPT ;  /* 0x0001000012127892 */ /* 0x000fc4000f8efcff */
[----:B------:R-:W-:Y:S02]  /*3210*/  ULOP3.LUT UR19, UR19, 0x10000, URZ, 0xfc, !UPT ;  /* 0x0001000013137892 */ /* 0x000fe4000f8efcff */
[----:B------:R-:W-:Y:S01]  /*3220*/  ULOP3.LUT UR20, UR20, 0x10000, URZ, 0xfc, !UPT ;  /* 0x0001000014147892 */ /* 0x000fe2000f8efcff */
[----:B--2---:R-:W-:Y:S01]  /*3230*/  R2UR UR29, R0 ;  /* 0x00000000001d72ca */ /* 0x004fe200000e0000 */
[----:B------:R-:W-:Y:S02]  /*3240*/  ULOP3.LUT UR21, UR21, 0x10000, URZ, 0xfc, !UPT ;  /* 0x0001000015157892 */ /* 0x000fe4000f8efcff */
[----:B------:R-:W-:-:S10]  /*3250*/  UIADD3 UR28, UPT, UPT, UR13, -0x1, URZ ;  /* 0xffffffff0d1c7890 */ /* 0x000fd4000fffe0ff */
[----:B------:R-:W-:Y:S02]  /*3260*/  UIADD3 UR10, UPT, UPT, UR29, 0x1c0, URZ ;  /* 0x000001c01d0a7890 */ /* 0x000fe4000fffe0ff */
[----:B------:R-:W-:Y:S02]  /*3270*/  UIADD3 UR8, UPT, UPT, UR29, 0x400001c0, URZ ;  /* 0x400001c01d087890 */ /* 0x000fe4000fffe0ff */
[----:B------:R-:W-:Y:S02]  /*3280*/  UIADD3 UR6, UPT, UPT, UR29, -0x7ffffe40, URZ ;  /* 0x800001c01d067890 */ /* 0x000fe4000fffe0ff */
[----:B------:R-:W-:Y:S02]  /*3290*/  UIADD3 UR4, UPT, UPT, UR29, -0x3ffffe40, URZ ;  /* 0xc00001c01d047890 */ /* 0x000fe4000fffe0ff */
[----:B------:R-:W-:Y:S02]  /*32a0*/  UIADD3 UR11, UPT, UPT, UR29, 0x1c4, URZ ;  /* 0x000001c41d0b7890 */ /* 0x000fe4000fffe0ff */
[----:B------:R-:W-:-:S02]  /*32b0*/  UIADD3 UR9, UPT, UPT, UR29, 0x400001c4, URZ ;  /* 0x400001c41d097890 */ /* 0x000fc4000fffe0ff */
[----:B------:R-:W-:Y:S02]  /*32c0*/  UIADD3 UR7, UPT, UPT, UR29, -0x7ffffe3c, URZ ;  /* 0x800001c41d077890 */ /* 0x000fe4000fffe0ff */
[----:B------:R-:W-:Y:S02]  /*32d0*/  UIADD3 UR5, UPT, UPT, UR29, -0x3ffffe3c, URZ ;  /* 0xc00001c41d057890 */ /* 0x000fe4000fffe0ff */
[----:B------:R-:W-:Y:S02]  /*32e0*/  USHF.R.U32.HI UR45, URZ, 0x11, UR10 ;  /* 0x00000011ff2d7899 */ /* 0x000fe4000801160a */
[----:B------:R-:W-:Y:S02]  /*32f0*/  USHF.R.U32.HI UR43, URZ, 0x11, UR8 ;  /* 0x00000011ff2b7899 */ /* 0x000fe40008011608 */
[----:B------:R-:W-:Y:S02]  /*3300*/  USHF.R.U32.HI UR41, URZ, 0x11, UR6 ;  /* 0x00000011ff297899 */ /* 0x000fe40008011606 */
[----:B------:R-:W-:-:S02]  /*3310*/  USHF.R.U32.HI UR39, URZ, 0x11, UR4 ;  /* 0x00000011ff277899 */ /* 0x000fc40008011604 */
[----:B------:R-:W-:Y:S02]  /*3320*/  USHF.R.U32.HI UR44, URZ, 0x1a, UR11 ;  /* 0x0000001aff2c7899 */ /* 0x000fe4000801160b */
[----:B------:R-:W-:Y:S02]  /*3330*/  USHF.R.U32.HI UR42, URZ, 0x1a, UR9 ;  /* 0x0000001aff2a7899 */ /* 0x000fe40008011609 */
[----:B------:R-:W-:Y:S02]  /*3340*/  USHF.R.U32.HI UR40, URZ, 0x1a, UR7 ;  /* 0x0000001aff287899 */ /* 0x000fe40008011607 */
[----:B------:R-:W-:Y:S02]  /*3350*/  USHF.R.U32.HI UR38, URZ, 0x1a, UR5 ;  /* 0x0000001aff267899 */ /* 0x000fe40008011605 */
[----:B------:R-:W-:Y:S02]  /*3360*/  ULOP3.LUT UR45, UR45, 0x6000, URZ, 0xc0, !UPT ;  /* 0x000060002d2d7892 */ /* 0x000fe4000f8ec0ff */
[----:B------:R-:W-:-:S02]  /*3370*/  ULOP3.LUT UR43, UR43, 0x6000, URZ, 0xc0, !UPT ;  /* 0x000060002b2b7892 */ /* 0x000fc4000f8ec0ff */
[----:B------:R-:W-:Y:S02]  /*3380*/  ULOP3.LUT UR41, UR41, 0x6000, URZ, 0xc0, !UPT ;  /* 0x0000600029297892 */ /* 0x000fe4000f8ec0ff */
[----:B------:R-:W-:Y:S02]  /*3390*/  ULOP3.LUT UR39, UR39, 0x6000, URZ, 0xc0, !UPT ;  /* 0x0000600027277892 */ /* 0x000fe4000f8ec0ff */
[----:B------:R-:W-:Y:S02]  /*33a0*/  ULOP3.LUT UR44, UR44, 0x30, URZ, 0xc0, !UPT ;  /* 0x000000302c2c7892 */ /* 0x000fe4000f8ec0ff */
[----:B------:R-:W-:Y:S02]  /*33b0*/  ULOP3.LUT UR42, UR42, 0x30, URZ, 0xc0, !UPT ;  /* 0x000000302a2a7892 */ /* 0x000fe4000f8ec0ff */
[----:B------:R-:W-:Y:S02]  /*33c0*/  ULOP3.LUT UR40, UR40, 0x30, URZ, 0xc0, !UPT ;  /* 0x0000003028287892 */ /* 0x000fe4000f8ec0ff */
[----:B------:R-:W-:-:S02]  /*33d0*/  ULOP3.LUT UR38, UR38, 0x30, URZ, 0xc0, !UPT ;  /* 0x0000003026267892 */ /* 0x000fc4000f8ec0ff */
[----:B------:R-:W-:Y:S02]  /*33e0*/  ULOP3.LUT UR45, UR45, 0x8c0, URZ, 0xfc, !UPT ;  /* 0x000008c02d2d7892 */ /* 0x000fe4000f8efcff */
[----:B------:R-:W-:Y:S02]  /*33f0*/  ULOP3.LUT UR43, UR43, 0x8c0, URZ, 0xfc, !UPT ;  /* 0x000008c02b2b7892 */ /* 0x000fe4000f8efcff */
[----:B------:R-:W-:Y:S02]  /*3400*/  ULOP3.LUT UR41, UR41, 0x8c0, URZ, 0xfc, !UPT ;  /* 0x000008c029297892 */ /* 0x000fe4000f8efcff */
[----:B------:R-:W-:Y:S02]  /*3410*/  ULOP3.LUT UR39, UR39, 0x8c0, URZ, 0xfc, !UPT ;  /* 0x000008c027277892 */ /* 0x000fe4000f8efcff */
[----:B------:R-:W-:Y:S02]  /*3420*/  UPRMT UR45, UR44, 0x5410, UR45 ;  /* 0x000054102c2d7896 */ /* 0x000fe4000800002d */
[----:B------:R-:W-:-:S02]  /*3430*/  UPRMT UR43, UR42, 0x5410, UR43 ;  /* 0x000054102a2b7896 */ /* 0x000fc4000800002b */
[----:B------:R-:W-:Y:S02]  /*3440*/  UPRMT UR41, UR40, 0x5410, UR41 ;  /* 0x0000541028297896 */ /* 0x000fe40008000029 */
[----:B------:R-:W-:Y:S01]  /*3450*/  UPRMT UR39, UR38, 0x5410, UR39 ;  /* 0x0000541026277896 */ /* 0x000fe20008000027 */
[----:B------:R-:W-:Y:S01]  /*3460*/  UMOV UR44, URZ ;  /* 0x000000ff002c7c82 */ /* 0x000fe20008000000 */
[----:B------:R-:W-:Y:S01]  /*3470*/  UMOV UR42, URZ ;  /* 0x000000ff002a7c82 */ /* 0x000fe20008000000 */
[----:B------:R-:W-:Y:S01]  /*3480*/  UMOV UR40, URZ ;  /* 0x000000ff00287c82 */ /* 0x000fe20008000000 */
[----:B------:R-:W-:Y:S01]  /*3490*/  UMOV UR38, URZ ;  /* 0x000000ff00267c82 */ /* 0x000fe20008000000 */
[----:B------:R-:W-:Y:S01]  /*34a0*/  UMOV UR37, UR45 ;  /* 0x0000002d00257c82 */ /* 0x000fe20008000000 */
[----:B------:R-:W-:Y:S01]  /*34b0*/  UMOV UR35, UR43 ;  /* 0x0000002b00237c82 */ /* 0x000fe20008000000 */
[----:B------:R-:W-:Y:S01]  /*34c0*/  UMOV UR33, UR41 ;  /* 0x0000002900217c82 */ /* 0x000fe20008000000 */
[----:B------:R-:W-:-:S05]  /*34d0*/  UMOV UR31, UR39 ;  /* 0x00000027001f7c82 */ /* 0x000fca0008000000 */
.L_x_65:
[C---:B------:R-:W-:Y:S02]  /*34e0*/  LEA R0, R8.reuse, UR14, 0x3 ;  /* 0x0000000e08007c11 */ /* 0x040fe4000f8e18ff */
[----:B------:R-:W-:Y:S02]  /*34f0*/  SHF.L.U32 R5, R3, 0x1f, RZ ;  /* 0x0000001f03057819 */ /* 0x000fe400000006ff */
[----:B------:R-:W-:Y:S02]  /*3500*/  LEA R4, R8, UR14, 0x4 ;  /* 0x0000000e08047c11 */ /* 0x000fe4000f8e20ff */
[----:B------:R-:W1:Y:S02]  /*3510*/  SYNCS.PHASECHK.TRANS64.TRYWAIT P0, [R0+URZ+0x80], R5 ;  /* 0x00008005000075a7 */ /* 0x000e6400080011ff */
[----:B-12---:R-:W-:Y:S05]  /*3520*/  @!P0 BRA `(.L_x_56) ;  /* 0x00000084004c8947 */ /* 0x006fea0003800000 */
.L_x_148:
[----:B-1----:R-:W1:Y:S01]  /*3530*/  LDS.128 R4, [R4+0xe0] ;  /* 0x0000e00004047984 */ /* 0x002e620000000c00 */
[----:B------:R-:W-:Y:S01]  /*3540*/  VIADD R0, R0, 0x90 ;  /* 0x0000009000007836 */ /* 0x000fe20000000000 */
[----:B------:R-:W-:Y:S01]  /*3550*/  ULOP3.LUT UR17, UR23, 0x1, URZ, 0x3c, !UPT ;  /* 0x0000000117117892 */ /* 0x000fe2000f8e3cff */
[----:B------:R-:W-:Y:S01]  /*3560*/  VIADD R8, R8, 0x1 ;  /* 0x0000000108087836 */ /* 0x000fe20000000000 */
[----:B------:R-:W-:Y:S01]  /*3570*/  @!PT LDS RZ, [RZ] ;  /* 0x00000000fffff984 */ /* 0x000fe20000000800 */
[----:B------:R-:W-:Y:S01]  /*3580*/  @!PT LDS RZ, [RZ] ;  /* 0x00000000fffff984 */ /* 0x000fe20000000800 */
[----:B------:R-:W-:Y:S01]  /*3590*/  @!PT LDS RZ, [RZ] ;  /* 0x00000000fffff984 */ /* 0x000fe20000000800 */
[----:B------:R-:W-:Y:S01]  /*35a0*/  @!PT LDS RZ, [RZ] ;  /* 0x00000000fffff984 */ /* 0x000fe20000000800 */
[----:B------:R2:W-:Y:S06]  /*35b0*/  MEMBAR.ALL.CTA ;  /* 0x0000000000007992 */ /* 0x0005ec0000008000 */
[----:B--2---:R-:W2:Y:S01]  /*35c0*/  FENCE.VIEW.ASYNC.S ;  /* 0x00000000000073c6 */ /* 0x004ea20000000000 */
[----:B------:R-:W-:Y:S01]  /*35d0*/  UMOV UR12, 0x1 ;  /* 0x00000001000c7882 */ /* 0x000fe20000000000 */
[----:B------:R-:W-:Y:S01]  /*35e0*/  PRMT R0, RZ, 0x654, R0 ;  /* 0x00000654ff007816 */ /* 0x000fe20000000000 */
[----:B------:R-:W-:Y:S01]  /*35f0*/  UIMAD UR16, UR17, 0xc0, UR29 ;  /* 0x000000c0111078a4 */ /* 0x000fe2000f8e021d */
[----:B------:R-:W-:Y:S01]  /*3600*/  UMOV UR24, UR13 ;  /* 0x0000000d00187c82 */ /* 0x000fe20008000000 */
[----:B------:R-:W-:Y:S01]  /*3610*/  UMOV UR26, URZ ;  /* 0x000000ff001a7c82 */ /* 0x000fe20008000000 */
[----:B--2---:R2:W-:Y:S01]  /*3620*/  SYNCS.ARRIVE.TRANS64.RED.A1T0 RZ, [R0+URZ], RZ ;  /* 0x000000ff00ff79a7 */ /* 0x0045e200081004ff */
[----:B-1----:R-:W-:Y:S01]  /*3630*/  LOP3.LUT P2, RZ, R6, 0x1, RZ, 0xc0, !PT ;  /* 0x0000000106ff7812 */ /* 0x002fe2000784c0ff */
[----:B--2---:R-:W-:-:S12]  /*3640*/  BRA.U !UP0, `(.L_x_57) ;  /* 0x0000000108e07547 */ /* 0x004fd8000b800000 */
[----:B------:R-:W-:Y:S01]  /*3650*/  ULEA UR24, UR27, UR14, 0x3 ;  /* 0x0000000e1b187291 */ /* 0x000fe2000f8e18ff */
[----:B------:R-:W-:-:S08]  /*3660*/  SHF.L.U32 R5, R2, 0x1f, RZ ;  /* 0x0000001f02057819 */ /* 0x000fd000000006ff */
[----:B------:R-:W1:Y:S02]  /*3670*/  SYNCS.PHASECHK.TRANS64.TRYWAIT P0, [UR24], R5 ;  /* 0x00000005ff0075a7 */ /* 0x000e640008001118 */
[----:B-1----:R-:W-:Y:S05]  /*3680*/  @P0 BRA `(.L_x_58) ;  /* 0x0000000000080947 */ /* 0x002fea0003800000 */
[----:B------:R-:W1:Y:S02]  /*3690*/  SYNCS.PHASECHK.TRANS64.TRYWAIT P0, [UR24], R5 ;  /* 0x00000005ff0075a7 */ /* 0x000e640008001118 */
[----:B-1----:R-:W-:Y:S05]  /*36a0*/  @!P0 BRA `(.L_x_59) ;  /* 0x0000008400008947 */ /* 0x002fea0003800000 */
.L_x_58:
[----:B------:R-:W-:Y:S01]  /*36b0*/  UIADD3 UR15, UPT, UPT, UR27, 0x1, URZ ;  /* 0x000000011b0f7890 */ /* 0x000fe2000fffe0ff */
[----:B------:R-:W-:Y:S01]  /*36c0*/  PLOP3.LUT P1, PT, PT, PT, UP3, 0x80, 0x8 ;  /* 0x000000000008781c */ /* 0x000fe20003f2f038 */
[----:B------:R-:W-:Y:S01]  /*36d0*/  ULEA UR46, UR27, UR21, 0x6 ;  /* 0x000000151b2e7291 */ /* 0x000fe2000f8e30ff */
[----:B-1----:R-:W-:Y:S01]  /*36e0*/  IMAD.U32 R0, RZ, RZ, UR23 ;  /* 0x00000017ff007e24 */ /* 0x002fe2000f8e00ff */
[----:B------:R-:W-:Y:S02]  /*36f0*/  UISETP.NE.AND UP1, UPT, UR15, 0x3, UPT ;  /* 0x000000030f00788c */ /* 0x000fe4000bf25270 */
[----:B------:R-:W-:Y:S02]  /*3700*/  ULEA UR48, UR27, UR20, 0x5 ;  /* 0x000000141b307291 */ /* 0x000fe4000f8e28ff */
[----:B------:R-:W-:Y:S01]  /*3710*/  USEL UR25, URZ, 0x1, UP1 ;  /* 0x00000001ff197887 */ /* 0x000fe20008800000 */
[----:B------:R-:W-:Y:S01]  /*3720*/  SHF.L.U32 R5, R0, 0x1f, RZ ;  /* 0x0000001f00057819 */ /* 0x000fe200000006ff */
[----:B------:R-:W-:-:S02]  /*3730*/  USEL UR15, UR15, URZ, UP1 ;  /* 0x000000ff0f0f7287 */ /* 0x000fc40008800000 */
[----:B------:R-:W-:Y:S02]  /*3740*/  UIADD3 UR50, UPT, UPT, UR46, 0x20, URZ ;  /* 0x000000202e327890 */ /* 0x000fe4000fffe0ff */
[----:B------:R-:W-:Y:S01]  /*3750*/  @UP3 ULEA UR12, UR15, UR14, 0x3 ;  /* 0x0000000e0f0c3291 */ /* 0x000fe2000f8e18ff */
[----:B------:R-:W-:Y:S01]  /*3760*/  LOP3.LUT R2, R2, UR25, RZ, 0x3c, !PT ;  /* 0x0000001902027c12 */ /* 0x000fe2000f8e3cff */
[----:B------:R-:W-:Y:S01]  /*3770*/  UMOV UR49, 0x4008 ;  /* 0x0000400800317882 */ /* 0x000fe20000000000 */
[----:B------:R-:W-:Y:S01]  /*3780*/  UMOV UR47, 0x4008 ;  /* 0x00004008002f7882 */ /* 0x000fe20000000000 */
[----:B------:R-:W-:Y:S01]  /*3790*/  UMOV UR51, 0x4008 ;  /* 0x0000400800337882 */ /* 0x000fe20000000000 */
[----:B------:R-:W-:-:S04]  /*37a0*/  @P1 SHF.L.U32 R4, R2, 0x1f, RZ ;  /* 0x0000001f02041819 */ /* 0x000fc800000006ff */
[----:B------:R-:W1:Y:S01]  /*37b0*/  @P1 SYNCS.PHASECHK.TRANS64.TRYWAIT P0, [UR12], R4 ;  /* 0x00000004ff0015a7 */ /* 0x000e62000800110c */
[----:B------:R2:W-:Y:S01]  /*37c0*/  UTCCP.T.S.4x32dp128bit tmem[UR29+0x1c0], gdesc[UR48] ;  /* 0x0001c0301d0079e7 */ /* 0x0005e20009100000 */
[----:B------:R2:W-:Y:S01]  /*37d0*/  UTCCP.T.S.4x32dp128bit tmem[UR29+0x1c4], gdesc[UR46] ;  /* 0x0001c42e1d0079e7 */ /* 0x0005e20009100000 */
[----:B------:R2:W-:Y:S01]  /*37e0*/  UTCCP.T.S.4x32dp128bit tmem[UR29+0x1c8], gdesc[UR50] ;  /* 0x0001c8321d0079e7 */ /* 0x0005e20009100000 */
[----:B------:R-:W-:Y:S01]  /*37f0*/  UMOV UR12, 0x1 ;  /* 0x00000001000c7882 */ /* 0x000fe20000000000 */
[----:B------:R-:W4:Y:S01]  /*3800*/  SYNCS.PHASECHK.TRANS64.TRYWAIT P3, [UR14+0xa8], R5 ;  /* 0x0000a805ff0075a7 */ /* 0x000f22000806110e */
[----:B-1----:R-:W-:Y:S01]  /*3810*/  @P1 VOTEU.ANY UP1, P0 ;  /* 0x0000000000ff1886 */ /* 0x002fe20000020100 */
[----:B------:R-:W-:Y:S01]  /*3820*/  @UP3 USEL UR12, URZ, 0x1, !UP1 ;  /* 0x00000001ff0c3887 */ /* 0x000fe2000c800000 */
[----:B--2-4-:R-:W-:Y:S11]  /*3830*/  @!P3 BRA `(.L_x_60) ;  /* 0x0000008000b4b947 */ /* 0x014ff60003800000 */
.L_x_151:
[----:B------:R-:W-:Y:S02]  /*3840*/  ULEA UR26, UR27, UR19, 0xb ;  /* 0x000000131b1a7291 */ /* 0x000fe4000f8e58ff */
[----:B------:R-:W-:Y:S02]  /*3850*/  ULEA UR46, UR27, UR18, 0xa ;  /* 0x000000121b2e7291 */ /* 0x000fe4000f8e50ff */
[----:B------:R-:W-:Y:S02]  /*3860*/  UIADD3 UR58, UPT, UPT, UR26, 0x2, URZ ;  /* 0x000000021a3a7890 */ /* 0x000fe4000fffe0ff */
[----:B------:R-:W-:Y:S02]  /*3870*/  UIADD3 UR56, UPT, UPT, UR46, 0x2, URZ ;  /* 0x000000022e387890 */ /* 0x000fe4000fffe0ff */
[----:B------:R-:W-:Y:S02]  /*3880*/  UIADD3 UR54, UPT, UPT, UR26, 0x4, URZ ;  /* 0x000000041a367890 */ /* 0x000fe4000fffe0ff */
[----:B------:R-:W-:-:S02]  /*3890*/  UIADD3 UR52, UPT, UPT, UR46, 0x4, URZ ;  /* 0x000000042e347890 */ /* 0x000fc4000fffe0ff */
[----:B------:R-:W-:Y:S02]  /*38a0*/  UIADD3 UR48, UPT, UPT, UR46, 0x6, URZ ;  /* 0x000000062e307890 */ /* 0x000fe4000fffe0ff */
[----:B------:R-:W-:Y:S02]  /*38b0*/  UIADD3 UR50, UPT, UPT, UR26, 0x6, URZ ;  /* 0x000000061a327890 */ /* 0x000fe4000fffe0ff */
[----:B------:R-:W-:Y:S01]  /*38c0*/  UIADD3 UR23, UPT, UPT, UR24, 0x18, URZ ;  /* 0x0000001818177890 */ /* 0x000fe2000fffe0ff */
[----:B------:R-:W-:Y:S01]  /*38d0*/  UMOV UR27, 0x40004040 ;  /* 0x40004040001b7882 */ /* 0x000fe20000000000 */
[----:B------:R-:W-:Y:S01]  /*38e0*/  UMOV UR47, 0x40004040 ;  /* 0x40004040002f7882 */ /* 0x000fe20000000000 */
[----:B------:R-:W-:Y:S01]  /*38f0*/  UMOV UR59, 0x40004040 ;  /* 0x40004040003b7882 */ /* 0x000fe20000000000 */
[----:B------:R-:W-:Y:S01]  /*3900*/  UMOV UR57, 0x40004040 ;  /* 0x4000404000397882 */ /* 0x000fe20000000000 */
[----:B------:R2:W-:Y:S01]  /*3910*/  UTCQMMA gdesc[UR46], gdesc[UR26], tmem[UR16], tmem[UR44], idesc[UR45], tmem[UR10], !UPT ;  /* 0x000a2c1a2e007dea */ /* 0x0005e2000f800310 */
[----:B------:R-:W-:Y:S01]  /*3920*/  UMOV UR55, 0x40004040 ;  /* 0x4000404000377882 */ /* 0x000fe20000000000 */
[----:B------:R-:W-:Y:S01]  /*3930*/  UMOV UR53, 0x40004040 ;  /* 0x4000404000357882 */ /* 0x000fe20000000000 */
[----:B------:R-:W-:Y:S01]  /*3940*/  UMOV UR51, 0x40004040 ;  /* 0x4000404000337882 */ /* 0x000fe20000000000 */
[----:B------:R-:W-:Y:S01]  /*3950*/  UMOV UR49, 0x40004040 ;  /* 0x4000404000317882 */ /* 0x000fe20000000000 */
[----:B------:R4:W-:Y:S01]  /*3960*/  UTCQMMA gdesc[UR56], gdesc[UR58], tmem[UR16], tmem[UR42], idesc[UR43], tmem[UR8], UPT ;  /* 0x00082a3a38007dea */ /* 0x0009e2000b800310 */
[----:B------:R4:W-:Y:S01]  /*3970*/  UTCQMMA gdesc[UR52], gdesc[UR54], tmem[UR16], tmem[UR40], idesc[UR41], tmem[UR6], UPT ;  /* 0x0006283634007dea */ /* 0x0009e2000b800310 */
[----:B------:R4:W-:Y:S01]  /*3980*/  UTCQMMA gdesc[UR48], gdesc[UR50], tmem[UR16], tmem[UR38], idesc[UR39], tmem[UR4], UPT ;  /* 0x0004263230007dea */ /* 0x0009e2000b800310 */
[----:B------:R4:W-:Y:S01]  /*3990*/  UTCBAR [UR23], URZ ;  /* 0x000000ff170073e9 */ /* 0x0009e200080000ff */
[----:B------:R-:W-:Y:S01]  /*39a0*/  UMOV UR24, UR28 ;  /* 0x0000001c00187c82 */ /* 0x000fe20008000000 */
[----:B--2---:R-:W-:Y:S01]  /*39b0*/  UMOV UR26, 0x1 ;  /* 0x00000001001a7882 */ /* 0x004fe20000000000 */
[----:B------:R-:W-:-:S05]  /*39c0*/  UMOV UR27, UR15 ;  /* 0x0000000f001b7c82 */ /* 0x000fca0008000000 */
.L_x_57:
[----:B------:R-:W-:-:S09]  /*39d0*/  UISETP.GE.AND UP1, UPT, UR24, 0x1, UPT ;  /* 0x000000011800788c */ /* 0x000fd2000bf26270 */
[----:B------:R-:W-:Y:S05]  /*39e0*/  BRA.U !UP1, `(.L_x_61) ;  /* 0x0000000109ec7547 */ /* 0x000fea000b800000 */
[----:B------:R-:W-:-:S03]  /*39f0*/  UIADD3 UR25, UPT, UPT, UR24, -0x1, URZ ;  /* 0xffffffff18197890 */ /* 0x000fc6000fffe0ff */
[----:B------:R-:W-:-:S09]  /*3a00*/  UMOV UR24, UR27 ;  /* 0x0000001b00187c82 */ /* 0x000fd20008000000 */
.L_x_64:
[----:B------:R-:W-:Y:S02]  /*3a10*/  UISETP.NE.AND UP1, UPT, UR12, URZ, UPT ;  /* 0x000000ff0c00728c */ /* 0x000fe4000bf25270 */
[----:B------:R-:W-:Y:S07]  /*3a20*/  ULEA UR15, UR24, UR14, 0x3 ;  /* 0x0000000e180f7291 */ /* 0x000fee000f8e18ff */
[----:B------:R-:W-:Y:S05]  /*3a30*/  BRA.U UP1, `(.L_x_62) ;  /* 0x00000001010c7547 */ /* 0x000fea000b800000 */
[----:B-1----:R-:W-:Y:S04]  /*3a40*/  SHF.L.U32 R5, R2, 0x1f, RZ ;  /* 0x0000001f02057819 */ /* 0x002fe800000006ff */
[----:B------:R-:W1:Y:S02]  /*3a50*/  SYNCS.PHASECHK.TRANS64.TRYWAIT P0, [UR15], R5 ;  /* 0x00000005ff0075a7 */ /* 0x000e64000800110f */
[----:B-1----:R-:W-:Y:S05]  /*3a60*/  @!P0 BRA `(.L_x_63) ;  /* 0x0000008000408947 */ /* 0x002fea0003800000 */
.L_x_62:
[----:B------:R-:W-:Y:S02]  /*3a70*/  UISETP.NE.AND UP1, UPT, UR25, URZ, UPT ;  /* 0x000000ff1900728c */ /* 0x000fe4000bf25270 */
[----:B------:R-:W-:Y:S02]  /*3a80*/  UIADD3 UR27, UPT, UPT, UR24, 0x1, URZ ;  /* 0x00000001181b7890 */ /* 0x000fe4000fffe0ff */
[----:B----4-:R-:W-:Y:S02]  /*3a90*/  ULEA UR50, UR24, UR21, 0x6 ;  /* 0x0000001518327291 */ /* 0x010fe4000f8e30ff */
[----:B------:R-:W-:Y:S01]  /*3aa0*/  UISETP.NE.AND UP2, UPT, UR27, 0x3, UPT ;  /* 0x000000031b00788c */ /* 0x000fe2000bf45270 */
[----:B------:R-:W-:Y:S01]  /*3ab0*/  PLOP3.LUT P1, PT, PT, PT, UP1, 0x80, 0x8 ;  /* 0x000000000008781c */ /* 0x000fe20003f2f018 */
[----:B------:R-:W-:Y:S02]  /*3ac0*/  ULEA UR48, UR24, UR19, 0xb ;  /* 0x0000001318307291 */ /* 0x000fe4000f8e58ff */
[----:B------:R-:W-:Y:S02]  /*3ad0*/  USEL UR23, URZ, 0x1, UP2 ;  /* 0x00000001ff177887 */ /* 0x000fe40009000000 */
[----:B------:R-:W-:Y:S02]  /*3ae0*/  USEL UR27, UR27, URZ, UP2 ;  /* 0x000000ff1b1b7287 */ /* 0x000fe40009000000 */
[----:B------:R-:W-:Y:S02]  /*3af0*/  ULEA UR46, UR24, UR18, 0xa ;  /* 0x00000012182e7291 */ /* 0x000fe4000f8e50ff */
[----:B------:R-:W-:Y:S01]  /*3b00*/  @UP1 ULEA UR12, UR27, UR14, 0x3 ;  /* 0x0000000e1b0c1291 */ /* 0x000fe2000f8e18ff */
[----:B------:R-:W-:Y:S01]  /*3b10*/  LOP3.LUT R2, R2, UR23, RZ, 0x3c, !PT ;  /* 0x0000001702027c12 */ /* 0x000fe2000f8e3cff */
[----:B------:R-:W-:Y:S02]  /*3b20*/  ULEA UR52, UR24, UR20, 0x5 ;  /* 0x0000001418347291 */ /* 0x000fe4000f8e28ff */
[----:B------:R-:W-:Y:S01]  /*3b30*/  UISETP.NE.U32.AND UP2, UPT, UR26, URZ, UPT ;  /* 0x000000ff1a00728c */ /* 0x000fe2000bf45070 */
[----:B-1----:R-:W-:Y:S01]  /*3b40*/  @P1 SHF.L.U32 R0, R2, 0x1f, RZ ;  /* 0x0000001f02001819 */ /* 0x002fe200000006ff */
[----:B------:R-:W-:Y:S02]  /*3b50*/  UIADD3 UR66, UPT, UPT, UR50, 0x20, URZ ;  /* 0x0000002032427890 */ /* 0x000fe4000fffe0ff */
[----:B------:R-:W-:Y:S01]  /*3b60*/  UIADD3 UR64, UPT, UPT, UR48, 0x2, URZ ;  /* 0x0000000230407890 */ /* 0x000fe2000fffe0ff */
[----:B------:R-:W1:Y:S01]  /*3b70*/  @P1 SYNCS.PHASECHK.TRANS64.TRYWAIT P0, [UR12], R0 ;  /* 0x00000000ff0015a7 */ /* 0x000e62000800110c */
[----:B------:R-:W-:Y:S02]  /*3b80*/  UIADD3 UR62, UPT, UPT, UR46, 0x2, URZ ;  /* 0x000000022e3e7890 */ /* 0x000fe4000fffe0ff */
[----:B------:R-:W-:Y:S02]  /*3b90*/  UIADD3 UR60, UPT, UPT, UR48, 0x4, URZ ;  /* 0x00000004303c7890 */ /* 0x000fe4000fffe0ff */
[----:B------:R-:W-:Y:S02]  /*3ba0*/  UIADD3 UR58, UPT, UPT, UR46, 0x4, URZ ;  /* 0x000000042e3a7890 */ /* 0x000fe4000fffe0ff */
[----:B------:R-:W-:Y:S02]  /*3bb0*/  UIADD3 UR56, UPT, UPT, UR48, 0x6, URZ ;  /* 0x0000000630387890 */ /* 0x000fe4000fffe0ff */
[----:B------:R-:W-:Y:S02]  /*3bc0*/  UIADD3 UR54, UPT, UPT, UR46, 0x6, URZ ;  /* 0x000000062e367890 */ /* 0x000fe4000fffe0ff */
[----:B------:R-:W-:Y:S02]  /*3bd0*/  UIADD3 UR15, UPT, UPT, UR15, 0x18, URZ ;  /* 0x000000180f0f7890 */ /* 0x000fe4000fffe0ff */
[----:B------:R-:W-:Y:S02]  /*3be0*/  UIADD3 UR23, UPT, UPT, UR25, 0x1, URZ ;  /* 0x0000000119177890 */ /* 0x000fe4000fffe0ff */
[----:B------:R-:W-:Y:S01]  /*3bf0*/  UIADD3 UR25, UPT, UPT, UR25, -0x1, URZ ;  /* 0xffffffff19197890 */ /* 0x000fe2000fffe0ff */
[----:B------:R-:W-:Y:S01]  /*3c00*/  UMOV UR53, 0x4008 ;  /* 0x0000400800357882 */ /* 0x000fe20000000000 */
[----:B------:R-:W-:Y:S01]  /*3c10*/  UMOV UR51, 0x4008 ;  /* 0x0000400800337882 */ /* 0x000fe20000000000 */
[----:B------:R2:W-:Y:S01]  /*3c20*/  UTCCP.T.S.4x32dp128bit tmem[UR29+0x1c0], gdesc[UR52] ;  /* 0x0001c0341d0079e7 */ /* 0x0005e20009100000 */
[----:B------:R2:W-:Y:S01]  /*3c30*/  UTCCP.T.S.4x32dp128bit tmem[UR29+0x1c4], gdesc[UR50] ;  /* 0x0001c4321d0079e7 */ /* 0x0005e20009100000 */
[----:B------:R-:W-:Y:S01]  /*3c40*/  UMOV UR67, 0x4008 ;  /* 0x0000400800437882 */ /* 0x000fe20000000000 */
[----:B------:R-:W-:Y:S01]  /*3c50*/  UMOV UR49, 0x40004040 ;  /* 0x4000404000317882 */ /* 0x000fe20000000000 */
[----:B------:R2:W-:Y:S01]  /*3c60*/  UTCCP.T.S.4x32dp128bit tmem[UR29+0x1c8], gdesc[UR66] ;  /* 0x0001c8421d0079e7 */ /* 0x0005e20009100000 */
[----:B------:R-:W-:Y:S01]  /*3c70*/  UMOV UR47, 0x40004040 ;  /* 0x40004040002f7882 */ /* 0x000fe20000000000 */
[----:B------:R-:W-:Y:S01]  /*3c80*/  UMOV UR65, 0x40004040 ;  /* 0x4000404000417882 */ /* 0x000fe20000000000 */
[----:B------:R2:W-:Y:S01]  /*3c90*/  UTCQMMA gdesc[UR46], gdesc[UR48], tmem[UR16], tmem[UR36], idesc[UR37], tmem[UR10], UP2 ;  /* 0x000a24302e007dea */ /* 0x0005e20009000310 */
[----:B------:R-:W-:Y:S01]  /*3ca0*/  UMOV UR63, 0x40004040 ;  /* 0x40004040003f7882 */ /* 0x000fe20000000000 */
[----:B------:R-:W-:Y:S01]  /*3cb0*/  UMOV UR61, 0x40004040 ;  /* 0x40004040003d7882 */ /* 0x000fe20000000000 */
[----:B------:R2:W-:Y:S01]  /*3cc0*/  UTCQMMA gdesc[UR62], gdesc[UR64], tmem[UR16], tmem[UR34], idesc[UR35], tmem[UR8], UPT ;  /* 0x000822403e007dea */ /* 0x0005e2000b800310 */
[----:B------:R-:W-:Y:S01]  /*3cd0*/  UMOV UR59, 0x40004040 ;  /* 0x40004040003b7882 */ /* 0x000fe20000000000 */
[----:B------:R-:W-:Y:S01]  /*3ce0*/  UMOV UR57, 0x40004040 ;  /* 0x4000404000397882 */ /* 0x000fe20000000000 */
[----:B------:R2:W-:Y:S01]  /*3cf0*/  UTCQMMA gdesc[UR58], gdesc[UR60], tmem[UR16], tmem[UR32], idesc[UR33], tmem[UR6], UPT ;  /* 0x0006203c3a007dea */ /* 0x0005e2000b800310 */
[----:B------:R-:W-:Y:S01]  /*3d00*/  UMOV UR55, 0x40004040 ;  /* 0x4000404000377882 */ /* 0x000fe20000000000 */
[----:B------:R-:W-:Y:S01]  /*3d10*/  UMOV UR12, 0x1 ;  /* 0x00000001000c7882 */ /* 0x000fe20000000000 */
[----:B------:R2:W-:Y:S01]  /*3d20*/  UTCQMMA gdesc[UR54], gdesc[UR56], tmem[UR16], tmem[UR30], idesc[UR31], tmem[UR4], UPT ;  /* 0x00041e3836007dea */ /* 0x0005e2000b800310 */
[----:B------:R2:W-:Y:S01]  /*3d30*/  UTCBAR [UR15], URZ ;  /* 0x000000ff0f0073e9 */ /* 0x0005e200080000ff */
[----:B------:R-:W-:Y:S01]  /*3d40*/  UMOV UR26, 0x1 ;  /* 0x00000001001a7882 */ /* 0x000fe20000000000 */
[----:B------:R-:W-:Y:S01]  /*3d50*/  UMOV UR24, UR27 ;  /* 0x0000001b00187c82 */ /* 0x000fe20008000000 */
[----:B-1----:R-:W-:Y:S01]  /*3d60*/  @P1 VOTEU.ANY UP2, P0 ;  /* 0x0000000000ff1886 */ /* 0x002fe20000040100 */
[----:B------:R-:W-:Y:S02]  /*3d70*/  @UP1 USEL UR12, URZ, 0x1, !UP2 ;  /* 0x00000001ff0c1887 */ /* 0x000fe4000d000000 */
[----:B------:R-:W-:Y:S09]  /*3d80*/  UISETP.GT.U32.AND UP1, UPT, UR23, 0x1, UPT ;  /* 0x000000011700788c */ /* 0x000ff2000bf24070 */
[----:B--2---:R-:W-:Y:S05]  /*3d90*/  BRA.U UP1, `(.L_x_64) ;  /* 0xfffffffd011c7547 */ /* 0x004fea000b83ffff */
.L_x_61:
[C---:B------:R-:W-:Y:S01]  /*3da0*/  ISETP.NE.AND P0, PT, R8.reuse, 0x2, PT ;  /* 0x000000020800780c */ /* 0x040fe20003f05270 */
[----:B------:R2:W-:Y:S01]  /*3db0*/  UTCBAR [UR22], URZ ;  /* 0x000000ff160073e9 */ /* 0x0005e200080000ff */
[----:B----4-:R-:W-:Y:S02]  /*3dc0*/  UMOV UR23, UR17 ;  /* 0x0000001100177c82 */ /* 0x010fe40008000000 */
[----:B-1----:R-:W-:Y:S02]  /*3dd0*/  SEL R0, RZ, 0x1, P0 ;  /* 0x00000001ff007807 */ /* 0x002fe40000000000 */
[----:B------:R-:W-:Y:S02]  /*3de0*/  SEL R8, R8, RZ, P0 ;  /* 0x000000ff08087207 */ /* 0x000fe40000000000 */
[----:B------:R-:W-:Y:S01]  /*3df0*/  LOP3.LUT R3, R3, R0, RZ, 0x3c, !PT ;  /* 0x0000000003037212 */ /* 0x000fe200078e3cff */
[----:B------:R-:W-:Y:S06]  /*3e00*/  @P2 BRA `(.L_x_65) ;  /* 0xfffffff400b42947 */ /* 0x000fec000383ffff */
[----:B------:R-:W1:Y:S01]  /*3e10*/  S2UR UR4, SR_CgaCtaId ;  /* 0x00000000000479c3 */ /* 0x000e620000008800 */
[----:B------:R-:W-:Y:S01]  /*3e20*/  ELECT P0, URZ, PT ;  /* 0x0000000000ff782f */ /* 0x000fe20003800000 */
[----:B------:R-:W-:Y:S01]  /*3e30*/  IMAD.MOV.U32 R0, RZ, RZ, 0x1 ;  /* 0x00000001ff007424 */ /* 0x000fe200078e00ff */
[----:B------:R-:W-:Y:S01]  /*3e40*/  UMOV UR5, 0x40 ;  /* 0x0000004000057882 */ /* 0x000fe20000000000 */
[----:B------:R-:W-:-:S04]  /*3e50*/  SHF.L.U32 R3, RZ, 0x1f, RZ ;  /* 0x0000001fff037819 */ /* 0x000fc800000006ff */
[----:B------:R-:W-:Y:S01]  /*3e60*/  UVIRTCOUNT.DEALLOC.SMPOOL 0x80 ;  /* 0x000000800000784c */ /* 0x000fe20000000000 */
[----:B-1----:R-:W-:-:S09]  /*3e70*/  ULEA UR4, UR4, UR5, 0x18 ;  /* 0x0000000504047291 */ /* 0x002fd2000f8ec0ff */
[----:B------:R1:W-:Y:S01]  /*3e80*/  @P0 STS.U8 [UR4+0x1c], R0 ;  /* 0x00001c00ff000988 */ /* 0x0003e20008000004 */
[----:B------:R-:W4:Y:S02]  /*3e90*/  SYNCS.PHASECHK.TRANS64.TRYWAIT P0, [UR14+0xd0], R3 ;  /* 0x0000d003ff0075a7 */ /* 0x000f24000800110e */
[----:B-1--4-:R-:W-:Y:S05]  /*3ea0*/  @!P0 BRA `(.L_x_66) ;  /* 0x0000007c00488947 */ /* 0x012fea0003800000 */
.L_x_154:
[----:B------:R-:W-:Y:S01]  /*3eb0*/  NOP ;  /* 0x0000000000007918 */ /* 0x000fe20000000000 */
[----:B-1----:R-:W1:Y:S01]  /*3ec0*/  LDS R0, [UR4+0x14] ;  /* 0x00001404ff007984 */ /* 0x002e620008000800 */
[----:B------:R-:W-:Y:S01]  /*3ed0*/  ULOP3.LUT UR6, UR29, 0xffff, URZ, 0xc0, !UPT ;  /* 0x0000ffff1d067892 */ /* 0x000fe2000f8ec0ff */
[----:B------:R-:W-:Y:S01]  /*3ee0*/  UMOV UR8, 0xffff ;  /* 0x0000ffff00087882 */ /* 0x000fe20000000000 */
[----:B------:R-:W-:Y:S02]  /*3ef0*/  UMOV UR5, 0x1 ;  /* 0x0000000100057882 */ /* 0x000fe40000000000 */
[----:B------:R-:W-:-:S04]  /*3f00*/  USHF.R.U32.HI UR6, URZ, 0x5, UR6 ;  /* 0x00000005ff067899 */ /* 0x000fc80008011606 */
[----:B------:R-:W-:Y:S02]  /*3f10*/  USHF.L.U32 UR8, UR8, UR6, URZ ;  /* 0x0000000608087299 */ /* 0x000fe400080006ff */
[----:B------:R-:W-:-:S04]  /*3f20*/  USHF.L.U32 UR5, UR5, UR6, URZ ;  /* 0x0000000605057299 */ /* 0x000fc800080006ff */
[----:B-1----:R-:W-:-:S04]  /*3f30*/  LOP3.LUT R0, R0, UR8, RZ, 0xc0, !PT ;  /* 0x0000000800007c12 */ /* 0x002fc8000f8ec0ff */
[----:B------:R-:W-:-:S13]  /*3f40*/  ISETP.NE.AND P0, PT, R0, UR8, PT ;  /* 0x0000000800007c0c */ /* 0x000fda000bf05270 */
[----:B------:R-:W-:Y:S05]  /*3f50*/  @P0 BRA `(.L_x_67) ;  /* 0x0000000000580947 */ /* 0x000fea0003800000 */
[----:B------:R-:W1:Y:S02]  /*3f60*/  LDS R0, [UR4+0x18] ;  /* 0x00001804ff007984 */ /* 0x000e640008000800 */
[----:B-1----:R-:W-:-:S04]  /*3f70*/  LOP3.LUT R0, R0, UR5, RZ, 0xc0, !PT ;  /* 0x0000000500007c12 */ /* 0x002fc8000f8ec0ff */
[----:B------:R-:W-:-:S13]  /*3f80*/  ISETP.NE.AND P0, PT, R0, UR5, PT ;  /* 0x0000000500007c0c */ /* 0x000fda000bf05270 */
[----:B------:R-:W-:Y:S05]  /*3f90*/  @P0 BRA `(.L_x_68) ;  /* 0x00000000003c0947 */ /* 0x000fea0003800000 */
[----:B------:R-:W1:Y:S01]  /*3fa0*/  S2R R2, SR_LANEID ;  /* 0x0000000000027919 */ /* 0x000e620000000000 */
[----:B------:R-:W-:Y:S01]  /*3fb0*/  ULOP3.LUT UR8, URZ, UR8, URZ, 0x33, !UPT ;  /* 0x00000008ff087292 */ /* 0x000fe2000f8e33ff */
[----:B------:R-:W-:Y:S01]  /*3fc0*/  LOP3.LUT R4, RZ, UR5, RZ, 0x33, !PT ;  /* 0x00000005ff047c12 */ /* 0x000fe2000f8e33ff */
[----:B------:R-:W-:Y:S02]  /*3fd0*/  VOTEU.ANY UR7, UPT, PT ;  /* 0x0000000000077886 */ /* 0x000fe400038e0100 */
[----:B------:R-:W-:Y:S01]  /*3fe0*/  UFLO.U32 UR7, UR7 ;  /* 0x00000007000772bd */ /* 0x000fe200080e0000 */
[----:B------:R-:W4:Y:S01]  /*3ff0*/  REDUX UR5, R4 ;  /* 0x00000000040573c4 */ /* 0x000f220000000000 */
[----:B------:R-:W-:-:S06]  /*4000*/  IMAD.U32 R0, RZ, RZ, UR8 ;  /* 0x00000008ff007e24 */ /* 0x000fcc000f8e00ff */
[----:B------:R1:W-:Y:S01]  /*4010*/  UTCATOMSWS.AND URZ, UR8 ;  /* 0x0000000800ff79e3 */ /* 0x0003e20008000000 */
[----:B------:R-:W2:Y:S01]  /*4020*/  REDUX UR6, R0 ;  /* 0x00000000000673c4 */ /* 0x000ea20000000000 */
[----:B-1----:R-:W-:Y:S01]  /*4030*/  ISETP.EQ.U32.AND P0, PT, R2, UR7, PT ;  /* 0x0000000702007c0c */ /* 0x002fe2000bf02070 */
[----:B----4-:R-:W-:Y:S01]  /*4040*/  IMAD.U32 R2, RZ, RZ, UR5 ;  /* 0x00000005ff027e24 */ /* 0x010fe2000f8e00ff */
[----:B--2---:R-:W-:-:S11]  /*4050*/  MOV R3, UR6 ;  /* 0x0000000600037c02 */ /* 0x004fd60008000f00 */
[----:B------:R1:W-:Y:S04]  /*4060*/  @P0 ATOMS.AND RZ, [UR4+0x14], R3 ;  /* 0x00001403ffff098c */ /* 0x0003e8000a800004 */
[----:B------:R1:W-:Y:S01]  /*4070*/  @P0 ATOMS.AND RZ, [UR4+0x18], R2 ;  /* 0x00001802ffff098c */ /* 0x0003e2000a800004 */
[----:B------:R-:W-:Y:S05]  /*4080*/  BRA `(.L_x_69) ;  /* 0x0000000000147947 */ /* 0x000fea0003800000 */
.L_x_68:
[----:B------:R-:W-:Y:S02]  /*4090*/  MOV R2, 0x40b0 ;  /* 0x000040b000027802 */ /* 0x000fe40000000f00 */
[----:B--23-5:R-:W-:Y:S05]  /*40a0*/  CALL.REL.NOINC `($__internal_0_$__cuda_sm10x_tcgen05_guardrail_trap_col_being_dealloced_not_returned_by_alloc) ;  /* 0x0000008000347944 */ /* 0x02cfea0003c00000 */
[----:B------:R-:W-:Y:S05]  /*40b0*/  BRA `(.L_x_69) ;  /* 0x0000000000087947 */ /* 0x000fea0003800000 */
.L_x_67:
[----:B------:R-:W-:Y:S02]  /*40c0*/  MOV R2, 0x40e0 ;  /* 0x000040e000027802 */ /* 0x000fe40000000f00 */
[----:B--23-5:R-:W-:Y:S05]  /*40d0*/  CALL.REL.NOINC `($__internal_2_$__cuda_sm10x_tcgen05_guardrail_trap_unallocated_columns_being_dealloced) ;  /* 0x0000008000407944 */ /* 0x02cfea0003c00000 */
.L_x_69:
[----:B------:R-:W-:Y:S01]  /*40e0*/  NOP ;  /* 0x0000000000007918 */ /* 0x000fe20000000000 */
[----:B------:R-:W-:Y:S05]  /*40f0*/  EXIT ;  /* 0x000000000000794d */ /* 0x000fea0003800000 */
.L_x_51:
[----:B------:R-:W-:-:S09]  /*4100*/  UISETP.NE.OR UP2, UPT, UR8, 0x3, !UP2 ;  /* 0x000000030800788c */ /* 0x000fd2000d745670 */
[----:B------:R-:W-:Y:S05]  /*4110*/  BRA.U UP2, `(.L_x_70) ;  /* 0x0000001102447547 */ /* 0x000fea000b800000 */
[----:B------:R-:W1:Y:S01]  /*4120*/  LDC R0, c[0x0][0xf30] ;  /* 0x0003cc00ff007b82 */ /* 0x000e620000000800 */
[----:B------:R-:W2:Y:S01]  /*4130*/  LDCU.64 UR8, c[0x0][0xc88] ;  /* 0x00019100ff0877ac */ /* 0x000ea20008000a00 */
[----:B------:R-:W-:Y:S02]  /*4140*/  HFMA2 R30, -RZ, RZ, 0, 0 ;  /* 0x00000000ff1e7431 */ /* 0x000fe400000001ff */
[----:B------:R-:W-:Y:S01]  /*4150*/  IMAD.MOV.U32 R31, RZ, RZ, 0x1 ;  /* 0x00000001ff1f7424 */ /* 0x000fe200078e00ff */
[----:B------:R-:W-:Y:S01]  /*4160*/  CS2R R28, SRZ ;  /* 0x00000000001c7805 */ /* 0x000fe2000001ff00 */
[----:B------:R-:W4:Y:S01]  /*4170*/  LDCU.64 UR4, c[0x0][0xc90] ;  /* 0x00019200ff0477ac */ /* 0x000f220008000a00 */
[----:B------:R-:W-:Y:S01]  /*4180*/  IMAD.MOV.U32 R21, RZ, RZ, 0x4000 ;  /* 0x00004000ff157424 */ /* 0x000fe200078e00ff */
[----:B------:R-:W3:Y:S01]  /*4190*/  LDC R19, c[0x0][0x370] ;  /* 0x0000dc00ff137b82 */ /* 0x000ee20000000800 */
[----:B------:R-:W-:Y:S01]  /*41a0*/  UMOV UR7, 0x400 ;  /* 0x0000040000077882 */ /* 0x000fe20000000000 */
[----:B------:R-:W-:-:S02]  /*41b0*/  UPLOP3.LUT UP1, UPT, UPT, UPT, UPT, 0x40, 0x4 ;  /* 0x000000000004789c */ /* 0x000fc40003f2e870 */
[----:B------:R-:W-:-:S04]  /*41c0*/  ULEA UR7, UR37, UR7, 0x18 ;  /* 0x0000000725077291 */ /* 0x000fc8000f8ec0ff */
[----:B------:R-:W3:Y:S01]  /*41d0*/  LDC R2, c[0x0][0xf0c] ;  /* 0x0003c300ff027b82 */ /* 0x000ee20000000800 */
[----:B------:R-:W-:Y:S02]  /*41e0*/  UIADD3 UR13, UPT, UPT, UR7, 0x48, URZ ;  /* 0x00000048070d7890 */ /* 0x000fe4000fffe0ff */
[----:B--2---:R-:W-:Y:S02]  /*41f0*/  UISETP.NE.U32.AND UP2, UPT, UR8, URZ, UPT ;  /* 0x000000ff0800728c */ /* 0x004fe4000bf45070 */
[----:B------:R-:W-:Y:S02]  /*4200*/  UIADD3 UR33, UPT, UPT, UR7, 0x30, URZ ;  /* 0x0000003007217890 */ /* 0x000fe4000fffe0ff */
[----:B----4-:R-:W-:Y:S01]  /*4210*/  UISETP.NE.U32.AND UP3, UPT, UR4, URZ, UPT ;  /* 0x000000ff0400728c */ /* 0x010fe2000bf65070 */
[----:B------:R-:W2:Y:S01]  /*4220*/  LDC R18, c[0x0][0xf20] ;  /* 0x0003c800ff127b82 */ /* 0x000ea20000000800 */
[----:B-1----:R-:W-:Y:S01]  /*4230*/  ISETP.NE.AND P1, PT, R0, 0x1, PT ;  /* 0x000000010000780c */ /* 0x002fe20003f25270 */
[----:B------:R-:W-:-:S02]  /*4240*/  UISETP.NE.AND.EX UP2, UPT, UR9, URZ, UPT, UP2 ;  /* 0x000000ff0900728c */ /* 0x000fc4000bf45320 */
[----:B------:R-:W-:Y:S02]  /*4250*/  UIADD3 UR25, UPT, UPT, UR7, 0x38, URZ ;  /* 0x0000003807197890 */ /* 0x000fe4000fffe0ff */
[----:B------:R-:W-:Y:S02]  /*4260*/  UIADD3 UR17, UPT, UPT, UR7, 0x40, URZ ;  /* 0x0000004007117890 */ /* 0x000fe4000fffe0ff */
[----:B------:R-:W1:Y:S01]  /*4270*/  LDC.64 R32, c[0x0][0x348] ;  /* 0x0000d200ff207b82 */ /* 0x000e620000000a00 */
[----:B------:R-:W-:Y:S02]  /*4280*/  UPRMT UR13, UR37, 0x654, UR13 ;  /* 0x00000654250d7896 */ /* 0x000fe4000800000d */
[----:B------:R-:W-:-:S05]  /*4290*/  UISETP.NE.AND.EX UP3, UPT, UR5, URZ, UPT, UP3 ;  /* 0x000000ff0500728c */ /* 0x000fca000bf65330 */
[----:B------:R-:W4:Y:S08]  /*42a0*/  LDC.64 R16, c[0x0][0xf10] ;  /* 0x0003c400ff107b82 */ /* 0x000f300000000a00 */
[----:B------:R-:W1:Y:S08]  /*42b0*/  LDC.64 R6, c[0x0][0xf18] ;  /* 0x0003c600ff067b82 */ /* 0x000e700000000a00 */
[----:B------:R-:W1:Y:S08]  /*42c0*/  LDC.64 R4, c[0x0][0xf28] ;  /* 0x0003ca00ff047b82 */ /* 0x000e700000000a00 */
[----:B--23--:R-:W1:Y:S02]  /*42d0*/  LDC R22, c[0x0][0x374] ;  /* 0x0000dd00ff167b82 */ /* 0x00ce640000000800 */
.L_x_81:
[C---:B------:R-:W-:Y:S02]  /*42e0*/  LEA R0, R30.reuse, UR7, 0x3 ;  /* 0x000000071e007c11 */ /* 0x040fe4000f8e18ff */
[----:B------:R-:W-:Y:S02]  /*42f0*/  SHF.L.U32 R3, R29, 0x1f, RZ ;  /* 0x0000001f1d037819 */ /* 0x000fe400000006ff */
[----:B------:R-:W-:Y:S02]  /*4300*/  LEA R24, R30, UR7, 0x4 ;  /* 0x000000071e187c11 */ /* 0x000fe4000f8e20ff */
[----:B------:R-:W2:Y:S02]  /*4310*/  SYNCS.PHASECHK.TRANS64.TRYWAIT P0, [R0+URZ+0x80], R3 ;  /* 0x00008003000075a7 */ /* 0x000ea400080011ff */
[----:B--2---:R-:W-:Y:S05]  /*4320*/  @!P0 BRA `(.L_x_71) ;  /* 0x0000007800408947 */ /* 0x004fea0003800000 */
.L_x_155:
[----:B------:R-:W-:Y:S01]  /*4330*/  ISETP.GE.AND P0, PT, R72, 0x1, PT ;  /* 0x000000014800780c */ /* 0x000fe20003f06270 */
[----:B------:R-:W3:Y:S01]  /*4340*/  LDS.128 R24, [R24+0xe0] ;  /* 0x0000e00018187984 */ /* 0x000ee20000000c00 */
[----:B------:R-:W-:Y:S01]  /*4350*/  ISETP.NE.U32.AND P4, PT, RZ, UR4, PT ;  /* 0x00000004ff007c0c */ /* 0x000fe2000bf85070 */
[----:B--2---:R-:W-:Y:S01]  /*4360*/  VIADD R0, R0, 0x90 ;  /* 0x0000009000007836 */ /* 0x004fe20000000000 */
[----:B------:R-:W-:Y:S01]  /*4370*/  SHF.L.U32 R34, R31, 0x1f, RZ ;  /* 0x0000001f1f227819 */ /* 0x000fe200000006ff */
[----:B------:R-:W-:Y:S01]  /*4380*/  USHF.L.U32 UR35, UR27, 0x7, URZ ;  /* 0x000000071b237899 */ /* 0x000fe200080006ff */
[----:B------:R-:W-:Y:S02]  /*4390*/  ISETP.NE.AND.EX P4, PT, RZ, UR5, PT, P4 ;  /* 0x00000005ff007c0c */ /* 0x000fe4000bf85340 */
[----:B------:R-:W-:Y:S01]  /*43a0*/  PRMT R0, RZ, 0x654, R0 ;  /* 0x00000654ff007816 */ /* 0x000fe20000000000 */
[----:B------:R-:W-:Y:S01]  /*43b0*/  @!PT LDS RZ, [RZ] ;  /* 0x00000000fffff984 */ /* 0x000fe20000000800 */
[----:B------:R-:W-:Y:S01]  /*43c0*/  @!PT LDS RZ, [RZ] ;  /* 0x00000000fffff984 */ /* 0x000fe20000000800 */
[----:B------:R-:W-:Y:S01]  /*43d0*/  @!PT LDS RZ, [RZ] ;  /* 0x00000000fffff984 */ /* 0x000fe20000000800 */
[----:B------:R-:W-:Y:S01]  /*43e0*/  @!PT LDS RZ, [RZ] ;  /* 0x00000000fffff984 */ /* 0x000fe20000000800 */
[----:B------:R2:W-:Y:S06]  /*43f0*/  MEMBAR.ALL.CTA ;  /* 0x0000000000007992 */ /* 0x0005ec0000008000 */
[----:B--2---:R-:W2:Y:S02]  /*4400*/  FENCE.VIEW.ASYNC.S ;  /* 0x00000000000073c6 */ /* 0x004ea40000000000 */
[----:B--2---:R2:W-:Y:S01]  /*4410*/  SYNCS.ARRIVE.TRANS64.RED.A1T0 RZ, [R0+URZ], RZ ;  /* 0x000000ff00ff79a7 */ /* 0x0045e200081004ff */
[----:B---3--:R-:W-:Y:S11]  /*4420*/  LOP3.LUT P3, RZ, R26, 0x1, RZ, 0xc0, !PT ;  /* 0x000000011aff7812 */ /* 0x008ff6000786c0ff */
[----:B------:R-:W-:Y:S02]  /*4430*/  @!UPT UIADD3 URZ, UPT, UPT, URZ, URZ, URZ ;  /* 0x000000fffffff290 */ /* 0x000fe4000fffe0ff */
[----:B------:R-:W-:Y:S02]  /*4440*/  @P3 MOV R13, R24 ;  /* 0x00000018000d3202 */ /* 0x000fe40000000f00 */
[----:B------:R-:W-:Y:S01]  /*4450*/  @P3 LOP3.LUT R8, R25, 0xffff, RZ, 0xc0, !PT ;  /* 0x0000ffff19083812 */ /* 0x000fe200078ec0ff */
[----:B--2---:R-:W-:Y:S06]  /*4460*/  @!P0 BRA `(.L_x_72) ;  /* 0x0000000000a48947 */ /* 0x004fec0003800000 */
[----:B-1----:R-:W-:Y:S01]  /*4470*/  IMAD.HI.U32 R35, R22, R7, RZ ;  /* 0x0000000716237227 */ /* 0x002fe200078e00ff */
[----:B------:R-:W-:Y:S02]  /*4480*/  ISETP.NE.AND P0, PT, R6, 0x1, PT ;  /* 0x000000010600780c */ /* 0x000fe40003f05270 */
[----:B------:R-:W-:Y:S01]  /*4490*/  ISETP.NE.AND P2, PT, R72, 0x1, PT ;  /* 0x000000014800780c */ /* 0x000fe20003f45270 */
[----:B----4-:R-:W-:Y:S01]  /*44a0*/  IMAD.HI.U32 R36, R19, R16, RZ ;  /* 0x0000001013247227 */ /* 0x010fe200078e00ff */
[----:B------:R-:W-:Y:S02]  /*44b0*/  SHF.R.U32.HI R35, RZ, R18, R35 ;  /* 0x00000012ff237219 */ /* 0x000fe40000011623 */
[----:B------:R-:W-:Y:S01]  /*44c0*/  ISETP.NE.AND P5, PT, R2, 0x1, PT ;  /* 0x000000010200780c */ /* 0x000fe20003fa5270 */
[----:B------:R-:W-:Y:S01]  /*44d0*/  IMAD.HI.U32 R38, R13, R16, RZ ;  /* 0x000000100d267227 */ /* 0x000fe200078e00ff */
[----:B------:R-:W-:Y:S02]  /*44e0*/  SHF.R.U32.HI R36, RZ, R17, R36 ;  /* 0x00000011ff247219 */ /* 0x000fe40000011624 */
[----:B------:R-:W-:Y:S01]  /*44f0*/  SEL R3, R22, R35, !P0 ;  /* 0x0000002316037207 */ /* 0x000fe20004000000 */
[C---:B------:R-:W-:Y:S01]  /*4500*/  IMAD.HI.U32 R35, R8.reuse, R7, RZ ;  /* 0x0000000708237227 */ /* 0x040fe200078e00ff */
[----:B------:R-:W-:Y:S02]  /*4510*/  SEL R11, R19, R36, !P5 ;  /* 0x00000024130b7207 */ /* 0x000fe40006800000 */
[----:B------:R-:W-:Y:S01]  /*4520*/  SHF.R.U32.HI R38, RZ, R17, R38 ;  /* 0x00000011ff267219 */ /* 0x000fe20000011626 */
[----:B------:R-:W-:Y:S01]  /*4530*/  IMAD.HI.U32 R40, R3, R4, RZ ;  /* 0x0000000403287227 */ /* 0x000fe200078e00ff */
[----:B------:R-:W-:Y:S03]  /*4540*/  SHF.R.U32.HI R35, RZ, R18, R35 ;  /* 0x00000012ff237219 */ /* 0x000fe60000011623 */
[----:B------:R-:W-:Y:S01]  /*4550*/  IMAD.HI.U32 R36, R11, R4, RZ ;  /* 0x000000040b247227 */ /* 0x000fe200078e00ff */
[----:B------:R-:W-:Y:S02]  /*4560*/  @P2 SHF.R.U32.HI R3, RZ, R5, R40 ;  /* 0x00000005ff032219 */ /* 0x000fe40000011628 */
[----:B------:R-:W-:Y:S02]  /*4570*/  SEL R9, R8, R35, !P0 ;  /* 0x0000002308097207 */ /* 0x000fe40004000000 */
[----:B------:R-:W-:Y:S01]  /*4580*/  @P2 SHF.R.U32.HI R11, RZ, R5, R36 ;  /* 0x00000005ff0b2219 */ /* 0x000fe20000011624 */
[C---:B------:R-:W-:Y:S01]  /*4590*/  IMAD R10, R72.reuse, R3, RZ ;  /* 0x00000003480a7224 */ /* 0x040fe200078e02ff */
[----:B------:R-:W-:Y:S01]  /*45a0*/  SEL R3, R13, R38, !P5 ;  /* 0x000000260d037207 */ /* 0x000fe20006800000 */
[C---:B------:R-:W-:Y:S03]  /*45b0*/  IMAD.HI.U32 R14, R9.reuse, R4, RZ ;  /* 0x00000004090e7227 */ /* 0x040fe600078e00ff */
[----:B------:R-:W-:Y:S01]  /*45c0*/  ISETP.GE.AND P0, PT, R9, R10, PT ;  /* 0x0000000a0900720c */ /* 0x000fe20003f06270 */
[C---:B------:R-:W-:Y:S01]  /*45d0*/  IMAD R12, R72.reuse, R11, RZ ;  /* 0x0000000b480c7224 */ /* 0x040fe200078e02ff */
[-C--:B------:R-:W-:Y:S04]  /*45e0*/  SHF.R.U32.HI R14, RZ, R5.reuse, R14 ;  /* 0x00000005ff0e7219 */ /* 0x080fe8000001160e */
[----:B------:R-:W-:Y:S02]  /*45f0*/  ISETP.GE.OR P0, PT, R3, R12, P0 ;  /* 0x0000000c0300720c */ /* 0x000fe40000706670 */
[----:B------:R-:W-:Y:S05]  /*4600*/  SEL R15, R9, R14, !P2 ;  /* 0x0000000e090f7207 */ /* 0x000fea0005000000 */
[----:B------:R-:W-:Y:S04]  /*4610*/  IMAD.MOV R14, RZ, RZ, -R15 ;  /* 0x000000ffff0e7224 */ /* 0x000fe800078e0a0f */
[----:B------:R-:W-:Y:S02]  /*4620*/  IMAD R14, R72, R14, R9 ;  /* 0x0000000e480e7224 */ /* 0x000fe400078e0209 */
[C---:B------:R-:W-:Y:S05]  /*4630*/  @!P0 IMAD.HI.U32 R10, R3.reuse, R4, RZ ;  /* 0x00000004030a8227 */ /* 0x040fea00078e00ff */
[----:B------:R-:W-:Y:S04]  /*4640*/  @!P0 SHF.R.U32.HI R10, RZ, R5, R10 ;  /* 0x00000005ff0a8219 */ /* 0x000fe8000001160a */
[----:B------:R-:W-:Y:S01]  /*4650*/  @!P0 SEL R0, R3, R10, !P2 ;  /* 0x0000000a03008207 */ /* 0x000fe20005000000 */
[----:B------:R-:W-:Y:S03]  /*4660*/  IMAD.MOV R10, RZ, RZ, -R3 ;  /* 0x000000ffff0a7224 */ /* 0x000fe600078e0a03 */
[----:B------:R-:W-:Y:S01]  /*4670*/  @!P0 IADD3 R15, PT, PT, R15, -R0, RZ ;  /* 0x800000000f0f8210 */ /* 0x000fe20007ffe0ff */
[----:B------:R-:W-:Y:S01]  /*4680*/  @!P0 IMAD R0, R11, R14, R0 ;  /* 0x0000000e0b008224 */ /* 0x000fe200078e0200 */
[----:B------:R-:W-:Y:S01]  /*4690*/  IADD3 R11, PT, PT, -R9, RZ, RZ ;  /* 0x000000ff090b7210 */ /* 0x000fe20007ffe1ff */
[----:B------:R-:W-:Y:S02]  /*46a0*/  IMAD R13, R2, R10, R13 ;  /* 0x0000000a020d7224 */ /* 0x000fe400078e020d */
[----:B------:R-:W-:Y:S02]  /*46b0*/  @!P0 IMAD R9, R15, R72, R3 ;  /* 0x000000480f098224 */ /* 0x000fe400078e0203 */
[----:B------:R-:W-:Y:S02]  /*46c0*/  @!P0 IMAD.MOV.U32 R3, RZ, RZ, R0 ;  /* 0x000000ffff038224 */ /* 0x000fe400078e0000 */
[----:B------:R-:W-:Y:S02]  /*46d0*/  IMAD R8, R6, R11, R8 ;  /* 0x0000000b06087224 */ /* 0x000fe400078e0208 */
[----:B------:R-:W-:Y:S02]  /*46e0*/  IMAD R13, R3, R2, R13 ;  /* 0x00000002030d7224 */ /* 0x000fe400078e020d */
[----:B------:R-:W-:Y:S02]  /*46f0*/  IMAD R8, R9, R6, R8 ;  /* 0x0000000609087224 */ /* 0x000fe400078e0208 */
.L_x_72:
[----:B------:R-:W-:Y:S05]  /*4700*/  BRA.U UP1, `(.L_x_73) ;  /* 0x0000000101107547 */ /* 0x000fea000b800000 */
[----:B------:R-:W-:Y:S04]  /*4710*/  MOV R0, UR6 ;  /* 0x0000000600007c02 */ /* 0x000fe80008000f00 */
[----:B------:R-:W-:Y:S04]  /*4720*/  SHF.L.U32 R3, R0, 0x1f, RZ ;  /* 0x0000001f00037819 */ /* 0x000fe800000006ff */
[----:B------:R-:W2:Y:S02]  /*4730*/  SYNCS.PHASECHK.TRANS64.TRYWAIT P0, [UR7+0x78], R3 ;  /* 0x00007803ff0075a7 */ /* 0x000ea40008001107 */
[----:B--2---:R-:W-:Y:S05]  /*4740*/  @!P0 BRA `(.L_x_74) ;  /* 0x00000074004c8947 */ /* 0x004fea0003800000 */
.L_x_73:
[----:B------:R-:W-:Y:S05]  /*4750*/  BRA.U !UP3, `(.L_x_75) ;  /* 0x000000010b347547 */ /* 0x000fea000b800000 */
[----:B------:R-:W-:Y:S01]  /*4760*/  UPLOP3.LUT UP0, UPT, UPT, UPT, UP2, 0x80, 0x8 ;  /* 0x000000000008789c */ /* 0x000fe20003f0f020 */
[----:B--2---:R-:W-:Y:S02]  /*4770*/  HFMA2 R0, -RZ, RZ, 0, 5.9604644775390625e-08 ;  /* 0x00000001ff007431 */ /* 0x004fe400000001ff */
[----:B------:R-:W-:Y:S03]  /*4780*/  IMAD.MOV.U32 R151, RZ, RZ, 0x1 ;  /* 0x00000001ff977424 */ /* 0x000fe600078e00ff */
[----:B------:R-:W-:Y:S05]  /*4790*/  PLOP3.LUT P0, PT, PT, PT, UP0, 0x80, 0x8 ;  /* 0x000000000008781c */ /* 0x000fea0003f0f008 */
[----:B------:R-:W2:Y:S01]  /*47a0*/  @UP0 LDCU.64 UR10, c[0x0][0xc88] ;  /* 0x00019100ff0a07ac */ /* 0x000ea20008000a00 */
[----:B------:R-:W-:Y:S07]  /*47b0*/  @UP0 UIMAD UR8, UR44, UR4, URZ ;  /* 0x000000042c0802a4 */ /* 0x000fee000f8e02ff */
[----:B------:R-:W-:Y:S01]  /*47c0*/  @!P0 PRMT R151, R0, 0x7610, R151 ;  /* 0x0000761000978816 */ /* 0x000fe20000000097 */
[----:B--2---:R-:W-:Y:S03]  /*47d0*/  @UP0 UIMAD.WIDE UR10, UR8, 0x4, UR10 ;  /* 0x00000004080a08a5 */ /* 0x004fe6000f8e020a */
[----:B------:R-:W2:Y:S03]  /*47e0*/  @!UP0 LDCU UR8, c[0x0][0xc80] ;  /* 0x00019000ff0887ac */ /* 0x000ea60008000800 */
[----:B------:R-:W-:Y:S01]  /*47f0*/  IMAD.U32 R10, RZ, RZ, UR10 ;  /* 0x0000000aff0a7e24 */ /* 0x000fe2000f8e00ff */
[----:B------:R-:W-:Y:S05]  /*4800*/  MOV R11, UR11 ;  /* 0x0000000b000b7c02 */ /* 0x000fea0008000f00 */
[----:B-----5:R3:W5:Y:S02]  /*4810*/  @P0 LDG.E R83, desc[UR42][R10.64] ;  /* 0x0000002a0a530981 */ /* 0x020764000c1e1900 */
[----:B--23--:R-:W-:Y:S07]  /*4820*/  @!P0 IMAD.U32 R83, RZ, RZ, UR8 ;  /* 0x00000008ff538e24 */ /* 0x00cfee000f8e00ff */
.L_x_75:
[----:B-----5:R-:W-:Y:S01]  /*4830*/  @!P4 FSETP.EQ.AND P0, PT, R83, RZ, PT ;  /* 0x000000ff5300c20b */ /* 0x020fe20003f02000 */
[----:B------:R-:W-:Y:S01]  /*4840*/  @!UPT UIADD3 URZ, UPT, UPT, URZ, URZ, URZ ;  /* 0x000000fffffff290 */ /* 0x000fe2000fffe0ff */
[----:B------:R-:W-:Y:S11]  /*4850*/  @!P4 BRA `(.L_x_76) ;  /* 0x000000000014c947 */ /* 0x000ff60003800000 */
[----:B------:R-:W-:Y:S02]  /*4860*/  LOP3.LUT P2, RZ, R151, 0xff, RZ, 0xc0, !PT ;  /* 0x000000ff97ff7812 */ /* 0x000fe4000784c0ff */
[----:B------:R-:W-:Y:S04]  /*4870*/  PLOP3.LUT P0, PT, PT, PT, UP0, 0x80, 0x8 ;  /* 0x000000000008781c */ /* 0x000fe80003f0f008 */
[----:B------:R-:W-:Y:S07]  /*4880*/  PLOP3.LUT P0, PT, P0, PT, PT, 0x8, 0x80 ;  /* 0x000000000080781c */ /* 0x000fee000070e170 */
[----:B------:R-:W-:Y:S11]  /*4890*/  @P2 FSETP.EQ.AND P0, PT, R83, RZ, PT ;  /* 0x000000ff5300220b */ /* 0x000ff60003f02000 */
[----:B------:R-:W-:Y:S02]  /*48a0*/  @!UPT UIADD3 URZ, UPT, UPT, URZ, URZ, URZ ;  /* 0x000000fffffff290 */ /* 0x000fe4000fffe0ff */
.L_x_76:
[----:B------:R-:W3:Y:S01]  /*48b0*/  SYNCS.PHASECHK.TRANS64.TRYWAIT P5, [UR7+0x50], R34 ;  /* 0x00005022ff0075a7 */ /* 0x000ee200080a1107 */
[----:B------:R-:W-:Y:S02]  /*48c0*/  LOP3.LUT R35, R28, 0x1, RZ, 0xc0, !PT ;  /* 0x000000011c237812 */ /* 0x000fe400078ec0ff */
[----:B------:R-:W-:Y:S04]  /*48d0*/  ELECT P4, URZ, PT ;  /* 0x0000000000ff782f */ /* 0x000fe80003880000 */
[----:B------:R-:W-:Y:S04]  /*48e0*/  PLOP3.LUT P4, PT, P0, P4, PT, 0xf2, 0x2f ;  /* 0x00000000002f781c */ /* 0x000fe80000789e72 */
[----:B------:R-:W-:Y:S09]  /*48f0*/  ISETP.NE.AND P0, PT, R35, RZ, !P4 ;  /* 0x000000ff2300720c */ /* 0x000ff20006705270 */
[----:B-1----:R-:W-:Y:S05]  /*4900*/  @!P4 IADD3 R9, P2, PT, R32, 0x980, RZ ;  /* 0x000009802009c810 */ /* 0x002fea0007f5e0ff */
[----:B--2---:R-:W-:Y:S01]  /*4910*/  @!P4 IMAD.X R0, RZ, RZ, R33, P2 ;  /* 0x000000ffff00c224 */ /* 0x004fe200010e0621 */
[----:B---3--:R-:W-:Y:S07]  /*4920*/  @!P5 BRA `(.L_x_77) ;  /* 0x0000007000ecd947 */ /* 0x008fee0003800000 */
.L_x_158:
[----:B------:R-:W-:Y:S01]  /*4930*/  @!P4 R2UR UR9, R9 ;  /* 0x000000000909c2ca */ /* 0x000fe200000e0000 */
[----:B------:R-:W-:Y:S01]  /*4940*/  IMAD.SHL.U32 R20, R20, 0x100, RZ ;  /* 0x0000010014147824 */ /* 0x000fe200078e00ff */
[----:B------:R-:W-:Y:S01]  /*4950*/  @!P4 R2UR UR8, R0 ;  /* 0x000000000008c2ca */ /* 0x000fe200000e0000 */
[----:B------:R-:W-:Y:S01]  /*4960*/  VOTEU.ALL UP1, P4 ;  /* 0x0000000000ff7886 */ /* 0x000fe20002020000 */
[----:B------:R-:W-:Y:S01]  /*4970*/  UMOV UR36, UR44 ;  /* 0x0000002c00247c82 */ /* 0x000fe20008000000 */
[----:B------:R-:W-:Y:S01]  /*4980*/  @!P4 VIADD R0, R20, 0xc0 ;  /* 0x000000c01400c836 */ /* 0x000fe20000000000 */
[----:B------:R-:W-:Y:S01]  /*4990*/  UPRMT UR12, UR37, 0x654, UR33 ;  /* 0x00000654250c7896 */ /* 0x000fe20008000021 */
[----:B------:R-:W-:Y:S01]  /*49a0*/  @P0 IMAD.MOV R0, RZ, RZ, R20 ;  /* 0x000000ffff000224 */ /* 0x000fe200078e0214 */
[----:B------:R-:W-:Y:S01]  /*49b0*/  PLOP3.LUT P0, PT, P4, PT, PT, 0x8, 0x80 ;  /* 0x000000000080781c */ /* 0x000fe2000270e170 */
[----:B------:R-:W-:Y:S01]  /*49c0*/  @!UP1 UIADD3 UR32, UPT, UPT, UR7, 0x400, URZ ;  /* 0x0000040007209890 */ /* 0x000fe2000fffe0ff */
[----:B------:R-:W-:Y:S11]  /*49d0*/  VOTEU.ALL UP1, P4 ;  /* 0x0000000000ff7886 */ /* 0x000ff60002020000 */
[----:B------:R-:W-:Y:S01]  /*49e0*/  @P0 R2UR.BROADCAST UR34, R0 ;  /* 0x00000000002202ca */ /* 0x000fe200008e0000 */
[----:B------:R-:W-:Y:S01]  /*49f0*/  IMAD.U32 R10, RZ, RZ, UR9 ;  /* 0x00000009ff0a7e24 */ /* 0x000fe2000f8e00ff */
[----:B------:R-:W-:Y:S01]  /*4a00*/  UMOV UR9, 0x10000000 ;  /* 0x1000000000097882 */ /* 0x000fe20000000000 */
[----:B------:R-:W-:Y:S01]  /*4a10*/  IMAD.U32 R11, RZ, RZ, UR8 ;  /* 0x00000008ff0b7e24 */ /* 0x000fe2000f8e00ff */
[----:B------:R-:W-:Y:S01]  /*4a20*/  UMOV UR8, 0x0 ;  /* 0x0000000000087882 */ /* 0x000fe20000000000 */
[----:B------:R-:W-:Y:S01]  /*4a30*/  @!P4 IMAD.MOV.U32 R0, RZ, RZ, 0x4000 ;  /* 0x00004000ff00c424 */ /* 0x000fe200078e00ff */
[----:B------:R-:W-:Y:S02]  /*4a40*/  @!P4 R2UR UR10, R10 ;  /* 0x000000000a0ac2ca */ /* 0x000fe400000e0000 */
[----:B------:R-:W-:Y:S02]  /*4a50*/  @!P4 R2UR UR11, R11 ;  /* 0x000000000b0bc2ca */ /* 0x000fe400000e0000 */
[----:B------:R-:W-:Y:S11]  /*4a60*/  @!P4 IADD3 R9, P0, PT, R32, 0x980, RZ ;  /* 0x000009802009c810 */ /* 0x000ff60007f1e0ff */
[----:B------:R2:W-:Y:S01]  /*4a70*/  @!UP1 UTMALDG.3D [UR32], [UR10], desc[UR8] ;  /* 0x000008200a0095b4 */ /* 0x0005e20008011000 */
[----:B------:R3:W-:Y:S01]  /*4a80*/  @!P4 SYNCS.ARRIVE.TRANS64.RED.A0TR RZ, [UR7+0x30], R0 ;  /* 0x00003000ffffc9a7 */ /* 0x0007e20008300407 */
[----:B------:R-:W-:Y:S01]  /*4a90*/  SYNCS.ARRIVE.TRANS64.RED.A1T0 RZ, [UR12], RZ ;  /* 0x000000ffffff79a7 */ /* 0x000fe2000810040c */
[----:B---3--:R-:W-:Y:S01]  /*4aa0*/  @!P4 IMAD.X R0, RZ, RZ, R33, P0 ;  /* 0x000000ffff00c224 */ /* 0x008fe200000e0621 */
[----:B------:R-:W3:Y:S02]  /*4ab0*/  SYNCS.PHASECHK.TRANS64.TRYWAIT P2, [UR7+0x58], R34 ;  /* 0x00005822ff0075a7 */ /* 0x000ee40008041107 */
[----:B--23--:R-:W-:Y:S05]  /*4ac0*/  @!P2 BRA `(.L_x_78) ;  /* 0x00000070009ca947 */ /* 0x00cfea0003800000 */
.L_x_160:
[----:B------:R-:W-:Y:S01]  /*4ad0*/  @!P4 R2UR UR8, R0 ;  /* 0x000000000008c2ca */ /* 0x000fe200000e0000 */
[----:B------:R-:W-:Y:S01]  /*4ae0*/  @!P4 IMAD R0, R35, -0x40, R20 ;  /* 0xffffffc02300c824 */ /* 0x000fe200078e0214 */
[----:B------:R-:W-:Y:S01]  /*4af0*/  @!P4 R2UR UR9, R9 ;  /* 0x000000000909c2ca */ /* 0x000fe200000e0000 */
[----:B------:R-:W-:Y:S01]  /*4b00*/  VOTEU.ALL UP1, P4 ;  /* 0x0000000000ff7886 */ /* 0x000fe20002020000 */
[----:B------:R-:W-:Y:S01]  /*4b10*/  UMOV UR10, 0x0 ;  /* 0x00000000000a7882 */ /* 0x000fe20000000000 */
[----:B------:R-:W-:Y:S01]  /*4b20*/  UMOV UR11, 0x10000000 ;  /* 0x10000000000b7882 */ /* 0x000fe20000000000 */
[----:B------:R-:W-:Y:S01]  /*4b30*/  @!P4 R2UR UR26, R0 ;  /* 0x00000000001ac2ca */ /* 0x000fe200000e0000 */
[----:B------:R-:W-:Y:S01]  /*4b40*/  @!P4 IMAD.MOV.U32 R0, RZ, RZ, 0x4000 ;  /* 0x00004000ff00c424 */ /* 0x000fe200078e00ff */
[----:B------:R-:W-:Y:S01]  /*4b50*/  @!UP1 UIADD3 UR24, UPT, UPT, UR7, 0x4400, URZ ;  /* 0x0000440007189890 */ /* 0x000fe2000fffe0ff */
[----:B------:R-:W-:Y:S01]  /*4b60*/  @!P4 IADD3 R9, P0, PT, R32, 0x980, RZ ;  /* 0x000009802009c810 */ /* 0x000fe20007f1e0ff */
[----:B------:R-:W-:Y:S01]  /*4b70*/  UMOV UR27, UR35 ;  /* 0x00000023001b7c82 */ /* 0x000fe20008000000 */
[----:B------:R-:W-:Y:S02]  /*4b80*/  UMOV UR28, UR44 ;  /* 0x0000002c001c7c82 */ /* 0x000fe40008000000 */
[----:B------:R-:W-:Y:S01]  /*4b90*/  IMAD.U32 R11, RZ, RZ, UR8 ;  /* 0x00000008ff0b7e24 */ /* 0x000fe2000f8e00ff */
[----:B------:R-:W-:Y:S01]  /*4ba0*/  UPRMT UR8, UR37, 0x654, UR25 ;  /* 0x0000065425087896 */ /* 0x000fe20008000019 */
[----:B------:R-:W-:Y:S03]  /*4bb0*/  IMAD.U32 R10, RZ, RZ, UR9 ;  /* 0x00000009ff0a7e24 */ /* 0x000fe6000f8e00ff */
[----:B------:R-:W-:Y:S01]  /*4bc0*/  @!P4 R2UR UR15, R11 ;  /* 0x000000000b0fc2ca */ /* 0x000fe200000e0000 */
[----:B------:R-:W-:Y:S01]  /*4bd0*/  @!UP1 UIADD3 UR26, UPT, UPT, UR26, 0x80, URZ ;  /* 0x000000801a1a9890 */ /* 0x000fe2000fffe0ff */
[----:B------:R-:W-:Y:S01]  /*4be0*/  @!P4 R2UR UR14, R10 ;  /* 0x000000000a0ec2ca */ /* 0x000fe200000e0000 */
[----:B------:R-:W-:Y:S11]  /*4bf0*/  VOTEU.ALL UP1, P4 ;  /* 0x0000000000ff7886 */ /* 0x000ff60002020000 */
[----:B------:R-:W-:Y:S01]  /*4c00*/  @!UPT UIADD3 URZ, UPT, UPT, URZ, URZ, URZ ;  /* 0x000000fffffff290 */ /* 0x000fe2000fffe0ff */
[----:B------:R2:W-:Y:S01]  /*4c10*/  @!UP1 UTMALDG.3D [UR24], [UR14], desc[UR10] ;  /* 0x00000a180e0095b4 */ /* 0x0005e20008011000 */
[----:B------:R3:W-:Y:S01]  /*4c20*/  @!P4 SYNCS.ARRIVE.TRANS64.RED.A0TR RZ, [UR7+0x38], R0 ;  /* 0x00003800ffffc9a7 */ /* 0x0007e20008300407 */
[----:B------:R-:W-:Y:S01]  /*4c30*/  SYNCS.ARRIVE.TRANS64.RED.A1T0 RZ, [UR8], RZ ;  /* 0x000000ffffff79a7 */ /* 0x000fe20008100408 */
[----:B---3--:R-:W-:Y:S01]  /*4c40*/  @!P4 IMAD.X R0, RZ, RZ, R33, P0 ;  /* 0x000000ffff00c224 */ /* 0x008fe200000e0621 */
[----:B------:R-:W3:Y:S02]  /*4c50*/  SYNCS.PHASECHK.TRANS64.TRYWAIT P2, [UR7+0x60], R34 ;  /* 0x00006022ff0075a7 */ /* 0x000ee40008041107 */
[----:B--23--:R-:W-:Y:S05]  /*4c60*/  @!P2 BRA `(.L_x_79) ;  /* 0x00000070004ca947 */ /* 0x00cfea0003800000 */
.L_x_162:
[----:B------:R-:W-:Y:S01]  /*4c70*/  @!P4 R2UR UR8, R0 ;  /* 0x000000000008c2ca */ /* 0x000fe200000e0000 */
[----:B------:R-:W-:Y:S01]  /*4c80*/  @!P4 IMAD R0, R35, 0x40, R20 ;  /* 0x000000402300c824 */ /* 0x000fe200078e0214 */
        /* <DEDUP_REMOVED lines=12> */
[----:B------:R-:W-:Y:S02]  /*4d50*/  IMAD.U32 R10, RZ, RZ, UR9 ;  /* 0x00000009ff0a7e24 */ /* 0x000fe4000f8e00ff */
[----:B------:R-:W-:Y:S01]  /*4d60*/  @!P4 IMAD.X R12, RZ, RZ, R33, P0 ;  /* 0x000000ffff0cc224 */ /* 0x000fe200000e0621 */
        /* <DEDUP_REMOVED lines=8> */
[----:B------:R-:W3:Y:S02]  /*4df0*/  SYNCS.PHASECHK.TRANS64.TRYWAIT P2, [UR7+0x68], R34 ;  /* 0x00006822ff0075a7 */ /* 0x000ee40008041107 */
[----:B--23--:R-:W-:Y:S05]  /*4e00*/  @!P2 BRA `(.L_x_80) ;  /* 0x0000006c00fca947 */ /* 0x00cfea0003800000 */
.L_x_164:
[----:B------:R-:W2:Y:S01]  /*4e10*/  LDC.64 R14, c[0x0][0xf10] ;  /* 0x0003c400ff0e7b82 */ /* 0x000ea20000000a00 */
[----:B------:R-:W-:Y:S01]  /*4e20*/  @!P4 R2UR UR9, R36 ;  /* 0x000000002409c2ca */ /* 0x000fe200000e0000 */
[----:B------:R-:W-:Y:S01]  /*4e30*/  UMOV UR14, 0x0 ;  /* 0x00000000000e7882 */ /* 0x000fe20000000000 */
[----:B------:R-:W-:Y:S01]  /*4e40*/  @!P4 R2UR UR8, R12 ;  /* 0x000000000c08c2ca */ /* 0x000fe200000e0000 */
[----:B------:R-:W-:Y:S01]  /*4e50*/  UMOV UR15, 0x10000000 ;  /* 0x10000000000f7882 */ /* 0x000fe20000000000 */
[----:B------:R-:W-:Y:S03]  /*4e60*/  ISETP.NE.OR P0, PT, R35, RZ, P4 ;  /* 0x000000ff2300720c */ /* 0x000fe60002705670 */
[----:B------:R-:W3:Y:S01]  /*4e70*/  LDC.64 R10, c[0x0][0xf18] ;  /* 0x0003c600ff0a7b82 */ /* 0x000ee20000000a00 */
[----:B------:R-:W-:Y:S01]  /*4e80*/  @P3 SHF.R.U32.HI R23, RZ, 0x10, R25 ;  /* 0x00000010ff173819 */ /* 0x000fe20000011619 */
[----:B------:R-:W-:Y:S01]  /*4e90*/  @!P4 VIADD R12, R20, 0xc0 ;  /* 0x000000c0140cc836 */ /* 0x000fe20000000000 */
[----:B------:R-:W-:Y:S01]  /*4ea0*/  LOP3.LUT R31, R31, 0x1, RZ, 0x3c, !PT ;  /* 0x000000011f1f7812 */ /* 0x000fe200078e3cff */
[----:B------:R-:W-:Y:S01]  /*4eb0*/  UMOV UR11, UR35 ;  /* 0x00000023000b7c82 */ /* 0x000fe20008000000 */
[----:B------:R-:W-:Y:S03]  /*4ec0*/  UMOV UR12, UR44 ;  /* 0x0000002c000c7c82 */ /* 0x000fe60008000000 */
[----:B------:R-:W5:Y:S01]  /*4ed0*/  @!P1 LDC R0, c[0x0][0xf20] ;  /* 0x0003c800ff009b82 */ /* 0x000f620000000800 */
[----:B------:R-:W-:Y:S01]  /*4ee0*/  @P3 R2UR UR44, R23 ;  /* 0x00000000172c32ca */ /* 0x000fe200000e0000 */
[----:B-1----:R-:W-:Y:S01]  /*4ef0*/  IMAD.U32 R34, RZ, RZ, UR9 ;  /* 0x00000009ff227e24 */ /* 0x002fe2000f8e00ff */
[----:B------:R-:W-:Y:S05]  /*4f00*/  VOTEU.ALL UP1, P4 ;  /* 0x0000000000ff7886 */ /* 0x000fea0002020000 */
[----:B------:R-:W1:Y:S01]  /*4f10*/  @!P1 LDC R3, c[0x0][0xf0c] ;  /* 0x0003c300ff039b82 */ /* 0x000e620000000800 */
[----:B------:R-:W-:Y:S01]  /*4f20*/  IMAD.U32 R35, RZ, RZ, UR8 ;  /* 0x00000008ff237e24 */ /* 0x000fe2000f8e00ff */
[----:B------:R-:W-:Y:S01]  /*4f30*/  @!P4 R2UR UR18, R34 ;  /* 0x000000002212c2ca */ /* 0x000fe200000e0000 */
[----:B------:R-:W-:Y:S01]  /*4f40*/  @!P0 IMAD.MOV R12, RZ, RZ, R20 ;  /* 0x000000ffff0c8224 */ /* 0x000fe200078e0214 */
[----:B------:R-:W-:Y:S01]  /*4f50*/  PLOP3.LUT P0, PT, P4, PT, PT, 0x8, 0x80 ;  /* 0x000000000080781c */ /* 0x000fe2000270e170 */
[----:B------:R-:W-:Y:S01]  /*4f60*/  @!UP1 UIADD3 UR8, UPT, UPT, UR7, 0xc400, URZ ;  /* 0x0000c40007089890 */ /* 0x000fe2000fffe0ff */
[----:B------:R-:W-:Y:S01]  /*4f70*/  @!P4 R2UR UR19, R35 ;  /* 0x000000002313c2ca */ /* 0x000fe200000e0000 */
[----:B------:R-:W-:Y:S10]  /*4f80*/  @!UP1 UIADD3 UR9, UPT, UPT, UR7, 0x48, URZ ;  /* 0x0000004807099890 */ /* 0x000ff4000fffe0ff */
[----:B------:R-:W-:Y:S01]  /*4f90*/  @P0 R2UR.BROADCAST UR10, R12 ;  /* 0x000000000c0a02ca */ /* 0x000fe200008e0000 */
[----:B------:R-:W-:Y:S01]  /*4fa0*/  VOTEU.ALL UP1, P4 ;  /* 0x0000000000ff7886 */ /* 0x000fe20002020000 */
[----:B------:R-:W-:Y:S02]  /*4fb0*/  VIADD R30, R30, 0x1 ;  /* 0x000000011e1e7836 */ /* 0x000fe40000000000 */
[----:B------:R-:W-:Y:S09]  /*4fc0*/  VIADD R28, R28, 0x1 ;  /* 0x000000011c1c7836 */ /* 0x000ff20000000000 */
[----:B------:R1:W-:Y:S01]  /*4fd0*/  @!UP1 UTMALDG.3D [UR8], [UR18], desc[UR14] ;  /* 0x00000e08120095b4 */ /* 0x0003e20008011000 */
[----:B------:R4:W-:Y:S01]  /*4fe0*/  @!P4 SYNCS.ARRIVE.TRANS64.RED.A0TR RZ, [UR7+0x48], R21 ;  /* 0x00004815ffffc9a7 */ /* 0x0009e20008300407 */
[----:B---3--:R-:W-:Y:S01]  /*4ff0*/  @!P1 ISETP.NE.AND P0, PT, R10, 0x1, PT ;  /* 0x000000010a00980c */ /* 0x008fe20003f05270 */
[----:B--2---:R-:W-:Y:S01]  /*5000*/  @!P1 IMAD.HI.U32 R14, R13, R14, RZ ;  /* 0x0000000e0d0e9227 */ /* 0x004fe200078e00ff */
[----:B-1----:R-:W-:Y:S01]  /*5010*/  @!P1 ISETP.NE.AND P2, PT, R3, 0x1, PT ;  /* 0x000000010300980c */ /* 0x002fe20003f45270 */
[----:B------:R-:W-:Y:S02]  /*5020*/  UPLOP3.LUT UP1, UPT, UPT, UPT, UPT, 0x80, 0x8 ;  /* 0x000000000008789c */ /* 0x000fe40003f2f070 */
[C---:B------:R-:W-:Y:S01]  /*5030*/  @!P1 IMAD.HI.U32 R11, R8.reuse, R11, RZ ;  /* 0x0000000b080b9227 */ /* 0x040fe200078e00ff */
[----:B------:R-:W-:Y:S04]  /*5040*/  @!P1 SHF.R.U32.HI R14, RZ, R15, R14 ;  /* 0x0000000fff0e9219 */ /* 0x000fe8000001160e */
[----:B-----5:R-:W-:Y:S02]  /*5050*/  @!P1 SHF.R.U32.HI R9, RZ, R0, R11 ;  /* 0x00000000ff099219 */ /* 0x020fe4000001160b */
[----:B------:R-:W-:Y:S02]  /*5060*/  @!P1 SEL R14, R13, R14, !P2 ;  /* 0x0000000e0d0e9207 */ /* 0x000fe40005000000 */
[----:B------:R-:W-:Y:S01]  /*5070*/  @!P1 SEL R9, R8, R9, !P0 ;  /* 0x0000000908099207 */ /* 0x000fe20004000000 */
[----:B------:R-:W-:Y:S01]  /*5080*/  SYNCS.ARRIVE.TRANS64.RED.A1T0 RZ, [UR13], RZ ;  /* 0x000000ffffff79a7 */ /* 0x000fe2000810040d */
[C---:B------:R-:W-:Y:S03]  /*5090*/  ISETP.NE.AND P0, PT, R30.reuse, 0x2, PT ;  /* 0x000000021e00780c */ /* 0x040fe60003f05270 */
[----:B------:R-:W-:Y:S01]  /*50a0*/  @!P1 IMAD.IADD R0, R9, 0x1, -R14 ;  /* 0x0000000109009824 */ /* 0x000fe200078e0a0e */
[----:B------:R-:W-:Y:S01]  /*50b0*/  SEL R30, R30, RZ, P0 ;  /* 0x000000ff1e1e7207 */ /* 0x000fe20000000000 */
[----:B------:R-:W-:Y:S02]  /*50c0*/  @!P1 IMAD.IADD R9, R14, 0x1, -R9 ;  /* 0x000000010e099824 */ /* 0x000fe400078e0a09 */
[----:B------:R-:W-:Y:S02]  /*50d0*/  @!P1 IMAD R13, R0, R3, R13 ;  /* 0x00000003000d9224 */ /* 0x000fe400078e020d */
[----:B------:R-:W-:Y:S02]  /*50e0*/  @!P1 IMAD R8, R9, R10, R8 ;  /* 0x0000000a09089224 */ /* 0x000fe400078e0208 */
[----:B------:R-:W-:Y:S02]  /*50f0*/  IMAD.IADD R12, R13, 0x1, R152 ;  /* 0x000000010d0c7824 */ /* 0x000fe400078e0298 */
[----:B------:R-:W-:Y:S03]  /*5100*/  IMAD.IADD R20, R8, 0x1, R150 ;  /* 0x0000000108147824 */ /* 0x000fe600078e0296 */
[----:B------:R-:W-:Y:S02]  /*5110*/  R2UR UR27, R12 ;  /* 0x000000000c1b72ca */ /* 0x000fe400000e0000 */
[----:B------:R-:W-:Y:S04]  /*5120*/  SEL R12, RZ, 0x1, P0 ;  /* 0x00000001ff0c7807 */ /* 0x000fe80000000000 */
[----:B------:R-:W-:Y:S01]  /*5130*/  LOP3.LUT R29, R29, R12, RZ, 0x3c, !PT ;  /* 0x0000000c1d1d7212 */ /* 0x000fe200078e3cff */
[----:B----4-:R-:W-:Y:S08]  /*5140*/  @P3 BRA `(.L_x_81) ;  /* 0xfffffff000643947 */ /* 0x010ff0000383ffff */
[----:B------:R-:W-:-:S04]  /*5150*/  SHF.L.U32 R3, R31, 0x1f, RZ ;  /* 0x0000001f1f037819 */ /* 0x000fc800000006ff */
[----:B------:R-:W1:Y:S02]  /*5160*/  SYNCS.PHASECHK.TRANS64.TRYWAIT P0, [UR7+0x50], R3 ;  /* 0x00005003ff0075a7 */ /* 0x000e640008001107 */
[----:B-1----:R-:W-:Y:S05]  /*5170*/  @!P0 BRA `(.L_x_82) ;  /* 0x0000006c00388947 */ /* 0x002fea0003800000 */
.L_x_166:
[----:B------:R-:W2:Y:S02]  /*5180*/  SYNCS.PHASECHK.TRANS64.TRYWAIT P0, [UR7+0x58], R3 ;  /* 0x00005803ff0075a7 */ /* 0x000ea40008001107 */
[----:B--2---:R-:W-:Y:S05]  /*5190*/  @!P0 BRA `(.L_x_83) ;  /* 0x0000006c00488947 */ /* 0x004fea0003800000 */
.L_x_168:
[----:B------:R-:W2:Y:S02]  /*51a0*/  SYNCS.PHASECHK.TRANS64.TRYWAIT P0, [UR7+0x60], R3 ;  /* 0x00006003ff0075a7 */ /* 0x000ea40008001107 */
[----:B--2---:R-:W-:Y:S05]  /*51b0*/  @!P0 BRA `(.L_x_84) ;  /* 0x0000006c00588947 */ /* 0x004fea0003800000 */
.L_x_170:
[----:B-1----:R-:W-:-:S07]  /*51c0*/  MOV R0, UR7 ;  /* 0x0000000700007c02 */ /* 0x002fce0008000f00 */
.L_x_85:
[----:B-1----:R-:W-:-:S04]  /*51d0*/  SHF.L.U32 R3, R31, 0x1f, RZ ;  /* 0x0000001f1f037819 */ /* 0x002fc800000006ff */
[----:B------:R1:W2:Y:S03]  /*51e0*/  SYNCS.PHASECHK.TRANS64.TRYWAIT P0, [R0+URZ+0x68], R3 ;  /* 0x00006803000075a7 */ /* 0x0002a600080011ff */
[----:B--2---:R-:W-:Y:S05]  /*51f0*/  @!P0 NANOSLEEP.SYNCS 0x989680 ;  /* 0x009896800000895d */ /* 0x004fea0003900000 */
[----:B------:R-:W2:Y:S02]  /*5200*/  @!P0 SYNCS.PHASECHK.TRANS64 P0, [R0+URZ+0x68], R3 ;  /* 0x00006803000085a7 */ /* 0x000ea400080010ff */
[----:B--2---:R-:W-:Y:S05]  /*5210*/  @P0 EXIT ;  /* 0x000000000000094d */ /* 0x004fea0003800000 */
[----:B------:R-:W-:Y:S05]  /*5220*/  BRA `(.L_x_85) ;  /* 0xfffffffc00e87947 */ /* 0x000fea000383ffff */
.L_x_70:
[----:B------:R-:W-:-:S06]  /*5230*/  UISETP.GE.AND UP1, UPT, UR8, 0x4, UPT ;  /* 0x000000040800788c */ /* 0x000fcc000bf26270 */
[----:B------:R-:W-:-:S13]  /*5240*/  PLOP3.LUT P0, PT, PT, PT, UP1, 0x80, 0x8 ;  /* 0x000000000008781c */ /* 0x000fda0003f0f018 */
[----:B------:R-:W-:Y:S05]  /*5250*/  @!P0 EXIT ;  /* 0x000000000000894d */ /* 0x000fea0003800000 */
[----:B------:R-:W-:Y:S01]  /*5260*/  BAR.SYNC.DEFER_BLOCKING 0x6, 0xa0 ;  /* 0x0182800000007b1d */ /* 0x000fe20000010000 */
[C---:B------:R-:W-:Y:S01]  /*5270*/  IMAD.SHL.U32 R5, R165.reuse, 0x40, RZ ;  /* 0x00000040a5057824 */ /* 0x040fe200078e00ff */
[C---:B------:R-:W-:Y:S01]  /*5280*/  LOP3.LUT R157, R165.reuse, 0x1, RZ, 0xc0, !PT ;  /* 0x00000001a59d7812 */ /* 0x040fe200078ec0ff */
[C---:B------:R-:W-:Y:S02]  /*5290*/  IMAD.U32 R2, R165.reuse, 0x10000, RZ ;  /* 0x00010000a5027824 */ /* 0x040fe400078e00ff */
[----:B------:R-:W-:Y:S01]  /*52a0*/  IMAD.SHL.U32 R156, R165, 0x8, RZ ;  /* 0x00000008a59c7824 */ /* 0x000fe200078e00ff */
[----:B------:R-:W-:Y:S02]  /*52b0*/  UMOV UR36, 0x400 ;  /* 0x0000040000247882 */ /* 0x000fe40000000000 */
[----:B------:R-:W1:Y:S01]  /*52c0*/  LDC R155, c[0x0][0x370] ;  /* 0x0000dc00ff9b7b82 */ /* 0x000e620000000800 */
[----:B------:R-:W-:Y:S01]  /*52d0*/  ULEA UR36, UR37, UR36, 0x18 ;  /* 0x0000002425247291 */ /* 0x000fe2000f8ec0ff */
[----:B------:R-:W-:Y:S01]  /*52e0*/  ISETP.NE.U32.AND P0, PT, R157, 0x1, PT ;  /* 0x000000019d00780c */ /* 0x000fe20003f05070 */
[----:B------:R-:W-:Y:S01]  /*52f0*/  IMAD.MOV.U32 R164, RZ, RZ, 0x2 ;  /* 0x00000002ffa47424 */ /* 0x000fe200078e00ff */
[----:B------:R-:W-:Y:S01]  /*5300*/  LOP3.LUT R7, R5, 0x1c0, RZ, 0xc0, !PT ;  /* 0x000001c005077812 */ /* 0x000fe200078ec0ff */
[----:B------:R-:W-:Y:S01]  /*5310*/  UIADD3 UR4, UPT, UPT, UR36, 0x400, URZ ;  /* 0x0000040024047890 */ /* 0x000fe2000fffe0ff */
[----:B------:R-:W-:Y:S01]  /*5320*/  LOP3.LUT R2, R2, 0x600000, RZ, 0xc0, !PT ;  /* 0x0060000002027812 */ /* 0x000fe200078ec0ff */
[----:B------:R-:W-:Y:S01]  /*5330*/  IMAD.MOV.U32 R163, RZ, RZ, 0x4 ;  /* 0x00000004ffa37424 */ /* 0x000fe200078e00ff */
[----:B------:R-:W2:Y:S01]  /*5340*/  LDC R74, c[0x0][0xf0c] ;  /* 0x0003c300ff4a7b82 */ /* 0x000ea20000000800 */
[----:B------:R-:W-:Y:S01]  /*5350*/  R2P PR, R165, 0x6 ;  /* 0x00000006a5007804 */ /* 0x000fe20000000000 */
[----:B------:R-:W-:Y:S01]  /*5360*/  IMAD.MOV.U32 R162, RZ, RZ, 0x1 ;  /* 0x00000001ffa27424 */ /* 0x000fe200078e00ff */
[----:B------:R-:W-:Y:S01]  /*5370*/  LOP3.LUT R156, R7, 0x38, R156, 0xf8, !PT ;  /* 0x00000038079c7812 */ /* 0x000fe200078ef89c */
[----:B------:R-:W-:Y:S01]  /*5380*/  IMAD.MOV.U32 R79, RZ, RZ, RZ ;  /* 0x000000ffff4f7224 */ /* 0x000fe200078e00ff */
[----:B------:R-:W-:Y:S01]  /*5390*/  P2R R0, PR, RZ, 0x1 ;  /* 0x00000001ff007803 */ /* 0x000fe20000000000 */
[----:B------:R-:W-:Y:S01]  /*53a0*/  IMAD.MOV.U32 R169, RZ, RZ, RZ ;  /* 0x000000ffffa97224 */ /* 0x000fe200078e00ff */
[----:B------:R-:W-:Y:S01]  /*53b0*/  LOP3.LUT R156, R156, 0x1e00, R5, 0xf8, !PT ;  /* 0x00001e009c9c7812 */ /* 0x000fe200078ef805 */
[----:B------:R-:W4:Y:S01]  /*53c0*/  LDC R153, c[0x0][0xf20] ;  /* 0x0003c800ff997b82 */ /* 0x000f220000000800 */
[----:B------:R-:W3:Y:S01]  /*53d0*/  LDS R3, [UR36+0x100] ;  /* 0x00010024ff037984 */ /* 0x000ee20008000800 */
[----:B------:R-:W-:Y:S01]  /*53e0*/  LOP3.LUT R165, R165, 0x60, RZ, 0xc0, !PT ;  /* 0x00000060a5a57812 */ /* 0x000fe200078ec0ff */
[----:B------:R-:W-:Y:S01]  /*53f0*/  IMAD.MOV.U32 R161, RZ, RZ, RZ ;  /* 0x000000ffffa17224 */ /* 0x000fe200078e00ff */
[----:B------:R-:W-:Y:S01]  /*5400*/  SEL R164, R164, 0xfffffffe, !P1 ;  /* 0xfffffffea4a47807 */ /* 0x000fe20004800000 */
[----:B------:R-:W-:Y:S01]  /*5410*/  IMAD.U32 R159, RZ, RZ, UR4 ;  /* 0x00000004ff9f7e24 */ /* 0x000fe2000f8e00ff */
[----:B------:R-:W-:Y:S01]  /*5420*/  SEL R163, R163, 0xfffffffc, !P2 ;  /* 0xfffffffca3a37807 */ /* 0x000fe20005000000 */
[----:B------:R-:W1:Y:S01]  /*5430*/  LDCU.64 UR52, c[0x0][0x348] ;  /* 0x00006900ff3477ac */ /* 0x000e620008000a00 */
[----:B------:R-:W1:Y:S01]  /*5440*/  LDC R73, c[0x0][0xf30] ;  /* 0x0003cc00ff497b82 */ /* 0x000e620000000800 */
[----:B------:R-:W1:Y:S01]  /*5450*/  LDCU.64 UR38, c[0x0][0xc88] ;  /* 0x00019100ff2677ac */ /* 0x000e620008000a00 */
[----:B------:R-:W1:Y:S06]  /*5460*/  LDCU.64 UR40, c[0x0][0xc90] ;  /* 0x00019200ff2877ac */ /* 0x000e6c0008000a00 */
[----:B------:R-:W1:Y:S01]  /*5470*/  LDC.64 R148, c[0x0][0xf10] ;  /* 0x0003c400ff947b82 */ /* 0x000e620000000a00 */
[----:B------:R-:W-:Y:S01]  /*5480*/  UMOV UR45, URZ ;  /* 0x000000ff002d7c82 */ /* 0x000fe20008000000 */
[----:B------:R-:W-:-:S06]  /*5490*/  UMOV UR47, URZ ;  /* 0x000000ff002f7c82 */ /* 0x000fcc0008000000 */
[----:B------:R-:W1:Y:S08]  /*54a0*/  LDC.64 R70, c[0x0][0xf18] ;  /* 0x0003c600ff467b82 */ /* 0x000e700000000a00 */
[----:B------:R-:W1:Y:S08]  /*54b0*/  LDC.64 R68, c[0x0][0xf28] ;  /* 0x0003ca00ff447b82 */ /* 0x000e700000000a00 */
[----:B------:R-:W1:Y:S01]  /*54c0*/  LDC.64 R146, c[0x0][0xcb0] ;  /* 0x00032c00ff927b82 */ /* 0x000e620000000a00 */
[----:B---3--:R-:W-:-:S07]  /*54d0*/  IMAD.IADD R2, R3, 0x1, R2 ;  /* 0x0000000103027824 */ /* 0x008fce00078e0202 */
[----:B------:R-:W3:Y:S08]  /*54e0*/  LDC.64 R144, c[0x0][0xca8] ;  /* 0x00032a00ff907b82 */ /* 0x000ef00000000a00 */
[----:B--2-4-:R-:W1:Y:S02]  /*54f0*/  LDC R154, c[0x0][0x374] ;  /* 0x0000dd00ff9a7b82 */ /* 0x014e640000000800 */
.L_x_130:
[----:B------:R-:W-:Y:S02]  /*5500*/  LEA R0, R169, UR36, 0x3 ;  /* 0x00000024a9007c11 */ /* 0x000fe4000f8e18ff */
[----:B------:R-:W-:Y:S02]  /*5510*/  SHF.L.U32 R3, R161, 0x1f, RZ ;  /* 0x0000001fa1037819 */ /* 0x000fe400000006ff */
[----:B-1----:R-:W-:Y:S02]  /*5520*/  LEA R16, R169, UR36, 0x4 ;  /* 0x00000024a9107c11 */ /* 0x002fe4000f8e20ff */
[----:B------:R-:W2:Y:S02]  /*5530*/  SYNCS.PHASECHK.TRANS64.TRYWAIT P0, [R0+URZ+0x80], R3 ;  /* 0x00008003000075a7 */ /* 0x000ea400080011ff */
[----:B--23--:R-:W-:Y:S05]  /*5540*/  @!P0 BRA `(.L_x_86) ;  /* 0x00000068008c8947 */ /* 0x00cfea0003800000 */
.L_x_171:
[----:B------:R-:W4:Y:S01]  /*5550*/  LDC.64 R14, c[0x0][0xf10] ;  /* 0x0003c400ff0e7b82 */ /* 0x000f220000000a00 */
[----:B------:R-:W3:Y:S01]  /*5560*/  LDS.128 R16, [R16+0xe0] ;  /* 0x0000e00010107984 */ /* 0x000ee20000000c00 */
[----:B-1----:R-:W-:Y:S01]  /*5570*/  ISETP.NE.AND P1, PT, R73, 0x1, PT ;  /* 0x000000014900780c */ /* 0x002fe20003f25270 */
[----:B--2---:R-:W-:Y:S01]  /*5580*/  VIADD R0, R0, 0x90 ;  /* 0x0000009000007836 */ /* 0x004fe20000000000 */
[----:B------:R-:W-:Y:S04]  /*5590*/  ISETP.GE.AND P0, PT, R72, 0x1, PT ;  /* 0x000000014800780c */ /* 0x000fe80003f06270 */
[----:B------:R-:W1:Y:S01]  /*55a0*/  LDC.64 R12, c[0x0][0xf18] ;  /* 0x0003c600ff0c7b82 */ /* 0x000e620000000a00 */
[----:B------:R-:W-:Y:S01]  /*55b0*/  PRMT R0, RZ, 0x654, R0 ;  /* 0x00000654ff007816 */ /* 0x000fe20000000000 */
[----:B------:R-:W-:Y:S01]  /*55c0*/  @!PT LDS RZ, [RZ] ;  /* 0x00000000fffff984 */ /* 0x000fe20000000800 */
[----:B------:R-:W-:Y:S01]  /*55d0*/  @!PT LDS RZ, [RZ] ;  /* 0x00000000fffff984 */ /* 0x000fe20000000800 */
[----:B------:R-:W-:Y:S01]  /*55e0*/  @!PT LDS RZ, [RZ] ;  /* 0x00000000fffff984 */ /* 0x000fe20000000800 */
[----:B------:R-:W-:Y:S01]  /*55f0*/  @!PT LDS RZ, [RZ] ;  /* 0x00000000fffff984 */ /* 0x000fe20000000800 */
[----:B------:R2:W-:Y:S06]  /*5600*/  MEMBAR.ALL.CTA ;  /* 0x0000000000007992 */ /* 0x0005ec0000008000 */
[----:B--2---:R-:W2:Y:S01]  /*5610*/  FENCE.VIEW.ASYNC.S ;  /* 0x00000000000073c6 */ /* 0x004ea20000000000 */
[----:B------:R-:W1:Y:S08]  /*5620*/  @!P1 LDC R11, c[0x0][0xf20] ;  /* 0x0003c800ff0b9b82 */ /* 0x000e700000000800 */
[----:B------:R-:W1:Y:S01]  /*5630*/  @!P1 LDC R10, c[0x0][0xf0c] ;  /* 0x0003c300ff0a9b82 */ /* 0x000e620000000800 */
[----:B--2---:R2:W-:Y:S01]  /*5640*/  SYNCS.ARRIVE.TRANS64.RED.A1T0 RZ, [R0+URZ], RZ ;  /* 0x000000ff00ff79a7 */ /* 0x0045e200081004ff */
[----:B---3--:R-:W-:Y:S04]  /*5650*/  LOP3.LUT P4, RZ, R18, 0x1, RZ, 0xc0, !PT ;  /* 0x0000000112ff7812 */ /* 0x008fe8000788c0ff */
[----:B------:R-:W-:Y:S09]  /*5660*/  P2R R166, PR, RZ, 0x10 ;  /* 0x00000010ffa67803 */ /* 0x000ff20000000000 */
[----:B------:R-:W-:Y:S02]  /*5670*/  @P4 MOV R77, R16 ;  /* 0x00000010004d4202 */ /* 0x000fe40000000f00 */
[----:B------:R-:W-:Y:S01]  /*5680*/  @P4 LOP3.LUT R75, R17, 0xffff, RZ, 0xc0, !PT ;  /* 0x0000ffff114b4812 */ /* 0x000fe200078ec0ff */
[----:B--2-4-:R-:W-:Y:S06]  /*5690*/  @!P0 BRA `(.L_x_87) ;  /* 0x0000000000a48947 */ /* 0x014fec0003800000 */
[----:B------:R-:W-:Y:S01]  /*56a0*/  IMAD.HI.U32 R24, R154, R71, RZ ;  /* 0x000000479a187227 */ /* 0x000fe200078e00ff */
[----:B------:R-:W-:Y:S02]  /*56b0*/  ISETP.NE.AND P0, PT, R70, 0x1, PT ;  /* 0x000000014600780c */ /* 0x000fe40003f05270 */
[----:B------:R-:W-:Y:S01]  /*56c0*/  ISETP.NE.AND P2, PT, R72, 0x1, PT ;  /* 0x000000014800780c */ /* 0x000fe20003f45270 */
[-C--:B------:R-:W-:Y:S01]  /*56d0*/  IMAD.HI.U32 R22, R155, R148.reuse, RZ ;  /* 0x000000949b167227 */ /* 0x080fe200078e00ff */
[----:B------:R-:W-:Y:S02]  /*56e0*/  SHF.R.U32.HI R21, RZ, R153, R24 ;  /* 0x00000099ff157219 */ /* 0x000fe40000011618 */
[----:B------:R-:W-:Y:S01]  /*56f0*/  ISETP.NE.AND P3, PT, R74, 0x1, PT ;  /* 0x000000014a00780c */ /* 0x000fe20003f65270 */
[----:B------:R-:W-:Y:S01]  /*5700*/  IMAD.HI.U32 R28, R75, R71, RZ ;  /* 0x000000474b1c7227 */ /* 0x000fe200078e00ff */
[----:B------:R-:W-:Y:S02]  /*5710*/  SHF.R.U32.HI R22, RZ, R149, R22 ;  /* 0x00000095ff167219 */ /* 0x000fe40000011616 */
[----:B------:R-:W-:Y:S01]  /*5720*/  SEL R3, R154, R21, !P0 ;  /* 0x000000159a037207 */ /* 0x000fe20004000000 */
[----:B------:R-:W-:Y:S01]  /*5730*/  IMAD.HI.U32 R26, R77, R148, RZ ;  /* 0x000000944d1a7227 */ /* 0x000fe200078e00ff */
[----:B------:R-:W-:Y:S03]  /*5740*/  SEL R7, R155, R22, !P3 ;  /* 0x000000169b077207 */ /* 0x000fe60005800000 */
[-C--:B------:R-:W-:Y:S01]  /*5750*/  IMAD.HI.U32 R22, R3, R68.reuse, RZ ;  /* 0x0000004403167227 */ /* 0x080fe200078e00ff */
[----:B------:R-:W-:Y:S03]  /*5760*/  SHF.R.U32.HI R26, RZ, R149, R26 ;  /* 0x00000095ff1a7219 */ /* 0x000fe6000001161a */
[----:B------:R-:W-:Y:S01]  /*5770*/  IMAD.HI.U32 R24, R7, R68, RZ ;  /* 0x0000004407187227 */ /* 0x000fe200078e00ff */
[----:B------:R-:W-:Y:S02]  /*5780*/  @P2 SHF.R.U32.HI R3, RZ, R69, R22 ;  /* 0x00000045ff032219 */ /* 0x000fe40000011616 */
[----:B------:R-:W-:Y:S02]  /*5790*/  SHF.R.U32.HI R22, RZ, R153, R28 ;  /* 0x00000099ff167219 */ /* 0x000fe4000001161c */
[----:B------:R-:W-:Y:S01]  /*57a0*/  @P2 SHF.R.U32.HI R7, RZ, R69, R24 ;  /* 0x00000045ff072219 */ /* 0x000fe20000011618 */
[C---:B------:R-:W-:Y:S01]  /*57b0*/  IMAD R4, R72.reuse, R3, RZ ;  /* 0x0000000348047224 */ /* 0x040fe200078e02ff */
[----:B------:R-:W-:Y:S02]  /*57c0*/  SEL R5, R75, R22, !P0 ;  /* 0x000000164b057207 */ /* 0x000fe40004000000 */
[----:B------:R-:W-:Y:S01]  /*57d0*/  SEL R3, R77, R26, !P3 ;  /* 0x0000001a4d037207 */ /* 0x000fe20005800000 */
[----:B------:R-:W-:Y:S01]  /*57e0*/  IMAD R6, R72, R7, RZ ;  /* 0x0000000748067224 */ /* 0x000fe200078e02ff */
[C---:B------:R-:W-:Y:S01]  /*57f0*/  ISETP.GE.AND P0, PT, R5.reuse, R4, PT ;  /* 0x000000040500720c */ /* 0x040fe20003f06270 */
[----:B------:R-:W-:Y:S03]  /*5800*/  IMAD.HI.U32 R8, R5, R68, RZ ;  /* 0x0000004405087227 */ /* 0x000fe600078e00ff */
[----:B------:R-:W-:Y:S01]  /*5810*/  ISETP.GE.OR P0, PT, R3, R6, P0 ;  /* 0x000000060300720c */ /* 0x000fe20000706670 */
[----:B------:R-:W-:Y:S01]  /*5820*/  IMAD.MOV R6, RZ, RZ, -R3 ;  /* 0x000000ffff067224 */ /* 0x000fe200078e0a03 */
[-C--:B------:R-:W-:Y:S03]  /*5830*/  SHF.R.U32.HI R8, RZ, R69.reuse, R8 ;  /* 0x00000045ff087219 */ /* 0x080fe60000011608 */
[----:B------:R-:W-:Y:S01]  /*5840*/  IMAD R77, R74, R6, R77 ;  /* 0x000000064a4d7224 */ /* 0x000fe200078e024d */
[----:B------:R-:W-:Y:S05]  /*5850*/  SEL R9, R5, R8, !P2 ;  /* 0x0000000805097207 */ /* 0x000fea0005000000 */
[----:B------:R-:W-:Y:S02]  /*5860*/  IMAD.MOV R8, RZ, RZ, -R9 ;  /* 0x000000ffff087224 */ /* 0x000fe400078e0a09 */
[C---:B------:R-:W-:Y:S04]  /*5870*/  @!P0 IMAD.HI.U32 R4, R3.reuse, R68, RZ ;  /* 0x0000004403048227 */ /* 0x040fe800078e00ff */
[----:B------:R-:W-:Y:S01]  /*5880*/  IMAD R8, R72, R8, R5 ;  /* 0x0000000848087224 */ /* 0x000fe200078e0205 */
[----:B------:R-:W-:Y:S04]  /*5890*/  @!P0 SHF.R.U32.HI R4, RZ, R69, R4 ;  /* 0x00000045ff048219 */ /* 0x000fe80000011604 */
[----:B------:R-:W-:Y:S02]  /*58a0*/  @!P0 SEL R0, R3, R4, !P2 ;  /* 0x0000000403008207 */ /* 0x000fe40005000000 */
[----:B------:R-:W-:Y:S02]  /*58b0*/  IADD3 R4, PT, PT, -R5, RZ, RZ ;  /* 0x000000ff05047210 */ /* 0x000fe40007ffe1ff */
[----:B------:R-:W-:Y:S01]  /*58c0*/  @!P0 IADD3 R9, PT, PT, R9, -R0, RZ ;  /* 0x8000000009098210 */ /* 0x000fe20007ffe0ff */
[----:B------:R-:W-:Y:S02]  /*58d0*/  @!P0 IMAD R0, R7, R8, R0 ;  /* 0x0000000807008224 */ /* 0x000fe400078e0200 */
[----:B------:R-:W-:Y:S02]  /*58e0*/  IMAD R75, R70, R4, R75 ;  /* 0x00000004464b7224 */ /* 0x000fe400078e024b */
[----:B------:R-:W-:Y:S02]  /*58f0*/  @!P0 IMAD R5, R9, R72, R3 ;  /* 0x0000004809058224 */ /* 0x000fe400078e0203 */
[----:B------:R-:W-:Y:S04]  /*5900*/  @!P0 IMAD.MOV.U32 R3, RZ, RZ, R0 ;  /* 0x000000ffff038224 */ /* 0x000fe800078e0000 */
[----:B------:R-:W-:Y:S02]  /*5910*/  IMAD R77, R3, R74, R77 ;  /* 0x0000004a034d7224 */ /* 0x000fe400078e024d */
[----:B------:R-:W-:Y:S07]  /*5920*/  IMAD R75, R5, R70, R75 ;  /* 0x00000046054b7224 */ /* 0x000fee00078e024b */
.L_x_87:
[----:B-1----:R-:W-:Y:S01]  /*5930*/  @!P1 IMAD.HI.U32 R4, R75, R13, RZ ;  /* 0x0000000d4b049227 */ /* 0x002fe200078e00ff */
[----:B------:R-:W-:Y:S01]  /*5940*/  @!P1 ISETP.NE.AND P0, PT, R12, 0x1, PT ;  /* 0x000000010c00980c */ /* 0x000fe20003f05270 */
[----:B------:R-:W-:Y:S01]  /*5950*/  USHF.L.U32 UR50, UR27, 0x7, URZ ;  /* 0x000000071b327899 */ /* 0x000fe200080006ff */
[----:B------:R-:W-:Y:S01]  /*5960*/  @!P1 ISETP.NE.AND P2, PT, R10, 0x1, PT ;  /* 0x000000010a00980c */ /* 0x000fe20003f45270 */
[----:B------:R-:W-:Y:S01]  /*5970*/  @!P1 IMAD.HI.U32 R0, R77, R14, RZ ;  /* 0x0000000e4d009227 */ /* 0x000fe200078e00ff */
[----:B------:R-:W-:Y:S01]  /*5980*/  @!P1 SHF.R.U32.HI R4, RZ, R11, R4 ;  /* 0x0000000bff049219 */ /* 0x000fe20000011604 */
[----:B------:R-:W-:Y:S01]  /*5990*/  BSSY.RECONVERGENT B6, `(.L_x_88) ;  /* 0x000002c000067945 */ /* 0x000fe20003800200 */
[----:B------:R-:W-:Y:S01]  /*59a0*/  @P4 SHF.R.U32.HI R160, RZ, 0x10, R17 ;  /* 0x00000010ffa04819 */ /* 0x000fe20000011611 */
[----:B------:R-:W-:Y:S01]  /*59b0*/  VIADD R169, R169, 0x1 ;  /* 0x00000001a9a97836 */ /* 0x000fe20000000000 */
[----:B------:R-:W-:Y:S01]  /*59c0*/  @!P1 SEL R3, R75, R4, !P0 ;  /* 0x000000044b039207 */ /* 0x000fe20004000000 */
[----:B------:R-:W-:Y:S01]  /*59d0*/  IMAD.SHL.U32 R168, R20, 0x100, RZ ;  /* 0x0000010014a87824 */ /* 0x000fe200078e00ff */
[----:B------:R-:W-:Y:S02]  /*59e0*/  @!P1 SHF.R.U32.HI R0, RZ, R15, R0 ;  /* 0x0000000fff009219 */ /* 0x000fe40000011600 */
[----:B------:R-:W-:Y:S02]  /*59f0*/  LOP3.LUT P0, RZ, R159, 0x3f0, RZ, 0xc0, !PT ;  /* 0x000003f09fff7812 */ /* 0x000fe4000780c0ff */
[----:B------:R-:W-:Y:S05]  /*5a00*/  @!P1 SEL R4, R77, R0, !P2 ;  /* 0x000000004d049207 */ /* 0x000fea0005000000 */
[----:B------:R-:W-:Y:S02]  /*5a10*/  @!P1 IMAD.IADD R0, R3, 0x1, -R4 ;  /* 0x0000000103009824 */ /* 0x000fe400078e0a04 */
[----:B------:R-:W-:Y:S02]  /*5a20*/  @!P1 IMAD.IADD R3, R4, 0x1, -R3 ;  /* 0x0000000104039824 */ /* 0x000fe400078e0a03 */
[----:B------:R-:W-:Y:S02]  /*5a30*/  @!P1 IMAD R77, R0, R10, R77 ;  /* 0x0000000a004d9224 */ /* 0x000fe400078e024d */
[----:B------:R-:W-:Y:S01]  /*5a40*/  @!P1 IMAD R75, R3, R12, R75 ;  /* 0x0000000c034b9224 */ /* 0x000fe200078e024b */
[----:B------:R-:W-:Y:S06]  /*5a50*/  @!P0 BRA `(.L_x_89) ;  /* 0x00000000007c8947 */ /* 0x000fec0003800000 */
[----:B------:R-:W1:Y:S01]  /*5a60*/  LDCU.64 UR8, c[0x4][0x80] ;  /* 0x01001000ff0877ac */ /* 0x000e620008000a00 */
[----:B------:R-:W-:Y:S01]  /*5a70*/  MOV R16, 0x0 ;  /* 0x0000000000107802 */ /* 0x000fe20000000f00 */
[----:B------:R-:W-:Y:S02]  /*5a80*/  HFMA2 R12, -RZ, RZ, 0, 5.9604644775390625e-08 ;  /* 0x00000001ff0c7431 */ /* 0x000fe400000001ff */
[----:B------:R-:W-:Y:S01]  /*5a90*/  IMAD.MOV.U32 R8, RZ, RZ, 0x70 ;  /* 0x00000070ff087424 */ /* 0x000fe200078e00ff */
[----:B------:R2:W3:Y:S01]  /*5aa0*/  LDC.64 R14, c[0x4][R16] ;  /* 0x01000000100e7b82 */ /* 0x0004e20000000a00 */
[----:B------:R-:W4:Y:S01]  /*5ab0*/  LDCU.64 UR6, c[0x4][0x88] ;  /* 0x01001100ff0677ac */ /* 0x000f220008000a00 */
[----:B------:R-:W-:Y:S01]  /*5ac0*/  IMAD.MOV.U32 R13, RZ, RZ, RZ ;  /* 0x000000ffff0d7224 */ /* 0x000fe200078e00ff */
[----:B------:R-:W2:Y:S01]  /*5ad0*/  LDCU.64 UR4, c[0x4][0x8] ;  /* 0x01000100ff0477ac */ /* 0x000ea20008000a00 */
[----:B-1----:R-:W-:Y:S01]  /*5ae0*/  MOV R5, UR9 ;  /* 0x0000000900057c02 */ /* 0x002fe20008000f00 */
[----:B------:R-:W-:Y:S01]  /*5af0*/  IMAD.U32 R4, RZ, RZ, UR8 ;  /* 0x00000008ff047e24 */ /* 0x000fe2000f8e00ff */
[----:B----4-:R-:W-:Y:S01]  /*5b00*/  MOV R7, UR7 ;  /* 0x0000000700077c02 */ /* 0x010fe20008000f00 */
[----:B------:R-:W-:Y:S01]  /*5b10*/  IMAD.U32 R6, RZ, RZ, UR6 ;  /* 0x00000006ff067e24 */ /* 0x000fe2000f8e00ff */
[----:B--2---:R-:W-:Y:S01]  /*5b20*/  MOV R11, UR5 ;  /* 0x00000005000b7c02 */ /* 0x004fe20008000f00 */
[----:B------:R-:W-:Y:S02]  /*5b30*/  IMAD.U32 R10, RZ, RZ, UR4 ;  /* 0x00000004ff0a7e24 */ /* 0x000fe4000f8e00ff */
[----:B------:R-:W-:Y:S07]  /*5b40*/  LEPC R20, `(.L_x_90) ;  /* 0x000000001014794e */ /* 0x000fee0000000000 */
[----:B---3-5:R-:W-:Y:S05]  /*5b50*/  CALL.ABS.NOINC R14 ;  /* 0x000000000e007343 */ /* 0x028fea0003c00000 */
.L_x_90:
[----:B------:R-:W1:Y:S01]  /*5b60*/  LDCU.64 UR8, c[0x4][0x80] ;  /* 0x01001000ff0877ac */ /* 0x000e620008000a00 */
[----:B------:R-:W2:Y:S01]  /*5b70*/  LDC.64 R16, c[0x4][R16] ;  /* 0x0100000010107b82 */ /* 0x000ea20000000a00 */
[----:B------:R-:W-:Y:S02]  /*5b80*/  HFMA2 R12, -RZ, RZ, 0, 5.9604644775390625e-08 ;  /* 0x00000001ff0c7431 */ /* 0x000fe400000001ff */
[----:B------:R-:W-:Y:S02]  /*5b90*/  IMAD.MOV.U32 R8, RZ, RZ, 0x70 ;  /* 0x00000070ff087424 */ /* 0x000fe400078e00ff */
[----:B------:R-:W-:Y:S01]  /*5ba0*/  IMAD.MOV.U32 R13, RZ, RZ, RZ ;  /* 0x000000ffff0d7224 */ /* 0x000fe200078e00ff */
[----:B------:R-:W3:Y:S01]  /*5bb0*/  LDCU.64 UR6, c[0x4][0x88] ;  /* 0x01001100ff0677ac */ /* 0x000ee20008000a00 */
[----:B------:R-:W4:Y:S01]  /*5bc0*/  LDCU.64 UR4, c[0x4][0x8] ;  /* 0x01000100ff0477ac */ /* 0x000f220008000a00 */
[----:B-1----:R-:W-:Y:S02]  /*5bd0*/  MOV R4, UR8 ;  /* 0x0000000800047c02 */ /* 0x002fe40008000f00 */
[----:B------:R-:W-:Y:S02]  /*5be0*/  MOV R5, UR9 ;  /* 0x0000000900057c02 */ /* 0x000fe40008000f00 */
[----:B---3--:R-:W-:Y:S01]  /*5bf0*/  MOV R7, UR7 ;  /* 0x0000000700077c02 */ /* 0x008fe20008000f00 */
[----:B------:R-:W-:Y:S01]  /*5c00*/  IMAD.U32 R6, RZ, RZ, UR6 ;  /* 0x00000006ff067e24 */ /* 0x000fe2000f8e00ff */
[----:B----4-:R-:W-:Y:S01]  /*5c10*/  MOV R11, UR5 ;  /* 0x00000005000b7c02 */ /* 0x010fe20008000f00 */
[----:B------:R-:W-:Y:S02]  /*5c20*/  IMAD.U32 R10, RZ, RZ, UR4 ;  /* 0x00000004ff0a7e24 */ /* 0x000fe4000f8e00ff */
[----:B------:R-:W-:Y:S07]  /*5c30*/  LEPC R20, `(.L_x_89) ;  /* 0x000000001014794e */ /* 0x000fee0000000000 */
[----:B--2---:R-:W-:Y:S05]  /*5c40*/  CALL.ABS.NOINC R16 ;  /* 0x0000000010007343 */ /* 0x004fea0003c00000 */
.L_x_89:
[----:B------:R-:W-:Y:S05]  /*5c50*/  BSYNC.RECONVERGENT B6 ;  /* 0x0000000000067941 */ /* 0x000fea0003800200 */
.L_x_88:
[----:B------:R-:W-:Y:S01]  /*5c60*/  ISETP.NE.U32.AND P4, PT, R146, RZ, PT ;  /* 0x000000ff9200720c */ /* 0x000fe20003f85070 */
[----:B------:R-:W-:Y:S01]  /*5c70*/  UISETP.NE.AND UP2, UPT, UR46, URZ, UPT ;  /* 0x000000ff2e00728c */ /* 0x000fe2000bf45270 */
[----:B------:R-:W-:Y:S01]  /*5c80*/  ISETP.NE.U32.AND P2, PT, RZ, UR38, PT ;  /* 0x00000026ff007c0c */ /* 0x000fe2000bf45070 */
[----:B------:R-:W-:Y:S01]  /*5c90*/  UISETP.NE.U32.AND UP1, UPT, UR40, URZ, UPT ;  /* 0x000000ff2800728c */ /* 0x000fe2000bf25070 */
[----:B------:R-:W-:Y:S01]  /*5ca0*/  ISETP.NE.AND.EX P4, PT, R147, RZ, PT, P4 ;  /* 0x000000ff9300720c */ /* 0x000fe20003f85340 */
[----:B------:R-:W-:Y:S01]  /*5cb0*/  UPLOP3.LUT UP0, UPT, UPT, UPT, UPT, 0x40, 0x4 ;  /* 0x000000000004789c */ /* 0x000fe20003f0e870 */
[----:B------:R-:W-:Y:S01]  /*5cc0*/  ISETP.NE.AND.EX P2, PT, RZ, UR39, PT, P2 ;  /* 0x00000027ff007c0c */ /* 0x000fe2000bf45320 */
[----:B------:R-:W-:Y:S01]  /*5cd0*/  UISETP.NE.AND.EX UP1, UPT, UR41, URZ, UPT, UP1 ;  /* 0x000000ff2900728c */ /* 0x000fe2000bf25310 */
[----:B------:R-:W-:Y:S04]  /*5ce0*/  PLOP3.LUT P1, PT, PT, PT, UP2, 0x80, 0x8 ;  /* 0x000000000008781c */ /* 0x000fe80003f2f028 */
[----:B------:R-:W-:Y:S06]  /*5cf0*/  @UP2 UPLOP3.LUT UP0, UPT, UPT, UPT, UP1, 0x80, 0x8 ;  /* 0x000000000008289c */ /* 0x000fec0003f0f010 */
[----:B------:R-:W-:Y:S01]  /*5d00*/  PLOP3.LUT P0, PT, PT, PT, UP0, 0x80, 0x8 ;  /* 0x000000000008781c */ /* 0x000fe20003f0f008 */
[----:B------:R-:W-:Y:S01]  /*5d10*/  @!UPT UIADD3 URZ, UPT, UPT, URZ, URZ, URZ ;  /* 0x000000fffffff290 */ /* 0x000fe2000fffe0ff */
[----:B------:R-:W-:Y:S11]  /*5d20*/  BRA.U !UP1, `(.L_x_91) ;  /* 0x0000000109387547 */ /* 0x000ff6000b800000 */
[----:B------:R-:W-:Y:S01]  /*5d30*/  UISETP.NE.U32.AND UP0, UPT, UR38, URZ, UPT ;  /* 0x000000ff2600728c */ /* 0x000fe2000bf05070 */
[----:B------:R-:W-:Y:S02]  /*5d40*/  HFMA2 R0, -RZ, RZ, 0, 5.9604644775390625e-08 ;  /* 0x00000001ff007431 */ /* 0x000fe400000001ff */
[----:B------:R-:W-:Y:S01]  /*5d50*/  IMAD.MOV.U32 R151, RZ, RZ, 0x1 ;  /* 0x00000001ff977424 */ /* 0x000fe200078e00ff */
[----:B------:R-:W-:Y:S06]  /*5d60*/  UISETP.NE.AND.EX UP0, UPT, UR39, URZ, UPT, UP0 ;  /* 0x000000ff2700728c */ /* 0x000fec000bf05300 */
[----:B------:R-:W-:Y:S05]  /*5d70*/  PLOP3.LUT P3, PT, PT, PT, UP0, 0x80, 0x8 ;  /* 0x000000000008781c */ /* 0x000fea0003f6f008 */
[----:B------:R-:W1:Y:S01]  /*5d80*/  @UP0 LDCU.64 UR6, c[0x0][0xc88] ;  /* 0x00019100ff0607ac */ /* 0x000e620008000a00 */
[----:B------:R-:W-:Y:S07]  /*5d90*/  @UP0 UIMAD UR4, UR44, UR40, URZ ;  /* 0x000000282c0402a4 */ /* 0x000fee000f8e02ff */
[----:B------:R-:W-:Y:S01]  /*5da0*/  @!P3 PRMT R151, R0, 0x7610, R151 ;  /* 0x000076100097b816 */ /* 0x000fe20000000097 */
[----:B-1----:R-:W-:Y:S03]  /*5db0*/  @UP0 UIMAD.WIDE UR6, UR4, 0x4, UR6 ;  /* 0x00000004040608a5 */ /* 0x002fe6000f8e0206 */
[----:B------:R-:W1:Y:S03]  /*5dc0*/  @!UP0 LDCU UR4, c[0x0][0xc80] ;  /* 0x00019000ff0487ac */ /* 0x000e660008000800 */
[----:B------:R-:W-:Y:S01]  /*5dd0*/  IMAD.U32 R4, RZ, RZ, UR6 ;  /* 0x00000006ff047e24 */ /* 0x000fe2000f8e00ff */
[----:B------:R-:W-:Y:S05]  /*5de0*/  MOV R5, UR7 ;  /* 0x0000000700057c02 */ /* 0x000fea0008000f00 */
[----:B-----5:R2:W5:Y:S02]  /*5df0*/  @P3 LDG.E R83, desc[UR42][R4.64] ;  /* 0x0000002a04533981 */ /* 0x020564000c1e1900 */
[----:B-12---:R-:W-:Y:S02]  /*5e00*/  @!P3 IMAD.U32 R83, RZ, RZ, UR4 ;  /* 0x00000004ff53be24 */ /* 0x006fe4000f8e00ff */
.L_x_91:
[----:B------:R-:W-:Y:S05]  /*5e10*/  @!P4 BRA `(.L_x_92) ;  /* 0x000000000020c947 */ /* 0x000fea0003800000 */
[----:B------:R-:W-:Y:S04]  /*5e20*/  ISETP.NE.U32.AND P3, PT, R144, RZ, PT ;  /* 0x000000ff9000720c */ /* 0x000fe80003f65070 */
[----:B------:R-:W-:Y:S11]  /*5e30*/  ISETP.NE.AND.EX P3, PT, R145, RZ, PT, P3 ;  /* 0x000000ff9100720c */ /* 0x000ff60003f65330 */
[----:B------:R-:W-:Y:S02]  /*5e40*/  @!UPT UIADD3 URZ, UPT, UPT, URZ, URZ, URZ ;  /* 0x000000fffffff290 */ /* 0x000fe4000fffe0ff */
[----:B------:R-:W1:Y:S01]  /*5e50*/  @P3 LDC.64 R4, c[0x0][0xca8] ;  /* 0x00032a00ff043b82 */ /* 0x000e620000000a00 */
[----:B------:R-:W-:Y:S04]  /*5e60*/  @P3 IMAD R0, R146, UR44, RZ ;  /* 0x0000002c92003c24 */ /* 0x000fe8000f8e02ff */
[----:B-1----:R-:W-:Y:S05]  /*5e70*/  @P3 IMAD.WIDE R4, R0, 0x4, R4 ;  /* 0x0000000400043825 */ /* 0x002fea00078e0204 */
[----:B-----5:R1:W5:Y:S02]  /*5e80*/  @P3 LDG.E R76, desc[UR42][R4.64] ;  /* 0x0000002a044c3981 */ /* 0x020364000c1e1900 */
[----:B-1----:R-:W2:Y:S02]  /*5e90*/  @!P3 LDC R76, c[0x0][0xca0] ;  /* 0x00032800ff4cbb82 */ /* 0x002ea40000000800 */
.L_x_92:
[----:B-----5:R-:W-:Y:S01]  /*5ea0*/  FSETP.NEU.AND P3, PT, R83, RZ, PT ;  /* 0x000000ff5300720b */ /* 0x020fe20003f6d000 */
[----:B------:R-:W-:Y:S01]  /*5eb0*/  IMAD.SHL.U32 R178, R156, 0x2, RZ ;  /* 0x000000029cb27824 */ /* 0x000fe200078e00ff */
[----:B------:R-:W-:Y:S01]  /*5ec0*/  SEL R5, RZ, 0xffffffff, P2 ;  /* 0xffffffffff057807 */ /* 0x000fe20001000000 */
[----:B------:R-:W-:Y:S01]  /*5ed0*/  IMAD.SHL.U32 R86, R163, 0x10, RZ ;  /* 0x00000010a3567824 */ /* 0x000fe200078e00ff */
[----:B------:R-:W-:Y:S01]  /*5ee0*/  @P1 LOP3.LUT P2, RZ, R151, 0xff, RZ, 0xc0, !PT ;  /* 0x000000ff97ff1812 */ /* 0x000fe2000784c0ff */
[----:B------:R-:W-:Y:S01]  /*5ef0*/  VIADD R177, R178, UR36 ;  /* 0x00000024b2b17c36 */ /* 0x000fe20008000000 */
[----:B------:R-:W-:Y:S01]  /*5f00*/  @P1 SEL R0, RZ, 0xffffffff, P3 ;  /* 0xffffffffff001807 */ /* 0x000fe20001800000 */
[----:B------:R-:W-:Y:S01]  /*5f10*/  IMAD.MOV.U32 R98, RZ, RZ, -0x10 ;  /* 0xfffffff0ff627424 */ /* 0x000fe200078e00ff */
[----:B------:R-:W-:Y:S01]  /*5f20*/  LOP3.LUT R162, R162, 0x1, RZ, 0x3c, !PT ;  /* 0x00000001a2a27812 */ /* 0x000fe200078e3cff */
[----:B------:R-:W-:Y:S01]  /*5f30*/  IMAD.SHL.U32 R96, R164, 0x10, RZ ;  /* 0x00000010a4607824 */ /* 0x000fe200078e00ff */
[----:B------:R-:W-:Y:S01]  /*5f40*/  @P0 SEL R0, R5, R0, !P2 ;  /* 0x0000000005000207 */ /* 0x000fe20005000000 */
[----:B------:R-:W-:Y:S01]  /*5f50*/  IMAD.IADD R173, R177, 0x1, R86 ;  /* 0x00000001b1ad7824 */ /* 0x000fe200078e0256 */
[----:B------:R-:W-:Y:S01]  /*5f60*/  SHF.L.U32 R3, R79, 0x1f, RZ ;  /* 0x0000001f4f037819 */ /* 0x000fe200000006ff */
[----:B------:R-:W-:Y:S01]  /*5f70*/  IMAD.IADD R176, R177, 0x1, R96 ;  /* 0x00000001b1b07824 */ /* 0x000fe200078e0260 */
[----:B------:R-:W-:Y:S01]  /*5f80*/  @P1 LOP3.LUT R0, R0, 0x1, RZ, 0xc0, !PT ;  /* 0x0000000100001812 */ /* 0x000fe200078ec0ff */
[--C-:B------:R-:W-:Y:S01]  /*5f90*/  IMAD.IADD R171, R96, 0x1, R173.reuse ;  /* 0x0000000160ab7824 */ /* 0x100fe200078e02ad */
[----:B------:R-:W-:Y:S01]  /*5fa0*/  PLOP3.LUT P0, PT, PT, PT, UP1, 0x80, 0x8 ;  /* 0x000000000008781c */ /* 0x000fe20003f0f018 */
[----:B------:R-:W-:Y:S01]  /*5fb0*/  BSSY B1, `(.L_x_93) ;  /* 0x000004b000017945 */ /* 0x000fe20003800000 */
[----:B------:R-:W-:Y:S01]  /*5fc0*/  ISETP.NE.U32.OR P4, PT, R0, 0x1, !P1 ;  /* 0x000000010000780c */ /* 0x000fe20004f85470 */
[----:B------:R-:W-:Y:S01]  /*5fd0*/  IMAD.MOV.U32 R99, RZ, RZ, 0x1 ;  /* 0x00000001ff637424 */ /* 0x000fe200078e00ff */
[----:B------:R-:W-:Y:S01]  /*5fe0*/  SEL R0, RZ, 0xffffffff, P3 ;  /* 0xffffffffff007807 */ /* 0x000fe20001800000 */
[----:B------:R-:W-:Y:S01]  /*5ff0*/  IMAD R78, R79, 0xc0, R2 ;  /* 0x000000c04f4e7824 */ /* 0x000fe200078e0202 */
[----:B------:R-:W-:Y:S01]  /*6000*/  LOP3.LUT P3, R167, R151, 0xff, RZ, 0xc0, !PT ;  /* 0x000000ff97a77812 */ /* 0x000fe2000786c0ff */
[----:B------:R-:W-:Y:S01]  /*6010*/  IMAD.MOV.U32 R97, RZ, RZ, RZ ;  /* 0x000000ffff617224 */ /* 0x000fe200078e00ff */
[----:B------:R-:W-:Y:S02]  /*6020*/  P2R R174, PR, RZ, 0x10 ;  /* 0x00000010ffae7803 */ /* 0x000fe40000000000 */
[----:B------:R-:W-:Y:S02]  /*6030*/  CS2R R142, SRZ ;  /* 0x00000000008e7805 */ /* 0x000fe4000001ff00 */
[----:B------:R-:W-:Y:S02]  /*6040*/  CS2R R140, SRZ ;  /* 0x00000000008c7805 */ /* 0x000fe4000001ff00 */
[----:B------:R-:W-:Y:S02]  /*6050*/  CS2R R134, SRZ ;  /* 0x0000000000867805 */ /* 0x000fe4000001ff00 */
[----:B------:R-:W-:Y:S02]  /*6060*/  CS2R R132, SRZ ;  /* 0x0000000000847805 */ /* 0x000fe4000001ff00 */
[----:B------:R-:W-:Y:S02]  /*6070*/  @P0 SEL R0, R5, R0, !P3 ;  /* 0x0000000005000207 */ /* 0x000fe40005800000 */
[----:B------:R-:W-:Y:S02]  /*6080*/  CS2R R126, SRZ ;  /* 0x00000000007e7805 */ /* 0x000fe4000001ff00 */
[----:B------:R-:W-:Y:S02]  /*6090*/  @P4 SHF.L.U32 R4, R162, 0x1f, RZ ;  /* 0x0000001fa2044819 */ /* 0x000fe400000006ff */
[----:B------:R-:W-:Y:S02]  /*60a0*/  CS2R R124, SRZ ;  /* 0x00000000007c7805 */ /* 0x000fe4000001ff00 */
[----:B------:R-:W-:Y:S02]  /*60b0*/  LOP3.LUT R0, R0, 0x1, RZ, 0xc0, !PT ;  /* 0x0000000100007812 */ /* 0x000fe400078ec0ff */
[----:B------:R-:W-:Y:S01]  /*60c0*/  CS2R R118, SRZ ;  /* 0x0000000000767805 */ /* 0x000fe2000001ff00 */
[----:B------:R-:W1:Y:S01]  /*60d0*/  @P4 SYNCS.PHASECHK.TRANS64.TRYWAIT P2, [UR36+0x30], R4 ;  /* 0x00003004ff0045a7 */ /* 0x000e620008041124 */
[----:B------:R-:W-:Y:S02]  /*60e0*/  ISETP.NE.AND P0, PT, R79, RZ, PT ;  /* 0x000000ff4f00720c */ /* 0x000fe40003f05270 */
[----:B------:R-:W-:Y:S02]  /*60f0*/  CS2R R116, SRZ ;  /* 0x0000000000747805 */ /* 0x000fe4000001ff00 */
[----:B------:R-:W-:Y:S02]  /*6100*/  ISETP.NE.U32.AND P3, PT, R0, 0x1, PT ;  /* 0x000000010000780c */ /* 0x000fe40003f65070 */
[----:B------:R-:W-:Y:S02]  /*6110*/  CS2R R110, SRZ ;  /* 0x00000000006e7805 */ /* 0x000fe4000001ff00 */
[----:B------:R-:W-:Y:S02]  /*6120*/  CS2R R108, SRZ ;  /* 0x00000000006c7805 */ /* 0x000fe4000001ff00 */
[----:B------:R-:W-:Y:S02]  /*6130*/  CS2R R102, SRZ ;  /* 0x0000000000667805 */ /* 0x000fe4000001ff00 */
[----:B------:R-:W-:Y:S02]  /*6140*/  P2R R104, PR, RZ, 0x8 ;  /* 0x00000008ff687803 */ /* 0x000fe40000000000 */
[----:B------:R-:W-:Y:S02]  /*6150*/  CS2R R100, SRZ ;  /* 0x0000000000647805 */ /* 0x000fe4000001ff00 */
[----:B------:R-:W-:Y:S02]  /*6160*/  ISETP.NE.U32.AND P3, PT, R157, 0x1, PT ;  /* 0x000000019d00780c */ /* 0x000fe40003f65070 */
[----:B------:R-:W-:Y:S02]  /*6170*/  CS2R R94, SRZ ;  /* 0x00000000005e7805 */ /* 0x000fe4000001ff00 */
[----:B------:R-:W-:Y:S02]  /*6180*/  CS2R R92, SRZ ;  /* 0x00000000005c7805 */ /* 0x000fe4000001ff00 */
[----:B------:R-:W-:Y:S02]  /*6190*/  CS2R R90, SRZ ;  /* 0x00000000005a7805 */ /* 0x000fe4000001ff00 */
[----:B------:R-:W-:Y:S02]  /*61a0*/  SEL R98, R98, 0x10, !P3 ;  /* 0x0000001062627807 */ /* 0x000fe40005800000 */
[----:B------:R-:W-:Y:S02]  /*61b0*/  CS2R R88, SRZ ;  /* 0x0000000000587805 */ /* 0x000fe4000001ff00 */
[----:B------:R-:W-:Y:S01]  /*61c0*/  SEL R81, RZ, 0xc0, P0 ;  /* 0x000000c0ff517807 */ /* 0x000fe20000000000 */
[----:B------:R3:W4:Y:S01]  /*61d0*/  SYNCS.PHASECHK.TRANS64.TRYWAIT P1, [UR36+0xa0], R3 ;  /* 0x0000a003ff0075a7 */ /* 0x0007220008021124 */
[----:B------:R-:W-:Y:S02]  /*61e0*/  IMAD.IADD R177, R177, 0x1, R98 ;  /* 0x00000001b1b17824 */ /* 0x000fe400078e0262 */
[C---:B------:R-:W-:Y:S02]  /*61f0*/  IMAD.IADD R175, R98.reuse, 0x1, R176 ;  /* 0x0000000162af7824 */ /* 0x040fe400078e02b0 */
[C---:B------:R-:W-:Y:S02]  /*6200*/  IMAD.IADD R172, R98.reuse, 0x1, R173 ;  /* 0x0000000162ac7824 */ /* 0x040fe400078e02ad */
[----:B------:R-:W-:Y:S01]  /*6210*/  IMAD.IADD R170, R98, 0x1, R171 ;  /* 0x0000000162aa7824 */ /* 0x000fe200078e02ab */
[----:B-1----:R-:W-:Y:S01]  /*6220*/  @P4 SEL R99, RZ, 0x1, !P2 ;  /* 0x00000001ff634807 */ /* 0x002fe20005000000 */
[----:B---3--:R-:W-:Y:S06]  /*6230*/  @!P4 BRA `(.L_x_94) ;  /* 0x000000000088c947 */ /* 0x008fec0003800000 */
[----:B------:R-:W-:Y:S01]  /*6240*/  IMAD.MOV.U32 R143, RZ, RZ, RZ ;  /* 0x000000ffff8f7224 */ /* 0x000fe200078e00ff */
[----:B------:R-:W-:Y:S01]  /*6250*/  ISETP.NE.AND P0, PT, R99, RZ, PT ;  /* 0x000000ff6300720c */ /* 0x000fe20003f05270 */
[----:B------:R-:W-:Y:S01]  /*6260*/  BSSY B0, `(.L_x_95) ;  /* 0x0000014000007945 */ /* 0x000fe20003800000 */
[----:B------:R-:W-:Y:S02]  /*6270*/  CS2R R90, SRZ ;  /* 0x00000000005a7805 */ /* 0x000fe4000001ff00 */
        /* <DEDUP_REMOVED lines=13> */
[----:B------:R-:W-:Y:S01]  /*6350*/  CS2R R140, SRZ ;  /* 0x00000000008c7805 */ /* 0x000fe2000001ff00 */
[----:B------:R-:W-:Y:S06]  /*6360*/  @P0 BRA `(.L_x_96) ;  /* 0x00000000000c0947 */ /* 0x000fec0003800000 */
[----:B------:R-:W-:Y:S04]  /*6370*/  SHF.L.U32 R5, R162, 0x1f, RZ ;  /* 0x0000001fa2057819 */ /* 0x000fe800000006ff */
[----:B------:R-:W1:Y:S02]  /*6380*/  SYNCS.PHASECHK.TRANS64.TRYWAIT P0, [UR36+0x30], R5 ;  /* 0x00003005ff0075a7 */ /* 0x000e640008001124 */
[----:B-1----:R-:W-:Y:S05]  /*6390*/  @!P0 BRA `(.L_x_97) ;  /* 0x0000005c000c8947 */ /* 0x002fea0003800000 */
.L_x_96:
[----:B------:R-:W-:Y:S05]  /*63a0*/  BSYNC B0 ;  /* 0x0000000000007941 */ /* 0x000fea0003800000 */
.L_x_95:
[----:B------:R-:W-:Y:S01]  /*63b0*/  ISETP.NE.AND P0, PT, R104, RZ, PT ;  /* 0x000000ff6800720c */ /* 0x000fe20003f05270 */
[----:B------:R-:W-:Y:S11]  /*63c0*/  HFMA2 R97, -RZ, RZ, 0, 5.9604644775390625e-08 ;  /* 0x00000001ff617431 */ /* 0x000ff600000001ff */
[----:B------:R-:W-:Y:S01]  /*63d0*/  @!UPT UIADD3 URZ, UPT, UPT, URZ, URZ, URZ ;  /* 0x000000fffffff290 */ /* 0x000fe2000fffe0ff */
[----:B------:R3:W1:Y:S04]  /*63e0*/  @P0 LDS.128 R88, [R178+UR36+0x400] ;  /* 0x00040024b2580984 */ /* 0x0006680008000c00 */
[----:B------:R3:W1:Y:S04]  /*63f0*/  @P0 LDS.128 R92, [R177+0x400] ;  /* 0x00040000b15c0984 */ /* 0x0006680000000c00 */
[----:B------:R3:W1:Y:S04]  /*6400*/  @P0 LDS.128 R100, [R176+0x400] ;  /* 0x00040000b0640984 */ /* 0x0006680000000c00 */
[----:B------:R3:W1:Y:S04]  /*6410*/  @P0 LDS.128 R108, [R175+0x400] ;  /* 0x00040000af6c0984 */ /* 0x0006680000000c00 */
[----:B------:R3:W1:Y:S04]  /*6420*/  @P0 LDS.128 R116, [R173+0x400] ;  /* 0x00040000ad740984 */ /* 0x0006680000000c00 */
[----:B------:R3:W1:Y:S04]  /*6430*/  @P0 LDS.128 R124, [R172+0x400] ;  /* 0x00040000ac7c0984 */ /* 0x0006680000000c00 */
[----:B------:R3:W1:Y:S04]  /*6440*/  @P0 LDS.128 R132, [R171+0x400] ;  /* 0x00040000ab840984 */ /* 0x0006680000000c00 */
[----:B------:R3:W1:Y:S02]  /*6450*/  @P0 LDS.128 R140, [R170+0x400] ;  /* 0x00040000aa8c0984 */ /* 0x0006640000000c00 */
.L_x_94:
[----:B------:R-:W-:Y:S05]  /*6460*/  BSYNC B1 ;  /* 0x0000000000017941 */ /* 0x000fea0003800000 */
.L_x_93:
[----:B------:R-:W-:Y:S05]  /*6470*/  IMAD.IADD R64, R78, 0x1, R81 ;  /* 0x000000014e407824 */ /* 0x000fea00078e0251 */
[----:B-1----:R-:W-:Y:S04]  /*6480*/  SHF.R.U32.HI R5, RZ, 0x15, R64 ;  /* 0x00000015ff057819 */ /* 0x002fe80000011640 */
[----:B------:R-:W-:Y:S01]  /*6490*/  LOP3.LUT P0, RZ, R5, 0x3, R158, 0x48, !PT ;  /* 0x0000000305ff7812 */ /* 0x000fe2000780489e */
[----:B------:R-:W-:Y:S01]  /*64a0*/  @!UPT UIADD3 URZ, UPT, UPT, URZ, URZ, URZ ;  /* 0x000000fffffff290 */ /* 0x000fe2000fffe0ff */
[----:B----4-:R-:W-:Y:S11]  /*64b0*/  @P1 BRA `(.L_x_98) ;  /* 0x0000000000081947 */ /* 0x010ff60003800000 */
[----:B------:R-:W1:Y:S02]  /*64c0*/  SYNCS.PHASECHK.TRANS64.TRYWAIT P1, [UR36+0xa0], R3 ;  /* 0x0000a003ff0075a7 */ /* 0x000e640008021124 */
[----:B-1----:R-:W-:Y:S05]  /*64d0*/  @!P1 BRA `(.L_x_99) ;  /* 0x0000005800d49947 */ /* 0x002fea0003800000 */
.L_x_98:
[----:B------:R-:W-:Y:S05]  /*64e0*/  @!P0 BRA `(.L_x_100) ;  /* 0x0000000000408947 */ /* 0x000fea0003800000 */
[----:B------:R-:W4:Y:S01]  /*64f0*/  LDCU.64 UR8, c[0x4][0x70] ;  /* 0x01000e00ff0877ac */ /* 0x000f220008000a00 */
[----:B------:R-:W-:Y:S01]  /*6500*/  MOV R15, 0x0 ;  /* 0x00000000000f7802 */ /* 0x000fe20000000f00 */
[----:B------:R-:W-:Y:S02]  /*6510*/  HFMA2 R12, -RZ, RZ, 0, 5.9604644775390625e-08 ;  /* 0x00000001ff0c7431 */ /* 0x000fe400000001ff */
[----:B------:R-:W-:Y:S02]  /*6520*/  IMAD.MOV.U32 R8, RZ, RZ, 0x192 ;  /* 0x00000192ff087424 */ /* 0x000fe400078e00ff */
[----:B------:R-:W-:Y:S01]  /*6530*/  IMAD.MOV.U32 R13, RZ, RZ, RZ ;  /* 0x000000ffff0d7224 */ /* 0x000fe200078e00ff */
[----:B------:R-:W5:Y:S01]  /*6540*/  LDCU.64 UR6, c[0x4][0x78] ;  /* 0x01000f00ff0677ac */ /* 0x000f620008000a00 */
[----:B------:R-:W1:Y:S01]  /*6550*/  LDC.64 R14, c[0x4][R15] ;  /* 0x010000000f0e7b82 */ /* 0x000e620000000a00 */
[----:B------:R-:W2:Y:S01]  /*6560*/  LDCU.64 UR4, c[0x4][0x10] ;  /* 0x01000200ff0477ac */ /* 0x000ea20008000a00 */
[----:B----4-:R-:W-:Y:S01]  /*6570*/  MOV R5, UR9 ;  /* 0x0000000900057c02 */ /* 0x010fe20008000f00 */
[----:B------:R-:W-:Y:S01]  /*6580*/  IMAD.U32 R4, RZ, RZ, UR8 ;  /* 0x00000008ff047e24 */ /* 0x000fe2000f8e00ff */
[----:B-----5:R-:W-:Y:S01]  /*6590*/  MOV R7, UR7 ;  /* 0x0000000700077c02 */ /* 0x020fe20008000f00 */
[----:B------:R-:W-:Y:S01]  /*65a0*/  IMAD.U32 R6, RZ, RZ, UR6 ;  /* 0x00000006ff067e24 */ /* 0x000fe2000f8e00ff */
[----:B--2---:R-:W-:Y:S01]  /*65b0*/  MOV R11, UR5 ;  /* 0x00000005000b7c02 */ /* 0x004fe20008000f00 */
[----:B------:R-:W-:Y:S02]  /*65c0*/  IMAD.U32 R10, RZ, RZ, UR4 ;  /* 0x00000004ff0a7e24 */ /* 0x000fe4000f8e00ff */
[----:B------:R-:W-:Y:S07]  /*65d0*/  LEPC R20, `(.L_x_100) ;  /* 0x000000001014794e */ /* 0x000fee0000000000 */
[----:B-1-3--:R-:W-:Y:S05]  /*65e0*/  CALL.ABS.NOINC R14 ;  /* 0x000000000e007343 */ /* 0x00afea0003c00000 */
.L_x_100:
[----:B------:R-:W-:Y:S01]  /*65f0*/  SHF.L.U32 R80, R88, 0x10, RZ ;  /* 0x0000001058507819 */ /* 0x000fe200000006ff */
[----:B------:R-:W-:Y:S05]  /*6600*/  WARPSYNC.ALL ;  /* 0x0000000000007948 */ /* 0x000fea0003800000 */
[----:B------:R-:W-:Y:S01]  /*6610*/  R2UR UR4, R64 ;  /* 0x00000000400472ca */ /* 0x000fe200000e0000 */
[----:B------:R-:W-:Y:S01]  /*6620*/  UIADD3 UR5, UPT, UPT, UR36, 0xa8, URZ ;  /* 0x000000a824057890 */ /* 0x000fe2000fffe0ff */
[----:B------:R-:W-:Y:S01]  /*6630*/  LOP3.LUT R82, R88, 0xffff0000, RZ, 0xc0, !PT ;  /* 0xffff000058527812 */ /* 0x000fe200078ec0ff */
[----:B------:R-:W-:Y:S01]  /*6640*/  BSSY.RECONVERGENT B0, `(.L_x_101) ;  /* 0x0000100000007945 */ /* 0x000fe20003800200 */
[----:B------:R-:W-:Y:S01]  /*6650*/  SHF.L.U32 R85, R89, 0x10, RZ ;  /* 0x0000001059557819 */ /* 0x000fe200000006ff */
[----:B------:R-:W-:Y:S01]  /*6660*/  UPRMT UR5, UR37, 0x654, UR5 ;  /* 0x0000065425057896 */ /* 0x000fe20008000005 */
[----:B------:R-:W-:Y:S02]  /*6670*/  SHF.L.U32 R87, R92, 0x10, RZ ;  /* 0x000000105c577819 */ /* 0x000fe400000006ff */
[----:B------:R-:W-:Y:S02]  /*6680*/  LOP3.LUT R84, R103, 0xffff0000, RZ, 0xc0, !PT ;  /* 0xffff000067547812 */ /* 0x000fe400078ec0ff */
[----:B------:R-:W-:Y:S03]  /*6690*/  ISETP.NE.AND P0, PT, R165, RZ, PT ;  /* 0x000000ffa500720c */ /* 0x000fe60003f05270 */
[----:B------:R-:W4:Y:S01]  /*66a0*/  LDTM.x64 R4, tmem[UR4] ;  /* 0x00000004000479ee */ /* 0x000f220008340000 */
[----:B------:R-:W-:Y:S01]  /*66b0*/  NOP ;  /* 0x0000000000007918 */ /* 0x000fe20000000000 */
[----:B----4-:R-:W-:Y:S01]  /*66c0*/  SYNCS.ARRIVE.TRANS64.RED.A1T0 RZ, [UR5], RZ ;  /* 0x000000ffffff79a7 */ /* 0x010fe20008100405 */
[C---:B-12---:R-:W-:Y:S01]  /*66d0*/  FMUL R0, R76.reuse, R4 ;  /* 0x000000044c007220 */ /* 0x046fe20000400000 */
[C---:B------:R-:W-:Y:S01]  /*66e0*/  FMUL R3, R76.reuse, R5 ;  /* 0x000000054c037220 */ /* 0x040fe20000400000 */
[C---:B------:R-:W-:Y:S01]  /*66f0*/  FMUL R6, R76.reuse, R6 ;  /* 0x000000064c067220 */ /* 0x040fe20000400000 */
[----:B------:R-:W-:Y:S01]  /*6700*/  FMUL R7, R76, R7 ;  /* 0x000000074c077220 */ /* 0x000fe20000400000 */
[----:B------:R-:W-:Y:S01]  /*6710*/  FFMA R0, R83, R80, R0 ;  /* 0x0000005053007223 */ /* 0x000fe20000000000 */
[----:B------:R-:W-:Y:S01]  /*6720*/  LOP3.LUT R80, R89, 0xffff0000, RZ, 0xc0, !PT ;  /* 0xffff000059507812 */ /* 0x000fe200078ec0ff */
[C---:B------:R-:W-:Y:S01]  /*6730*/  FFMA R3, R83.reuse, R82, R3 ;  /* 0x0000005253037223 */ /* 0x040fe20000000003 */
[C---:B------:R-:W-:Y:S01]  /*6740*/  SHF.L.U32 R82, R90.reuse, 0x10, RZ ;  /* 0x000000105a527819 */ /* 0x040fe200000006ff */
[----:B------:R-:W-:Y:S01]  /*6750*/  FFMA R6, R83, R85, R6 ;  /* 0x0000005553067223 */ /* 0x000fe20000000006 */
[----:B------:R-:W-:Y:S01]  /*6760*/  SHF.L.U32 R85, R91, 0x10, RZ ;  /* 0x000000105b557819 */ /* 0x000fe200000006ff */
[----:B------:R-:W-:Y:S01]  /*6770*/  FFMA R7, R83, R80, R7 ;  /* 0x0000005053077223 */ /* 0x000fe20000000007 */
[----:B------:R-:W-:Y:S01]  /*6780*/  LOP3.LUT R80, R90, 0xffff0000, RZ, 0xc0, !PT ;  /* 0xffff00005a507812 */ /* 0x000fe200078ec0ff */
[C---:B------:R-:W-:Y:S01]  /*6790*/  FMUL R4, R76.reuse, R8 ;  /* 0x000000084c047220 */ /* 0x040fe20000400000 */
[----:B------:R-:W-:Y:S01]  /*67a0*/  F2FP.BF16.F32.PACK_AB R112, R3, R0 ;  /* 0x000000000370723e */ /* 0x000fe200000010ff */
[C---:B------:R-:W-:Y:S01]  /*67b0*/  FMUL R5, R76.reuse, R9 ;  /* 0x000000094c057220 */ /* 0x040fe20000400000 */
[----:B------:R-:W-:Y:S01]  /*67c0*/  F2FP.BF16.F32.PACK_AB R113, R7, R6 ;  /* 0x000000060771723e */ /* 0x000fe200000010ff */
[----:B------:R-:W-:Y:S01]  /*67d0*/  FFMA R4, R83, R82, R4 ;  /* 0x0000005253047223 */ /* 0x000fe20000000004 */
[----:B------:R-:W-:Y:S01]  /*67e0*/  LOP3.LUT R82, R91, 0xffff0000, RZ, 0xc0, !PT ;  /* 0xffff00005b527812 */ /* 0x000fe200078ec0ff */
[----:B------:R-:W-:Y:S01]  /*67f0*/  FMUL R10, R76, R10 ;  /* 0x0000000a4c0a7220 */ /* 0x000fe20000400000 */
[----:B------:R-:W-:Y:S01]  /*6800*/  FFMA R5, R83, R80, R5 ;  /* 0x0000005053057223 */ /* 0x000fe20000000005 */
[----:B------:R-:W-:Y:S01]  /*6810*/  LOP3.LUT R80, R92, 0xffff0000, RZ, 0xc0, !PT ;  /* 0xffff00005c507812 */ /* 0x000fe200078ec0ff */
[C---:B------:R-:W-:Y:S01]  /*6820*/  FMUL R11, R76.reuse, R11 ;  /* 0x0000000b4c0b7220 */ /* 0x040fe20000400000 */
[C---:B------:R-:W-:Y:S01]  /*6830*/  FMUL R8, R76.reuse, R12 ;  /* 0x0000000c4c087220 */ /* 0x040fe20000400000 */
[----:B------:R-:W-:Y:S01]  /*6840*/  FMUL R9, R76, R13 ;  /* 0x0000000d4c097220 */ /* 0x000fe20000400000 */
[----:B------:R-:W-:Y:S01]  /*6850*/  F2FP.BF16.F32.PACK_AB R114, R5, R4 ;  /* 0x000000040572723e */ /* 0x000fe200000010ff */
[C---:B------:R-:W-:Y:S01]  /*6860*/  FFMA R10, R83.reuse, R85, R10 ;  /* 0x00000055530a7223 */ /* 0x040fe2000000000a */
[----:B------:R-:W-:Y:S01]  /*6870*/  SHF.L.U32 R85, R94, 0x10, RZ ;  /* 0x000000105e557819 */ /* 0x000fe200000006ff */
[----:B------:R-:W-:Y:S01]  /*6880*/  FFMA R11, R83, R82, R11 ;  /* 0x00000052530b7223 */ /* 0x000fe2000000000b */
[----:B------:R-:W-:Y:S01]  /*6890*/  SHF.L.U32 R82, R93, 0x10, RZ ;  /* 0x000000105d527819 */ /* 0x000fe200000006ff */
[----:B------:R-:W-:Y:S01]  /*68a0*/  FFMA R8, R83, R87, R8 ;  /* 0x0000005753087223 */ /* 0x000fe20000000008 */
[----:B------:R-:W-:Y:S01]  /*68b0*/  SHF.L.U32 R87, R95, 0x10, RZ ;  /* 0x000000105f577819 */ /* 0x000fe200000006ff */
[----:B------:R-:W-:Y:S01]  /*68c0*/  FFMA R9, R83, R80, R9 ;  /* 0x0000005053097223 */ /* 0x000fe20000000009 */
[----:B------:R-:W-:Y:S01]  /*68d0*/  LOP3.LUT R80, R93, 0xffff0000, RZ, 0xc0, !PT ;  /* 0xffff00005d507812 */ /* 0x000fe200078ec0ff */
[C---:B------:R-:W-:Y:S01]  /*68e0*/  FMUL R14, R76.reuse, R14 ;  /* 0x0000000e4c0e7220 */ /* 0x040fe20000400000 */
[----:B------:R-:W-:Y:S01]  /*68f0*/  F2FP.BF16.F32.PACK_AB R115, R11, R10 ;  /* 0x0000000a0b73723e */ /* 0x000fe200000010ff */
[----:B------:R-:W-:Y:S01]  /*6900*/  FMUL R15, R76, R15 ;  /* 0x0000000f4c0f7220 */ /* 0x000fe20000400000 */
[----:B------:R-:W-:Y:S01]  /*6910*/  F2FP.BF16.F32.PACK_AB R120, R9, R8 ;  /* 0x000000080978723e */ /* 0x000fe200000010ff */
[C---:B------:R-:W-:Y:S01]  /*6920*/  FFMA R14, R83.reuse, R82, R14 ;  /* 0x00000052530e7223 */ /* 0x040fe2000000000e */
[----:B------:R-:W-:Y:S01]  /*6930*/  LOP3.LUT R82, R94, 0xffff0000, RZ, 0xc0, !PT ;  /* 0xffff00005e527812 */ /* 0x000fe200078ec0ff */
[C---:B------:R-:W-:Y:S01]  /*6940*/  FMUL R12, R76.reuse, R16 ;  /* 0x000000104c0c7220 */ /* 0x040fe20000400000 */
        /* <DEDUP_REMOVED lines=8> */
[C---:B------:R-:W-:Y:S01]  /*69d0*/  FFMA R13, R83.reuse, R82, R13 ;  /* 0x00000052530d7223 */ /* 0x040fe2000000000d */
[C---:B------:R-:W-:Y:S01]  /*69e0*/  LOP3.LUT R82, R100.reuse, 0xffff0000, RZ, 0xc0, !PT ;  /* 0xffff000064527812 */ /* 0x040fe200078ec0ff */
[----:B------:R-:W-:Y:S01]  /*69f0*/  FFMA R18, R83, R87, R18 ;  /* 0x0000005753127223 */ /* 0x000fe20000000012 */
[----:B------:R-:W-:Y:S01]  /*6a00*/  SHF.L.U32 R87, R103, 0x10, RZ ;  /* 0x0000001067577819 */ /* 0x000fe200000006ff */
[----:B------:R-:W-:Y:S01]  /*6a10*/  FFMA R19, R83, R80, R19 ;  /* 0x0000005053137223 */ /* 0x000fe20000000013 */
[----:B------:R-:W-:Y:S01]  /*6a20*/  SHF.L.U32 R80, R100, 0x10, RZ ;  /* 0x0000001064507819 */ /* 0x000fe200000006ff */
[C---:B------:R-:W-:Y:S01]  /*6a30*/  FMUL R16, R76.reuse, R20 ;  /* 0x000000144c107220 */ /* 0x040fe20000400000 */
[----:B------:R-:W-:Y:S01]  /*6a40*/  F2FP.BF16.F32.PACK_AB R122, R13, R12 ;  /* 0x0000000c0d7a723e */ /* 0x000fe200000010ff */
[C---:B------:R-:W-:Y:S01]  /*6a50*/  FMUL R17, R76.reuse, R21 ;  /* 0x000000154c117220 */ /* 0x040fe20000400000 */
[----:B------:R-:W-:Y:S01]  /*6a60*/  F2FP.BF16.F32.PACK_AB R123, R19, R18 ;  /* 0x00000012137b723e */ /* 0x000fe200000010ff */
[----:B------:R-:W-:Y:S01]  /*6a70*/  FFMA R16, R83, R80, R16 ;  /* 0x0000005053107223 */ /* 0x000fe20000000010 */
[----:B------:R-:W-:Y:S01]  /*6a80*/  SHF.L.U32 R80, R101, 0x10, RZ ;  /* 0x0000001065507819 */ /* 0x000fe200000006ff */
[----:B------:R-:W-:Y:S01]  /*6a90*/  FMUL R22, R76, R22 ;  /* 0x000000164c167220 */ /* 0x000fe20000400000 */
[C---:B------:R-:W-:Y:S01]  /*6aa0*/  FFMA R17, R83.reuse, R82, R17 ;  /* 0x0000005253117223 */ /* 0x040fe20000000011 */
[----:B------:R-:W-:Y:S01]  /*6ab0*/  LOP3.LUT R82, R102, 0xffff0000, RZ, 0xc0, !PT ;  /* 0xffff000066527812 */ /* 0x000fe200078ec0ff */
[C---:B------:R-:W-:Y:S01]  /*6ac0*/  FMUL R23, R76.reuse, R23 ;  /* 0x000000174c177220 */ /* 0x040fe20000400000 */
[----:B------:R-:W-:Y:S01]  /*6ad0*/  FFMA R22, R83, R80, R22 ;  /* 0x0000005053167223 */ /* 0x000fe20000000016 */
[----:B------:R-:W-:Y:S01]  /*6ae0*/  LOP3.LUT R80, R101, 0xffff0000, RZ, 0xc0, !PT ;  /* 0xffff000065507812 */ /* 0x000fe200078ec0ff */
[C---:B------:R-:W-:Y:S01]  /*6af0*/  FMUL R20, R76.reuse, R24 ;  /* 0x000000184c147220 */ /* 0x040fe20000400000 */
[----:B------:R-:W-:Y:S01]  /*6b00*/  F2FP.BF16.F32.PACK_AB R128, R17, R16 ;  /* 0x000000101180723e */ /* 0x000fe200000010ff */
[C---:B------:R-:W-:Y:S01]  /*6b10*/  FMUL R21, R76.reuse, R25 ;  /* 0x000000194c157220 */ /* 0x040fe20000400000 */
[----:B------:R-:W-:Y:S01]  /*6b20*/  FMUL R26, R76, R26 ;  /* 0x0000001a4c1a7220 */ /* 0x000fe20000400000 */
[C---:B------:R-:W-:Y:S01]  /*6b30*/  FFMA R23, R83.reuse, R80, R23 ;  /* 0x0000005053177223 */ /* 0x040fe20000000017 */
[----:B------:R-:W-:Y:S01]  /*6b40*/  SHF.L.U32 R80, R108, 0x10, RZ ;  /* 0x000000106c507819 */ /* 0x000fe200000006ff */
[C---:B------:R-:W-:Y:S01]  /*6b50*/  FMUL R27, R76.reuse, R27 ;  /* 0x0000001b4c1b7220 */ /* 0x040fe20000400000 */
[----:B------:R-:W-:Y:S01]  /*6b60*/  FFMA R20, R83, R85, R20 ;  /* 0x0000005553147223 */ /* 0x000fe20000000014 */
[----:B------:R-:W-:Y:S01]  /*6b70*/  SHF.L.U32 R85, R109, 0x10, RZ ;  /* 0x000000106d557819 */ /* 0x000fe200000006ff */
[----:B------:R-:W-:Y:S01]  /*6b80*/  FMUL R24, R76, R28 ;  /* 0x0000001c4c187220 */ /* 0x000fe20000400000 */
[----:B------:R-:W-:Y:S01]  /*6b90*/  F2FP.BF16.F32.PACK_AB R129, R23, R22 ;  /* 0x000000161781723e */ /* 0x000fe200000010ff */
[C---:B------:R-:W-:Y:S01]  /*6ba0*/  FFMA R21, R83.reuse, R82, R21 ;  /* 0x0000005253157223 */ /* 0x040fe20000000015 */
[----:B------:R-:W-:Y:S01]  /*6bb0*/  LOP3.LUT R82, R108, 0xffff0000, RZ, 0xc0, !PT ;  /* 0xffff00006c527812 */ /* 0x000fe200078ec0ff */
[----:B------:R-:W-:Y:S01]  /*6bc0*/  FFMA R26, R83, R87, R26 ;  /* 0x00000057531a7223 */ /* 0x000fe2000000001a */
[----:B------:R-:W-:Y:S01]  /*6bd0*/  SHF.L.U32 R87, R111, 0x10, RZ ;  /* 0x000000106f577819 */ /* 0x000fe200000006ff */
[----:B------:R-:W-:Y:S01]  /*6be0*/  FFMA R27, R83, R84, R27 ;  /* 0x00000054531b7223 */ /* 0x000fe2000000001b */
[----:B------:R-:W-:Y:S01]  /*6bf0*/  F2FP.BF16.F32.PACK_AB R130, R21, R20 ;  /* 0x000000141582723e */ /* 0x000fe200000010ff */
[----:B------:R-:W-:Y:S01]  /*6c00*/  FFMA R24, R83, R80, R24 ;  /* 0x0000005053187223 */ /* 0x000fe20000000018 */
[----:B------:R-:W-:Y:S01]  /*6c10*/  LOP3.LUT R80, R109, 0xffff0000, RZ, 0xc0, !PT ;  /* 0xffff00006d507812 */ /* 0x000fe200078ec0ff */
[C---:B------:R-:W-:Y:S01]  /*6c20*/  FMUL R25, R76.reuse, R29 ;  /* 0x0000001d4c197220 */ /* 0x040fe20000400000 */
[----:B------:R-:W-:Y:S01]  /*6c30*/  F2FP.BF16.F32.PACK_AB R131, R27, R26 ;  /* 0x0000001a1b83723e */ /* 0x000fe200000010ff */
[C---:B------:R-:W-:Y:S01]  /*6c40*/  FMUL R30, R76.reuse, R30 ;  /* 0x0000001e4c1e7220 */ /* 0x040fe20000400000 */
[----:B------:R-:W-:Y:S01]  /*6c50*/  LOP3.LUT R84, R143, 0xffff0000, RZ, 0xc0, !PT ;  /* 0xffff00008f547812 */ /* 0x000fe200078ec0ff */
[----:B------:R-:W-:Y:S01]  /*6c60*/  FMUL R31, R76, R31 ;  /* 0x0000001f4c1f7220 */ /* 0x000fe20000400000 */
[----:B------:R-:W-:Y:S01]  /*6c70*/  FFMA R25, R83, R82, R25 ;  /* 0x0000005253197223 */ /* 0x000fe20000000019 */
[----:B------:R-:W-:Y:S01]  /*6c80*/  LOP3.LUT R82, R111, 0xffff0000, RZ, 0xc0, !PT ;  /* 0xffff00006f527812 */ /* 0x000fe200078ec0ff */
[C---:B------:R-:W-:Y:S01]  /*6c90*/  FFMA R30, R83.reuse, R85, R30 ;  /* 0x00000055531e7223 */ /* 0x040fe2000000001e */
[C---:B------:R-:W-:Y:S01]  /*6ca0*/  SHF.L.U32 R85, R110.reuse, 0x10, RZ ;  /* 0x000000106e557819 */ /* 0x040fe200000006ff */
[C---:B------:R-:W-:Y:S01]  /*6cb0*/  FFMA R31, R83.reuse, R80, R31 ;  /* 0x00000050531f7223 */ /* 0x040fe2000000001f */
[----:B------:R-:W-:Y:S01]  /*6cc0*/  LOP3.LUT R80, R110, 0xffff0000, RZ, 0xc0, !PT ;  /* 0xffff00006e507812 */ /* 0x000fe200078ec0ff */
[C---:B------:R-:W-:Y:S01]  /*6cd0*/  FMUL R28, R76.reuse, R32 ;  /* 0x000000204c1c7220 */ /* 0x040fe20000400000 */
[C---:B------:R-:W-:Y:S01]  /*6ce0*/  FMUL R29, R76.reuse, R33 ;  /* 0x000000214c1d7220 */ /* 0x040fe20000400000 */
[C---:B------:R-:W-:Y:S01]  /*6cf0*/  FMUL R34, R76.reuse, R34 ;  /* 0x000000224c227220 */ /* 0x040fe20000400000 */
[----:B------:R-:W-:Y:S01]  /*6d00*/  FMUL R35, R76, R35 ;  /* 0x000000234c237220 */ /* 0x000fe20000400000 */
[----:B------:R-:W-:Y:S01]  /*6d10*/  FFMA R28, R83, R85, R28 ;  /* 0x00000055531c7223 */ /* 0x000fe2000000001c */
[----:B------:R-:W-:Y:S01]  /*6d20*/  SHF.L.U32 R85, R117, 0x10, RZ ;  /* 0x0000001075557819 */ /* 0x000fe200000006ff */
[C---:B------:R-:W-:Y:S01]  /*6d30*/  FFMA R29, R83.reuse, R80, R29 ;  /* 0x00000050531d7223 */ /* 0x040fe2000000001d */
[C---:B------:R-:W-:Y:S01]  /*6d40*/  SHF.L.U32 R80, R116.reuse, 0x10, RZ ;  /* 0x0000001074507819 */ /* 0x040fe200000006ff */
[----:B------:R-:W-:Y:S01]  /*6d50*/  FFMA R34, R83, R87, R34 ;  /* 0x0000005753227223 */ /* 0x000fe20000000022 */
[----:B------:R-:W-:Y:S01]  /*6d60*/  SHF.L.U32 R87, R119, 0x10, RZ ;  /* 0x0000001077577819 */ /* 0x000fe200000006ff */
[C---:B------:R-:W-:Y:S01]  /*6d70*/  FFMA R35, R83.reuse, R82, R35 ;  /* 0x0000005253237223 */ /* 0x040fe20000000023 */
[----:B------:R-:W-:Y:S01]  /*6d80*/  LOP3.LUT R82, R116, 0xffff0000, RZ, 0xc0, !PT ;  /* 0xffff000074527812 */ /* 0x000fe200078ec0ff */
[C---:B------:R-:W-:Y:S01]  /*6d90*/  FMUL R32, R76.reuse, R36 ;  /* 0x000000244c207220 */ /* 0x040fe20000400000 */
[C---:B------:R-:W-:Y:S01]  /*6da0*/  FMUL R33, R76.reuse, R37 ;  /* 0x000000254c217220 */ /* 0x040fe20000400000 */
[----:B------:R-:W-:Y:S01]  /*6db0*/  FMUL R38, R76, R38 ;  /* 0x000000264c267220 */ /* 0x000fe20000400000 */
[----:B------:R1:W-:Y:S01]  /*6dc0*/  STS.128 [R178+UR36+0x400], R112 ;  /* 0x00040070b2007988 */ /* 0x0003e20008000c24 */
[----:B------:R-:W-:Y:S01]  /*6dd0*/  FFMA R32, R83, R80, R32 ;  /* 0x0000005053207223 */ /* 0x000fe20000000020 */
[----:B------:R-:W-:Y:S01]  /*6de0*/  LOP3.LUT R80, R117, 0xffff0000, RZ, 0xc0, !PT ;  /* 0xffff000075507812 */ /* 0x000fe200078ec0ff */
[C---:B------:R-:W-:Y:S01]  /*6df0*/  FFMA R33, R83.reuse, R82, R33 ;  /* 0x0000005253217223 */ /* 0x040fe20000000021 */
[----:B------:R-:W-:Y:S01]  /*6e00*/  LOP3.LUT R82, R118, 0xffff0000, RZ, 0xc0, !PT ;  /* 0xffff000076527812 */ /* 0x000fe200078ec0ff */
[----:B------:R-:W-:Y:S01]  /*6e10*/  FMUL R39, R76, R39 ;  /* 0x000000274c277220 */ /* 0x000fe20000400000 */
[C---:B------:R-:W-:Y:S01]  /*6e20*/  FFMA R38, R83.reuse, R85, R38 ;  /* 0x0000005553267223 */ /* 0x040fe20000000026 */
[----:B------:R-:W-:Y:S01]  /*6e30*/  SHF.L.U32 R85, R118, 0x10, RZ ;  /* 0x0000001076557819 */ /* 0x000fe200000006ff */
[C---:B------:R-:W-:Y:S01]  /*6e40*/  FMUL R36, R76.reuse, R40 ;  /* 0x000000284c247220 */ /* 0x040fe20000400000 */
[----:B------:R-:W-:Y:S01]  /*6e50*/  FFMA R39, R83, R80, R39 ;  /* 0x0000005053277223 */ /* 0x000fe20000000027 */
[----:B------:R-:W-:Y:S01]  /*6e60*/  LOP3.LUT R80, R119, 0xffff0000, RZ, 0xc0, !PT ;  /* 0xffff000077507812 */ /* 0x000fe200078ec0ff */
[C---:B------:R-:W-:Y:S01]  /*6e70*/  FMUL R37, R76.reuse, R41 ;  /* 0x000000294c257220 */ /* 0x040fe20000400000 */
[C---:B------:R-:W-:Y:S01]  /*6e80*/  FMUL R42, R76.reuse, R42 ;  /* 0x0000002a4c2a7220 */ /* 0x040fe20000400000 */
[----:B------:R-:W-:Y:S01]  /*6e90*/  FMUL R43, R76, R43 ;  /* 0x0000002b4c2b7220 */ /* 0x000fe20000400000 */
[C---:B------:R-:W-:Y:S01]  /*6ea0*/  FFMA R36, R83.reuse, R85, R36 ;  /* 0x0000005553247223 */ /* 0x040fe20000000024 */
[C---:B------:R-:W-:Y:S01]  /*6eb0*/  SHF.L.U32 R85, R124.reuse, 0x10, RZ ;  /* 0x000000107c557819 */ /* 0x040fe200000006ff */
[----:B------:R2:W-:Y:S01]  /*6ec0*/  STS.128 [R177+0x400], R120 ;  /* 0x00040078b1007388 */ /* 0x0005e20000000c00 */
[----:B------:R-:W-:Y:S01]  /*6ed0*/  FFMA R37, R83, R82, R37 ;  /* 0x0000005253257223 */ /* 0x000fe20000000025 */
[----:B------:R-:W-:Y:S01]  /*6ee0*/  LOP3.LUT R82, R125, 0xffff0000, RZ, 0xc0, !PT ;  /* 0xffff00007d527812 */ /* 0x000fe200078ec0ff */
[----:B------:R-:W-:Y:S01]  /*6ef0*/  FFMA R42, R83, R87, R42 ;  /* 0x00000057532a7223 */ /* 0x000fe2000000002a */
[----:B------:R-:W-:Y:S01]  /*6f00*/  SHF.L.U32 R87, R125, 0x10, RZ ;  /* 0x000000107d577819 */ /* 0x000fe200000006ff */
        /* <DEDUP_REMOVED lines=8> */
[----:B------:R4:W-:Y:S01]  /*6f90*/  STS.128 [R176+0x400], R128 ;  /* 0x00040080b0007388 */ /* 0x0009e20000000c00 */
[C---:B------:R-:W-:Y:S01]  /*6fa0*/  FFMA R41, R83.reuse, R80, R41 ;  /* 0x0000005053297223 */ /* 0x040fe20000000029 */
[C---:B------:R-:W-:Y:S01]  /*6fb0*/  SHF.L.U32 R80, R126.reuse, 0x10, RZ ;  /* 0x000000107e507819 */ /* 0x040fe200000006ff */
[----:B------:R-:W-:Y:S01]  /*6fc0*/  FFMA R46, R83, R87, R46 ;  /* 0x00000057532e7223 */ /* 0x000fe2000000002e */
[----:B------:R-:W-:Y:S01]  /*6fd0*/  SHF.L.U32 R87, R133, 0x10, RZ ;  /* 0x0000001085577819 */ /* 0x000fe200000006ff */
[----:B------:R-:W-:Y:S01]  /*6fe0*/  FFMA R47, R83, R82, R47 ;  /* 0x00000052532f7223 */ /* 0x000fe2000000002f */
[----:B------:R-:W-:Y:S01]  /*6ff0*/  LOP3.LUT R82, R126, 0xffff0000, RZ, 0xc0, !PT ;  /* 0xffff00007e527812 */ /* 0x000fe200078ec0ff */
[C---:B------:R-:W-:Y:S01]  /*7000*/  FMUL R44, R76.reuse, R48 ;  /* 0x000000304c2c7220 */ /* 0x040fe20000400000 */
[----:B-1----:R-:W-:Y:S01]  /*7010*/  F2FP.BF16.F32.PACK_AB R112, R25, R24 ;  /* 0x000000181970723e */ /* 0x002fe200000010ff */
[C---:B------:R-:W-:Y:S01]  /*7020*/  FMUL R45, R76.reuse, R49 ;  /* 0x000000314c2d7220 */ /* 0x040fe20000400000 */
[----:B------:R-:W-:Y:S01]  /*7030*/  F2FP.BF16.F32.PACK_AB R113, R31, R30 ;  /* 0x0000001e1f71723e */ /* 0x000fe200000010ff */
[----:B------:R-:W-:Y:S01]  /*7040*/  FMUL R50, R76, R50 ;  /* 0x000000324c327220 */ /* 0x000fe20000400000 */
[----:B------:R-:W-:Y:S01]  /*7050*/  F2FP.BF16.F32.PACK_AB R114, R29, R28 ;  /* 0x0000001c1d72723e */ /* 0x000fe200000010ff */
[----:B------:R-:W-:Y:S01]  /*7060*/  FFMA R44, R83, R80, R44 ;  /* 0x00000050532c7223 */ /* 0x000fe2000000002c */
[----:B------:R-:W-:Y:S01]  /*7070*/  LOP3.LUT R80, R127, 0xffff0000, RZ, 0xc0, !PT ;  /* 0xffff00007f507812 */ /* 0x000fe200078ec0ff */
[----:B------:R-:W-:Y:S01]  /*7080*/  FFMA R45, R83, R82, R45 ;  /* 0x00000052532d7223 */ /* 0x000fe2000000002d */
[----:B------:R-:W-:Y:S01]  /*7090*/  LOP3.LUT R82, R132, 0xffff0000, RZ, 0xc0, !PT ;  /* 0xffff000084527812 */ /* 0x000fe200078ec0ff */
[----:B------:R-:W-:Y:S01]  /*70a0*/  FMUL R51, R76, R51 ;  /* 0x000000334c337220 */ /* 0x000fe20000400000 */
[----:B------:R-:W-:Y:S01]  /*70b0*/  F2FP.BF16.F32.PACK_AB R115, R35, R34 ;  /* 0x000000222373723e */ /* 0x000fe200000010ff */
[----:B------:R-:W-:Y:S01]  /*70c0*/  FFMA R50, R83, R85, R50 ;  /* 0x0000005553327223 */ /* 0x000fe20000000032 */
[----:B------:R-:W-:Y:S01]  /*70d0*/  SHF.L.U32 R85, R132, 0x10, RZ ;  /* 0x0000001084557819 */ /* 0x000fe200000006ff */
[C---:B------:R-:W-:Y:S01]  /*70e0*/  FMUL R48, R76.reuse, R52 ;  /* 0x000000344c307220 */ /* 0x040fe20000400000 */
[----:B--2---:R-:W-:Y:S01]  /*70f0*/  F2FP.BF16.F32.PACK_AB R120, R33, R32 ;  /* 0x000000202178723e */ /* 0x004fe200000010ff */
[----:B------:R-:W-:Y:S01]  /*7100*/  FFMA R51, R83, R80, R51 ;  /* 0x0000005053337223 */ /* 0x000fe20000000033 */
[----:B------:R-:W-:Y:S01]  /*7110*/  LOP3.LUT R80, R133, 0xffff0000, RZ, 0xc0, !PT ;  /* 0xffff000085507812 */ /* 0x000fe200078ec0ff */
[----:B------:R1:W-:Y:S01]  /*7120*/  STS.128 [R175+0x400], R112 ;  /* 0x00040070af007388 */ /* 0x0003e20000000c00 */
[----:B------:R-:W-:Y:S01]  /*7130*/  F2FP.BF16.F32.PACK_AB R121, R39, R38 ;  /* 0x000000262779723e */ /* 0x000fe200000010ff */
[C---:B------:R-:W-:Y:S01]  /*7140*/  FMUL R49, R76.reuse, R53 ;  /* 0x000000354c317220 */ /* 0x040fe20000400000 */
[----:B------:R-:W-:Y:S01]  /*7150*/  F2FP.BF16.F32.PACK_AB R122, R37, R36 ;  /* 0x00000024257a723e */ /* 0x000fe200000010ff */
[C---:B------:R-:W-:Y:S01]  /*7160*/  FMUL R54, R76.reuse, R54 ;  /* 0x000000364c367220 */ /* 0x040fe20000400000 */
[----:B------:R-:W-:Y:S01]  /*7170*/  F2FP.BF16.F32.PACK_AB R123, R43, R42 ;  /* 0x0000002a2b7b723e */ /* 0x000fe200000010ff */
[----:B------:R-:W-:Y:S01]  /*7180*/  FMUL R55, R76, R55 ;  /* 0x000000374c377220 */ /* 0x000fe20000400000 */
[----:B----4-:R-:W-:Y:S01]  /*7190*/  F2FP.BF16.F32.PACK_AB R128, R41, R40 ;  /* 0x000000282980723e */ /* 0x010fe200000010ff */
[C---:B------:R-:W-:Y:S01]  /*71a0*/  FFMA R48, R83.reuse, R85, R48 ;  /* 0x0000005553307223 */ /* 0x040fe20000000030 */
[C---:B------:R-:W-:Y:S01]  /*71b0*/  FFMA R49, R83.reuse, R82, R49 ;  /* 0x0000005253317223 */ /* 0x040fe20000000031 */
[----:B------:R1:W-:Y:S01]  /*71c0*/  STS.128 [R173+0x400], R120 ;  /* 0x00040078ad007388 */ /* 0x0003e20000000c00 */
[C---:B------:R-:W-:Y:S01]  /*71d0*/  SHF.L.U32 R85, R134.reuse, 0x10, RZ ;  /* 0x0000001086557819 */ /* 0x040fe200000006ff */
[----:B------:R-:W-:Y:S01]  /*71e0*/  FFMA R54, R83, R87, R54 ;  /* 0x0000005753367223 */ /* 0x000fe20000000036 */
[----:B------:R-:W-:Y:S01]  /*71f0*/  SHF.L.U32 R87, R135, 0x10, RZ ;  /* 0x0000001087577819 */ /* 0x000fe200000006ff */
[----:B------:R-:W-:Y:S01]  /*7200*/  FFMA R55, R83, R80, R55 ;  /* 0x0000005053377223 */ /* 0x000fe20000000037 */
[----:B------:R-:W-:Y:S01]  /*7210*/  LOP3.LUT R80, R134, 0xffff0000, RZ, 0xc0, !PT ;  /* 0xffff000086507812 */ /* 0x000fe200078ec0ff */
[C---:B------:R-:W-:Y:S01]  /*7220*/  FMUL R52, R76.reuse, R56 ;  /* 0x000000384c347220 */ /* 0x040fe20000400000 */
[----:B------:R-:W-:Y:S01]  /*7230*/  LOP3.LUT R82, R135, 0xffff0000, RZ, 0xc0, !PT ;  /* 0xffff000087527812 */ /* 0x000fe200078ec0ff */
[C---:B------:R-:W-:Y:S01]  /*7240*/  FMUL R53, R76.reuse, R57 ;  /* 0x000000394c357220 */ /* 0x040fe20000400000 */
[C---:B------:R-:W-:Y:S01]  /*7250*/  FMUL R58, R76.reuse, R58 ;  /* 0x0000003a4c3a7220 */ /* 0x040fe20000400000 */
[----:B------:R-:W-:Y:S01]  /*7260*/  FMUL R59, R76, R59 ;  /* 0x0000003b4c3b7220 */ /* 0x000fe20000400000 */
[C---:B------:R-:W-:Y:S01]  /*7270*/  FFMA R52, R83.reuse, R85, R52 ;  /* 0x0000005553347223 */ /* 0x040fe20000000034 */
[C---:B------:R-:W-:Y:S01]  /*7280*/  FFMA R53, R83.reuse, R80, R53 ;  /* 0x0000005053357223 */ /* 0x040fe20000000035 */
[C---:B------:R-:W-:Y:S01]  /*7290*/  FFMA R58, R83.reuse, R87, R58 ;  /* 0x00000057533a7223 */ /* 0x040fe2000000003a */
[----:B------:R-:W-:Y:S01]  /*72a0*/  FFMA R59, R83, R82, R59 ;  /* 0x00000052533b7223 */ /* 0x000fe2000000003b */
[----:B------:R-:W-:Y:S01]  /*72b0*/  SHF.L.U32 R80, R140, 0x10, RZ ;  /* 0x000000108c507819 */ /* 0x000fe200000006ff */
[----:B------:R-:W-:Y:S01]  /*72c0*/  FMUL R56, R76, R60 ;  /* 0x0000003c4c387220 */ /* 0x000fe20000400000 */
[----:B------:R-:W-:Y:S01]  /*72d0*/  LOP3.LUT R82, R140, 0xffff0000, RZ, 0xc0, !PT ;  /* 0xffff00008c527812 */ /* 0x000fe200078ec0ff */
[C---:B------:R-:W-:Y:S01]  /*72e0*/  FMUL R57, R76.reuse, R61 ;  /* 0x0000003d4c397220 */ /* 0x040fe20000400000 */
[----:B------:R-:W-:Y:S01]  /*72f0*/  SHF.L.U32 R85, R141, 0x10, RZ ;  /* 0x000000108d557819 */ /* 0x000fe200000006ff */
[C---:B------:R-:W-:Y:S01]  /*7300*/  FMUL R62, R76.reuse, R62 ;  /* 0x0000003e4c3e7220 */ /* 0x040fe20000400000 */
[----:B------:R-:W-:Y:S01]  /*7310*/  F2FP.BF16.F32.PACK_AB R129, R47, R46 ;  /* 0x0000002e2f81723e */ /* 0x000fe200000010ff */
[----:B------:R-:W-:Y:S01]  /*7320*/  FFMA R56, R83, R80, R56 ;  /* 0x0000005053387223 */ /* 0x000fe20000000038 */
[----:B------:R-:W-:Y:S01]  /*7330*/  F2FP.BF16.F32.PACK_AB R130, R45, R44 ;  /* 0x0000002c2d82723e */ /* 0x000fe200000010ff */
[----:B------:R-:W-:Y:S01]  /*7340*/  FFMA R57, R83, R82, R57 ;  /* 0x0000005253397223 */ /* 0x000fe20000000039 */
[----:B------:R-:W-:Y:S01]  /*7350*/  F2FP.BF16.F32.PACK_AB R131, R51, R50 ;  /* 0x000000323383723e */ /* 0x000fe200000010ff */
[----:B------:R-:W-:Y:S01]  /*7360*/  FFMA R62, R83, R85, R62 ;  /* 0x00000055533e7223 */ /* 0x000fe2000000003e */
[----:B------:R-:W-:Y:S01]  /*7370*/  LOP3.LUT R80, R141, 0xffff0000, RZ, 0xc0, !PT ;  /* 0xffff00008d507812 */ /* 0x000fe200078ec0ff */
[----:B------:R-:W-:Y:S01]  /*7380*/  FMUL R63, R76, R63 ;  /* 0x0000003f4c3f7220 */ /* 0x000fe20000400000 */
[----:B------:R-:W-:Y:S01]  /*7390*/  SHF.L.U32 R85, R142, 0x10, RZ ;  /* 0x000000108e557819 */ /* 0x000fe200000006ff */
[----:B------:R1:W-:Y:S01]  /*73a0*/  STS.128 [R172+0x400], R128 ;  /* 0x00040080ac007388 */ /* 0x0003e20000000c00 */
[----:B------:R-:W-:Y:S01]  /*73b0*/  FMUL R60, R76, R64 ;  /* 0x000000404c3c7220 */ /* 0x000fe20000400000 */
[----:B------:R-:W-:Y:S01]  /*73c0*/  LOP3.LUT R82, R142, 0xffff0000, RZ, 0xc0, !PT ;  /* 0xffff00008e527812 */ /* 0x000fe200078ec0ff */
[C---:B------:R-:W-:Y:S01]  /*73d0*/  FMUL R61, R76.reuse, R65 ;  /* 0x000000414c3d7220 */ /* 0x040fe20000400000 */
[----:B------:R-:W-:Y:S01]  /*73e0*/  SHF.L.U32 R87, R143, 0x10, RZ ;  /* 0x000000108f577819 */ /* 0x000fe200000006ff */
[C---:B------:R-:W-:Y:S01]  /*73f0*/  FMUL R66, R76.reuse, R66 ;  /* 0x000000424c427220 */ /* 0x040fe20000400000 */
[----:B------:R-:W-:Y:S01]  /*7400*/  FFMA R63, R83, R80, R63 ;  /* 0x00000050533f7223 */ /* 0x000fe2000000003f */
[----:B------:R-:W-:Y:S01]  /*7410*/  FMUL R67, R76, R67 ;  /* 0x000000434c437220 */ /* 0x000fe20000400000 */
[----:B------:R-:W-:Y:S01]  /*7420*/  F2FP.BF16.F32.PACK_AB R136, R49, R48 ;  /* 0x000000303188723e */ /* 0x000fe200000010ff */
[----:B------:R-:W-:Y:S01]  /*7430*/  FFMA R60, R83, R85, R60 ;  /* 0x00000055533c7223 */ /* 0x000fe2000000003c */
[----:B------:R-:W-:Y:S01]  /*7440*/  F2FP.BF16.F32.PACK_AB R137, R55, R54 ;  /* 0x000000363789723e */ /* 0x000fe200000010ff */
[----:B------:R-:W-:Y:S01]  /*7450*/  FFMA R61, R83, R82, R61 ;  /* 0x00000052533d7223 */ /* 0x000fe2000000003d */
[----:B------:R-:W-:Y:S01]  /*7460*/  F2FP.BF16.F32.PACK_AB R138, R53, R52 ;  /* 0x00000034358a723e */ /* 0x000fe200000010ff */
[----:B------:R-:W-:Y:S01]  /*7470*/  FFMA R66, R83, R87, R66 ;  /* 0x0000005753427223 */ /* 0x000fe20000000042 */
[----:B------:R-:W-:Y:S01]  /*7480*/  F2FP.BF16.F32.PACK_AB R139, R59, R58 ;  /* 0x0000003a3b8b723e */ /* 0x000fe200000010ff */
[----:B------:R-:W-:Y:S01]  /*7490*/  FFMA R67, R83, R84, R67 ;  /* 0x0000005453437223 */ /* 0x000fe20000000043 */
[----:B------:R-:W-:Y:S02]  /*74a0*/  F2FP.BF16.F32.PACK_AB R180, R57, R56 ;  /* 0x0000003839b4723e */ /* 0x000fe400000010ff */
[----:B------:R-:W-:Y:S01]  /*74b0*/  F2FP.BF16.F32.PACK_AB R181, R63, R62 ;  /* 0x0000003e3fb5723e */ /* 0x000fe200000010ff */
[----:B------:R1:W-:Y:S01]  /*74c0*/  STS.128 [R171+0x400], R136 ;  /* 0x00040088ab007388 */ /* 0x0003e20000000c00 */
[----:B------:R-:W-:Y:S02]  /*74d0*/  F2FP.BF16.F32.PACK_AB R182, R61, R60 ;  /* 0x0000003c3db6723e */ /* 0x000fe400000010ff */
[----:B------:R-:W-:Y:S05]  /*74e0*/  F2FP.BF16.F32.PACK_AB R183, R67, R66 ;  /* 0x0000004243b7723e */ /* 0x000fea00000010ff */
[----:B------:R1:W-:Y:S01]  /*74f0*/  STS.128 [R170+0x400], R180 ;  /* 0x000400b4aa007388 */ /* 0x0003e20000000c00 */
[----:B------:R-:W-:Y:S01]  /*7500*/  @!PT LDS RZ, [RZ] ;  /* 0x00000000fffff984 */ /* 0x000fe20000000800 */
[----:B------:R-:W-:Y:S01]  /*7510*/  @!PT LDS RZ, [RZ] ;  /* 0x00000000fffff984 */ /* 0x000fe20000000800 */
[----:B------:R-:W-:Y:S01]  /*7520*/  @!PT LDS RZ, [RZ] ;  /* 0x00000000fffff984 */ /* 0x000fe20000000800 */
[----:B------:R-:W-:Y:S01]  /*7530*/  @!PT LDS RZ, [RZ] ;  /* 0x00000000fffff984 */ /* 0x000fe20000000800 */
[----:B------:R2:W-:Y:S07]  /*7540*/  MEMBAR.ALL.CTA ;  /* 0x0000000000007992 */ /* 0x0005ee0000008000 */
[----:B--2---:R-:W2:Y:S02]  /*7550*/  FENCE.VIEW.ASYNC.S ;  /* 0x00000000000073c6 */ /* 0x004ea40000000000 */
[----:B--2---:R-:W-:Y:S06]  /*7560*/  BAR.SYNC.DEFER_BLOCKING 0x1, 0x80 ;  /* 0x0042000000007b1d */ /* 0x004fec0000010000 */
[----:B------:R-:W-:Y:S05]  /*7570*/  @P0 BRA `(.L_x_102) ;  /* 0x0000000000300947 */ /* 0x000fea0003800000 */
[----:B------:R-:W-:Y:S01]  /*7580*/  UIADD3 UR6, UPT, UPT, UR36, 0x400, URZ ;  /* 0x0000040024067890 */ /* 0x000fe2000fffe0ff */
[----:B------:R-:W-:Y:S01]  /*7590*/  IMAD.IADD R0, R168, 0x1, R81 ;  /* 0x00000001a8007824 */ /* 0x000fe200078e0251 */
[----:B------:R-:W-:Y:S01]  /*75a0*/  UIADD3 UR4, UP0, UPT, UR52, 0xa80, URZ ;  /* 0x00000a8034047890 */ /* 0x000fe2000ff1e0ff */
[----:B------:R-:W-:Y:S03]  /*75b0*/  UMOV UR51, UR44 ;  /* 0x0000002c00337c82 */ /* 0x000fe60008000000 */
[----:B------:R-:W-:Y:S01]  /*75c0*/  IMAD.U32 R159, RZ, RZ, UR6 ;  /* 0x00000006ff9f7e24 */ /* 0x000fe2000f8e00ff */
[----:B------:R-:W-:Y:S01]  /*75d0*/  R2UR UR49, R0 ;  /* 0x00000000003172ca */ /* 0x000fe200000e0000 */
[----:B------:R-:W-:Y:S03]  /*75e0*/  UIADD3.X UR5, UPT, UPT, URZ, UR53, URZ, UP0, !UPT ;  /* 0x00000035ff057290 */ /* 0x000fe600087fe4ff */
[----:B------:R-:W-:Y:S11]  /*75f0*/  R2UR UR48, R159 ;  /* 0x000000009f3072ca */ /* 0x000ff600000e0000 */
[----:B------:R-:W-:Y:S02]  /*7600*/  @!UPT UIADD3 URZ, UPT, UPT, URZ, URZ, URZ ;  /* 0x000000fffffff290 */ /* 0x000fe4000fffe0ff */
[----:B------:R2:W-:Y:S01]  /*7610*/  UTMASTG.3D [UR48], [UR4] ;  /* 0x00000030040073b5 */ /* 0x0005e20008010000 */
[----:B------:R0:W-:Y:S01]  /*7620*/  UTMACMDFLUSH ;  /* 0x00000000000079b7 */ /* 0x0001e20000000000 */
[----:B--2---:R-:W-:Y:S04]  /*7630*/  DEPBAR.LE SB0, 0x1 ;  /* 0x000080400000791a */ /* 0x004fe80000000000 */
.L_x_102:
[----:B------:R-:W-:Y:S05]  /*7640*/  BSYNC.RECONVERGENT B0 ;  /* 0x0000000000007941 */ /* 0x000fea0003800200 */
.L_x_101:
[----:B------:R-:W-:Y:S01]  /*7650*/  BAR.SYNC.DEFER_BLOCKING 0x1, 0x80 ;  /* 0x0042000000007b1d */ /* 0x000fe20000010000 */
[----:B------:R-:W-:Y:S01]  /*7660*/  ISETP.NE.AND P2, PT, R174, RZ, PT ;  /* 0x000000ffae00720c */ /* 0x000fe20003f45270 */
[----:B------:R-:W-:Y:S01]  /*7670*/  UISETP.NE.AND UP0, UPT, UR45, URZ, UPT ;  /* 0x000000ff2d00728c */ /* 0x000fe2000bf05270 */
[----:B------:R-:W-:Y:S11]  /*7680*/  LEA R3, R97, UR36, 0x3 ;  /* 0x0000002461037c11 */ /* 0x000ff6000f8e18ff */
[----:B------:R-:W-:Y:S01]  /*7690*/  @P2 SHF.L.U32 R4, R162, 0x1f, RZ ;  /* 0x0000001fa2042819 */ /* 0x000fe200000006ff */
[----:B------:R-:W-:Y:S06]  /*76a0*/  BRA.U !UP0, `(.L_x_103) ;  /* 0x0000000108247547 */ /* 0x000fec000b800000 */
[----:B------:R-:W-:Y:S01]  /*76b0*/  IMAD.U32 R5, RZ, RZ, UR47 ;  /* 0x0000002fff057e24 */ /* 0x000fe2000f8e00ff */
[----:B------:R-:W-:Y:S01]  /*76c0*/  MOV R0, UR37 ;  /* 0x0000002500007c02 */ /* 0x000fe20008000f00 */
[----:B------:R-:W-:Y:S03]  /*76d0*/  UIADD3 UR47, UPT, UPT, UR47, 0x1, URZ ;  /* 0x000000012f2f7890 */ /* 0x000fe6000fffe0ff */
[----:B------:R-:W-:Y:S01]  /*76e0*/  @P2 LEA R5, R5, UR36, 0x3 ;  /* 0x0000002405052c11 */ /* 0x000fe2000f8e18ff */
[----:B------:R-:W-:Y:S04]  /*76f0*/  UISETP.NE.AND UP0, UPT, UR47, 0x4, UPT ;  /* 0x000000042f00788c */ /* 0x000fe8000bf05270 */
[----:B------:R-:W-:Y:S01]  /*7700*/  @P2 VIADD R5, R5, 0x50 ;  /* 0x0000005005052836 */ /* 0x000fe20000000000 */
[----:B------:R-:W-:Y:S04]  /*7710*/  USEL UR47, UR47, URZ, UP0 ;  /* 0x000000ff2f2f7287 */ /* 0x000fe80008000000 */
[----:B------:R-:W-:Y:S04]  /*7720*/  @P2 PRMT R0, R0, 0x654, R5 ;  /* 0x0000065400002816 */ /* 0x000fe80000000005 */
[----:B------:R2:W-:Y:S04]  /*7730*/  @P2 SYNCS.ARRIVE.TRANS64.RED.A1T0 RZ, [R0+URZ], RZ ;  /* 0x000000ff00ff29a7 */ /* 0x0005e800081004ff */
.L_x_103:
[----:B------:R-:W4:Y:S01]  /*7740*/  @P2 SYNCS.PHASECHK.TRANS64.TRYWAIT P1, [R3+URZ+0x30], R4 ;  /* 0x00003004030025a7 */ /* 0x000f2200080211ff */
[----:B------:R-:W-:Y:S01]  /*7750*/  ISETP.NE.AND P0, PT, R79, RZ, PT ;  /* 0x000000ff4f00720c */ /* 0x000fe20003f05270 */
[----:B--2---:R-:W-:Y:S01]  /*7760*/  IMAD.MOV.U32 R0, RZ, RZ, 0x80 ;  /* 0x00000080ff007424 */ /* 0x004fe200078e00ff */
[----:B------:R-:W-:Y:S04]  /*7770*/  BSSY B1, `(.L_x_104) ;  /* 0x0000020000017945 */ /* 0x000fe80003800000 */
[----:B------:R-:W-:Y:S02]  /*7780*/  SEL R81, R0, 0x40, !P0 ;  /* 0x0000004000517807 */ /* 0x000fe40004000000 */
[----:B----4-:R-:W-:Y:S01]  /*7790*/  @P2 SEL R99, RZ, 0x1, !P1 ;  /* 0x00000001ff632807 */ /* 0x010fe20004800000 */
[----:B------:R-:W-:Y:S06]  /*77a0*/  @!P2 BRA `(.L_x_105) ;  /* 0x000000000070a947 */ /* 0x000fec0003800000 */
[----:B------:R-:W-:Y:S01]  /*77b0*/  ISETP.NE.AND P2, PT, R104, RZ, PT ;  /* 0x000000ff6800720c */ /* 0x000fe20003f45270 */
[----:B------:R-:W-:Y:S01]  /*77c0*/  BSSY B0, `(.L_x_106) ;  /* 0x000000b000007945 */ /* 0x000fe20003800000 */
[----:B------:R-:W-:Y:S11]  /*77d0*/  ISETP.NE.AND P0, PT, R99, RZ, PT ;  /* 0x000000ff6300720c */ /* 0x000ff60003f05270 */
[----:B------:R-:W-:Y:S05]  /*77e0*/  @P2 IMAD R6, R97, 0x4000, R178 ;  /* 0x0000400061062824 */ /* 0x000fea00078e02b2 */
[----:B------:R-:W-:Y:S04]  /*77f0*/  @P2 IADD3 R9, PT, PT, R6, UR36, RZ ;  /* 0x0000002406092c10 */ /* 0x000fe8000fffe0ff */
[----:B------:R-:W-:Y:S01]  /*7800*/  @P2 IADD3 R7, PT, PT, R96, R9, RZ ;  /* 0x0000000960072210 */ /* 0x000fe20007ffe0ff */
[--C-:B------:R-:W-:Y:S02]  /*7810*/  @P2 IMAD.IADD R5, R86, 0x1, R9.reuse ;  /* 0x0000000156052824 */ /* 0x100fe400078e0209 */
[----:B------:R-:W-:Y:S01]  /*7820*/  @P2 IMAD.IADD R4, R98, 0x1, R9 ;  /* 0x0000000162042824 */ /* 0x000fe200078e0209 */
[----:B------:R-:W-:Y:S06]  /*7830*/  @P0 BRA `(.L_x_107) ;  /* 0x00000000000c0947 */ /* 0x000fec0003800000 */
[----:B------:R-:W-:Y:S04]  /*7840*/  SHF.L.U32 R0, R162, 0x1f, RZ ;  /* 0x0000001fa2007819 */ /* 0x000fe800000006ff */
[----:B------:R-:W2:Y:S02]  /*7850*/  SYNCS.PHASECHK.TRANS64.TRYWAIT P0, [R3+URZ+0x30], R0 ;  /* 0x00003000030075a7 */ /* 0x000ea400080011ff */
[----:B--2---:R-:W-:Y:S05]  /*7860*/  @!P0 BRA `(.L_x_108) ;  /* 0x0000004800088947 */ /* 0x004fea0003800000 */
.L_x_107:
[----:B------:R-:W-:Y:S05]  /*7870*/  BSYNC B0 ;  /* 0x0000000000007941 */ /* 0x000fea0003800000 */
.L_x_106:
[----:B------:R-:W-:Y:S01]  /*7880*/  ISETP.NE.AND P0, PT, R104, RZ, PT ;  /* 0x000000ff6800720c */ /* 0x000fe20003f05270 */
[----:B------:R-:W-:Y:S11]  /*7890*/  VIADD R97, R97, 0x1 ;  /* 0x0000000161617836 */ /* 0x000ff60000000000 */
[----:B------:R-:W-:Y:S01]  /*78a0*/  @!UPT UIADD3 URZ, UPT, UPT, URZ, URZ, URZ ;  /* 0x000000fffffff290 */ /* 0x000fe2000fffe0ff */
[----:B------:R4:W1:Y:S01]  /*78b0*/  @P0 LDS.128 R88, [R6+UR36+0x400] ;  /* 0x0004002406580984 */ /* 0x0008620008000c00 */
[--C-:B--2---:R-:W-:Y:S01]  /*78c0*/  @P0 IMAD.IADD R3, R96, 0x1, R5.reuse ;  /* 0x0000000160030824 */ /* 0x104fe200078e0205 */
[C---:B------:R-:W-:Y:S01]  /*78d0*/  @P0 IADD3 R0, PT, PT, R98.reuse, R7, RZ ;  /* 0x0000000762000210 */ /* 0x040fe20007ffe0ff */
[C---:B------:R-:W-:Y:S01]  /*78e0*/  @P0 IMAD.IADD R8, R98.reuse, 0x1, R5 ;  /* 0x0000000162080824 */ /* 0x040fe200078e0205 */
[----:B------:R4:W2:Y:S02]  /*78f0*/  @P0 LDS.128 R92, [R4+0x400] ;  /* 0x00040000045c0984 */ /* 0x0008a40000000c00 */
[----:B------:R-:W-:Y:S02]  /*7900*/  @P0 IADD3 R9, PT, PT, R98, R3, RZ ;  /* 0x0000000362090210 */ /* 0x000fe40007ffe0ff */
[----:B------:R4:W1:Y:S04]  /*7910*/  @P0 LDS.128 R100, [R7+0x400] ;  /* 0x0004000007640984 */ /* 0x0008680000000c00 */
[----:B------:R4:W1:Y:S04]  /*7920*/  @P0 LDS.128 R108, [R0+0x400] ;  /* 0x00040000006c0984 */ /* 0x0008680000000c00 */
[----:B------:R4:W1:Y:S04]  /*7930*/  @P0 LDS.128 R116, [R5+0x400] ;  /* 0x0004000005740984 */ /* 0x0008680000000c00 */
[----:B------:R4:W1:Y:S04]  /*7940*/  @P0 LDS.128 R124, [R8+0x400] ;  /* 0x00040000087c0984 */ /* 0x0008680000000c00 */
[----:B------:R4:W1:Y:S04]  /*7950*/  @P0 LDS.128 R132, [R3+0x400] ;  /* 0x0004000003840984 */ /* 0x0008680000000c00 */
[----:B------:R4:W1:Y:S02]  /*7960*/  @P0 LDS.128 R140, [R9+0x400] ;  /* 0x00040000098c0984 */ /* 0x0008640000000c00 */
.L_x_105:
[----:B------:R-:W-:Y:S05]  /*7970*/  BSYNC B1 ;  /* 0x0000000000017941 */ /* 0x000fea0003800000 */
.L_x_104:
[----:B------:R-:W-:Y:S05]  /*7980*/  IMAD.IADD R64, R78, 0x1, R81 ;  /* 0x000000014e407824 */ /* 0x000fea00078e0251 */
[----:B----4-:R-:W-:Y:S04]  /*7990*/  SHF.R.U32.HI R3, RZ, 0x15, R64 ;  /* 0x00000015ff037819 */ /* 0x010fe80000011640 */
[----:B------:R-:W-:Y:S11]  /*79a0*/  LOP3.LUT P0, RZ, R3, 0x3, R158, 0x48, !PT ;  /* 0x0000000303ff7812 */ /* 0x000ff6000780489e */
[----:B------:R-:W-:Y:S02]  /*79b0*/  @!UPT UIADD3 URZ, UPT, UPT, URZ, URZ, URZ ;  /* 0x000000fffffff290 */ /* 0x000fe4000fffe0ff */
        /* <DEDUP_REMOVED lines=17> */
.L_x_109:
[----:B------:R-:W-:Y:S01]  /*7ad0*/  ISETP.NE.AND P6, PT, R174, RZ, PT ;  /* 0x000000ffae00720c */ /* 0x000fe20003fc5270 */
[----:B------:R-:W-:Y:S05]  /*7ae0*/  WARPSYNC.ALL ;  /* 0x0000000000007948 */ /* 0x000fea0003800000 */
[----:B------:R-:W-:Y:S01]  /*7af0*/  R2UR UR4, R64 ;  /* 0x00000000400472ca */ /* 0x000fe200000e0000 */
[----:B------:R-:W-:Y:S01]  /*7b00*/  BSSY.RECONVERGENT B0, `(.L_x_110) ;  /* 0x0000104000007945 */ /* 0x000fe20003800200 */
[----:B------:R-:W-:Y:S02]  /*7b10*/  MOV R0, UR47 ;  /* 0x0000002f00007c02 */ /* 0x000fe40008000f00 */
[----:B------:R-:W-:Y:S02]  /*7b20*/  MOV R105, UR37 ;  /* 0x0000002500697c02 */ /* 0x000fe40008000f00 */
[----:B-1----:R-:W-:Y:S02]  /*7b30*/  SHF.L.U32 R80, R88, 0x10, RZ ;  /* 0x0000001058507819 */ /* 0x002fe400000006ff */
[----:B------:R-:W-:Y:S02]  /*7b40*/  @P6 LEA R0, R0, UR36, 0x3 ;  /* 0x0000002400006c11 */ /* 0x000fe4000f8e18ff */
[----:B------:R-:W-:Y:S02]  /*7b50*/  LOP3.LUT R82, R88, 0xffff0000, RZ, 0xc0, !PT ;  /* 0xffff000058527812 */ /* 0x000fe400078ec0ff */
[----:B------:R-:W-:Y:S01]  /*7b60*/  @P6 IADD3 R0, PT, PT, R0, 0x50, RZ ;  /* 0x0000005000006810 */ /* 0x000fe20007ffe0ff */
[----:B------:R-:W1:Y:S01]  /*7b70*/  LDTM.x64 R4, tmem[UR4] ;  /* 0x00000004000479ee */ /* 0x000e620008340000 */
[----:B------:R-:W-:Y:S02]  /*7b80*/  SHF.L.U32 R85, R89, 0x10, RZ ;  /* 0x0000001059557819 */ /* 0x000fe400000006ff */
[----:B------:R-:W-:Y:S02]  /*7b90*/  @P6 PRMT R105, R105, 0x654, R0 ;  /* 0x0000065469696816 */ /* 0x000fe40000000000 */
[----:B------:R-:W-:Y:S02]  /*7ba0*/  LOP3.LUT R84, R89, 0xffff0000, RZ, 0xc0, !PT ;  /* 0xffff000059547812 */ /* 0x000fe400078ec0ff */
[----:B------:R-:W-:Y:S02]  /*7bb0*/  SHF.L.U32 R87, R90, 0x10, RZ ;  /* 0x000000105a577819 */ /* 0x000fe400000006ff */
[----:B------:R-:W-:Y:S01]  /*7bc0*/  ISETP.NE.AND P0, PT, R165, RZ, PT ;  /* 0x000000ffa500720c */ /* 0x000fe20003f05270 */
[C---:B-1----:R-:W-:Y:S01]  /*7bd0*/  FMUL R0, R76.reuse, R4 ;  /* 0x000000044c007220 */ /* 0x042fe20000400000 */
[C---:B------:R-:W-:Y:S01]  /*7be0*/  FMUL R3, R76.reuse, R5 ;  /* 0x000000054c037220 */ /* 0x040fe20000400000 */
[C---:B------:R-:W-:Y:S01]  /*7bf0*/  FMUL R6, R76.reuse, R6 ;  /* 0x000000064c067220 */ /* 0x040fe20000400000 */
[----:B------:R-:W-:Y:S01]  /*7c00*/  FMUL R7, R76, R7 ;  /* 0x000000074c077220 */ /* 0x000fe20000400000 */
[C---:B------:R-:W-:Y:S01]  /*7c10*/  FFMA R0, R83.reuse, R80, R0 ;  /* 0x0000005053007223 */ /* 0x040fe20000000000 */
[----:B------:R-:W-:Y:S01]  /*7c20*/  LOP3.LUT R80, R90, 0xffff0000, RZ, 0xc0, !PT ;  /* 0xffff00005a507812 */ /* 0x000fe200078ec0ff */
[----:B------:R-:W-:Y:S01]  /*7c30*/  FFMA R3, R83, R82, R3 ;  /* 0x0000005253037223 */ /* 0x000fe20000000003 */
[----:B------:R-:W-:Y:S01]  /*7c40*/  LOP3.LUT R82, R103, 0xffff0000, RZ, 0xc0, !PT ;  /* 0xffff000067527812 */ /* 0x000fe200078ec0ff */
[C---:B------:R-:W-:Y:S01]  /*7c50*/  FMUL R4, R76.reuse, R8 ;  /* 0x000000084c047220 */ /* 0x040fe20000400000 */
[C---:B------:R-:W-:Y:S01]  /*7c60*/  FMUL R5, R76.reuse, R9 ;  /* 0x000000094c057220 */ /* 0x040fe20000400000 */
[----:B------:R-:W-:Y:S01]  /*7c70*/  FFMA R6, R83, R85, R6 ;  /* 0x0000005553067223 */ /* 0x000fe20000000006 */
[----:B------:R-:W-:Y:S01]  /*7c80*/  F2FP.BF16.F32.PACK_AB R112, R3, R0 ;  /* 0x000000000370723e */ /* 0x000fe200000010ff */
[----:B------:R-:W-:Y:S01]  /*7c90*/  FFMA R7, R83, R84, R7 ;  /* 0x0000005453077223 */ /* 0x000fe20000000007 */
[----:B------:R-:W-:Y:S01]  /*7ca0*/  SHF.L.U32 R3, R91, 0x10, RZ ;  /* 0x000000105b037819 */ /* 0x000fe200000006ff */
[----:B------:R-:W-:Y:S01]  /*7cb0*/  FFMA R4, R83, R87, R4 ;  /* 0x0000005753047223 */ /* 0x000fe20000000004 */
[----:B------:R-:W-:Y:S01]  /*7cc0*/  LOP3.LUT R0, R91, 0xffff0000, RZ, 0xc0, !PT ;  /* 0xffff00005b007812 */ /* 0x000fe200078ec0ff */
[----:B------:R-:W-:Y:S01]  /*7cd0*/  FMUL R10, R76, R10 ;  /* 0x0000000a4c0a7220 */ /* 0x000fe20000400000 */
[C---:B--2---:R-:W-:Y:S01]  /*7ce0*/  SHF.L.U32 R85, R92.reuse, 0x10, RZ ;  /* 0x000000105c557819 */ /* 0x044fe200000006ff */
[----:B------:R-:W-:Y:S01]  /*7cf0*/  FFMA R5, R83, R80, R5 ;  /* 0x0000005053057223 */ /* 0x000fe20000000005 */
[----:B------:R-:W-:Y:S01]  /*7d00*/  LOP3.LUT R80, R92, 0xffff0000, RZ, 0xc0, !PT ;  /* 0xffff00005c507812 */ /* 0x000fe200078ec0ff */
[C---:B------:R-:W-:Y:S01]  /*7d10*/  FMUL R11, R76.reuse, R11 ;  /* 0x0000000b4c0b7220 */ /* 0x040fe20000400000 */
[----:B------:R-:W-:Y:S01]  /*7d20*/  F2FP.BF16.F32.PACK_AB R113, R7, R6 ;  /* 0x000000060771723e */ /* 0x000fe200000010ff */
[C---:B------:R-:W-:Y:S01]  /*7d30*/  FMUL R8, R76.reuse, R12 ;  /* 0x0000000c4c087220 */ /* 0x040fe20000400000 */
[----:B------:R-:W-:Y:S01]  /*7d40*/  F2FP.BF16.F32.PACK_AB R114, R5, R4 ;  /* 0x000000040572723e */ /* 0x000fe200000010ff */
[----:B------:R-:W-:Y:S01]  /*7d50*/  FMUL R9, R76, R13 ;  /* 0x0000000d4c097220 */ /* 0x000fe20000400000 */
[C---:B------:R-:W-:Y:S01]  /*7d60*/  FFMA R10, R83.reuse, R3, R10 ;  /* 0x00000003530a7223 */ /* 0x040fe2000000000a */
[----:B------:R-:W-:Y:S01]  /*7d70*/  SHF.L.U32 R3, R94, 0x10, RZ ;  /* 0x000000105e037819 */ /* 0x000fe200000006ff */
[----:B------:R-:W-:Y:S01]  /*7d80*/  FFMA R11, R83, R0, R11 ;  /* 0x00000000530b7223 */ /* 0x000fe2000000000b */
[----:B------:R-:W-:Y:S01]  /*7d90*/  SHF.L.U32 R0, R93, 0x10, RZ ;  /* 0x000000105d007819 */ /* 0x000fe200000006ff */
[C---:B------:R-:W-:Y:S01]  /*7da0*/  FFMA R8, R83.reuse, R85, R8 ;  /* 0x0000005553087223 */ /* 0x040fe20000000008 */
[----:B------:R-:W-:Y:S01]  /*7db0*/  SHF.L.U32 R85, R100, 0x10, RZ ;  /* 0x0000001064557819 */ /* 0x000fe200000006ff */
        /* <DEDUP_REMOVED lines=8> */
[----:B------:R-:W-:Y:S01]  /*7e40*/  LOP3.LUT R0, R94, 0xffff0000, RZ, 0xc0, !PT ;  /* 0xffff00005e007812 */ /* 0x000fe200078ec0ff */
[----:B------:R-:W-:Y:S01]  /*7e50*/  FFMA R15, R83, R80, R15 ;  /* 0x00000050530f7223 */ /* 0x000fe2000000000f */
[----:B------:R-:W-:Y:S01]  /*7e60*/  LOP3.LUT R80, R95, 0xffff0000, RZ, 0xc0, !PT ;  /* 0xffff00005f507812 */ /* 0x000fe200078ec0ff */
[----:B------:R-:W-:Y:S01]  /*7e70*/  FFMA R12, R83, R3, R12 ;  /* 0x00000003530c7223 */ /* 0x000fe2000000000c */
[----:B------:R-:W-:Y:S01]  /*7e80*/  SHF.L.U32 R3, R95, 0x10, RZ ;  /* 0x000000105f037819 */ /* 0x000fe200000006ff */
[C---:B------:R-:W-:Y:S01]  /*7e90*/  FMUL R13, R76.reuse, R17 ;  /* 0x000000114c0d7220 */ /* 0x040fe20000400000 */
[----:B------:R-:W-:Y:S01]  /*7ea0*/  F2FP.BF16.F32.PACK_AB R121, R15, R14 ;  /* 0x0000000e0f79723e */ /* 0x000fe200000010ff */
[C---:B------:R-:W-:Y:S01]  /*7eb0*/  FMUL R18, R76.reuse, R18 ;  /* 0x000000124c127220 */ /* 0x040fe20000400000 */
[----:B------:R-:W-:Y:S01]  /*7ec0*/  FMUL R19, R76, R19 ;  /* 0x000000134c137220 */ /* 0x000fe20000400000 */
[C---:B------:R-:W-:Y:S01]  /*7ed0*/  FFMA R13, R83.reuse, R0, R13 ;  /* 0x00000000530d7223 */ /* 0x040fe2000000000d */
[----:B------:R-:W-:Y:S01]  /*7ee0*/  LOP3.LUT R0, R100, 0xffff0000, RZ, 0xc0, !PT ;  /* 0xffff000064007812 */ /* 0x000fe200078ec0ff */
[C---:B------:R-:W-:Y:S01]  /*7ef0*/  FMUL R16, R76.reuse, R20 ;  /* 0x000000144c107220 */ /* 0x040fe20000400000 */
[----:B------:R-:W-:Y:S01]  /*7f00*/  FFMA R18, R83, R3, R18 ;  /* 0x0000000353127223 */ /* 0x000fe20000000012 */
[----:B------:R-:W-:Y:S01]  /*7f10*/  SHF.L.U32 R3, R101, 0x10, RZ ;  /* 0x0000001065037819 */ /* 0x000fe200000006ff */
[----:B------:R-:W-:Y:S01]  /*7f20*/  FMUL R17, R76, R21 ;  /* 0x000000154c117220 */ /* 0x000fe20000400000 */
[----:B------:R-:W-:Y:S01]  /*7f30*/  F2FP.BF16.F32.PACK_AB R122, R13, R12 ;  /* 0x0000000c0d7a723e */ /* 0x000fe200000010ff */
[C---:B------:R-:W-:Y:S01]  /*7f40*/  FFMA R19, R83.reuse, R80, R19 ;  /* 0x0000005053137223 */ /* 0x040fe20000000013 */
[----:B------:R-:W-:Y:S01]  /*7f50*/  LOP3.LUT R80, R102, 0xffff0000, RZ, 0xc0, !PT ;  /* 0xffff000066507812 */ /* 0x000fe200078ec0ff */
[----:B------:R-:W-:Y:S01]  /*7f60*/  FMUL R22, R76, R22 ;  /* 0x000000164c167220 */ /* 0x000fe20000400000 */
[----:B------:R-:W-:Y:S01]  /*7f70*/  FFMA R16, R83, R85, R16 ;  /* 0x0000005553107223 */ /* 0x000fe20000000010 */
[----:B------:R-:W-:Y:S01]  /*7f80*/  SHF.L.U32 R85, R103, 0x10, RZ ;  /* 0x0000001067557819 */ /* 0x000fe200000006ff */
[----:B------:R-:W-:Y:S01]  /*7f90*/  FFMA R17, R83, R0, R17 ;  /* 0x0000000053117223 */ /* 0x000fe20000000011 */
[----:B------:R-:W-:Y:S01]  /*7fa0*/  LOP3.LUT R0, R101, 0xffff0000, RZ, 0xc0, !PT ;  /* 0xffff000065007812 */ /* 0x000fe200078ec0ff */
[----:B------:R-:W-:Y:S01]  /*7fb0*/  FFMA R22, R83, R3, R22 ;  /* 0x0000000353167223 */ /* 0x000fe20000000016 */
[----:B------:R-:W-:Y:S01]  /*7fc0*/  SHF.L.U32 R3, R102, 0x10, RZ ;  /* 0x0000001066037819 */ /* 0x000fe200000006ff */
[C---:B------:R-:W-:Y:S01]  /*7fd0*/  FMUL R23, R76.reuse, R23 ;  /* 0x000000174c177220 */ /* 0x040fe20000400000 */
[----:B------:R-:W-:Y:S01]  /*7fe0*/  F2FP.BF16.F32.PACK_AB R123, R19, R18 ;  /* 0x00000012137b723e */ /* 0x000fe200000010ff */
[C---:B------:R-:W-:Y:S01]  /*7ff0*/  FMUL R20, R76.reuse, R24 ;  /* 0x000000184c147220 */ /* 0x040fe20000400000 */
[----:B------:R-:W-:Y:S01]  /*8000*/  F2FP.BF16.F32.PACK_AB R128, R17, R16 ;  /* 0x000000101180723e */ /* 0x000fe200000010ff */
[----:B------:R-:W-:Y:S01]  /*8010*/  FMUL R21, R76, R25 ;  /* 0x000000194c157220 */ /* 0x000fe20000400000 */
[C---:B------:R-:W-:Y:S01]  /*8020*/  FFMA R23, R83.reuse, R0, R23 ;  /* 0x0000000053177223 */ /* 0x040fe20000000017 */
[----:B------:R-:W-:Y:S01]  /*8030*/  SHF.L.U32 R0, R108, 0x10, RZ ;  /* 0x000000106c007819 */ /* 0x000fe200000006ff */
[C---:B------:R-:W-:Y:S01]  /*8040*/  FMUL R26, R76.reuse, R26 ;  /* 0x0000001a4c1a7220 */ /* 0x040fe20000400000 */
[----:B------:R-:W-:Y:S01]  /*8050*/  FMUL R27, R76, R27 ;  /* 0x0000001b4c1b7220 */ /* 0x000fe20000400000 */
        /* <DEDUP_REMOVED lines=14> */
[----:B------:R-:W-:Y:S01]  /*8140*/  FMUL R30, R76, R30 ;  /* 0x0000001e4c1e7220 */ /* 0x000fe20000400000 */
[----:B------:R-:W-:Y:S01]  /*8150*/  F2FP.BF16.F32.PACK_AB R131, R27, R26 ;  /* 0x0000001a1b83723e */ /* 0x000fe200000010ff */
[C---:B------:R-:W-:Y:S01]  /*8160*/  FFMA R25, R83.reuse, R80, R25 ;  /* 0x0000005053197223 */ /* 0x040fe20000000019 */
[----:B------:R-:W-:Y:S01]  /*8170*/  LOP3.LUT R80, R110, 0xffff0000, RZ, 0xc0, !PT ;  /* 0xffff00006e507812 */ /* 0x000fe200078ec0ff */
        /* <DEDUP_REMOVED lines=36> */
[----:B------:R1:W-:Y:S01]  /*83c0*/  STS.128 [R178+UR36+0x4400], R112 ;  /* 0x00440070b2007988 */ /* 0x0003e20008000c24 */
        /* <DEDUP_REMOVED lines=12> */
[----:B------:R2:W-:Y:S01]  /*8490*/  STS.128 [R177+0x4400], R120 ;  /* 0x00440078b1007388 */ /* 0x0005e20000000c00 */
        /* <DEDUP_REMOVED lines=12> */
[----:B------:R4:W-:Y:S01]  /*8560*/  STS.128 [R176+0x4400], R128 ;  /* 0x00440080b0007388 */ /* 0x0009e20000000c00 */
[----:B------:R-:W-:Y:S01]  /*8570*/  FMUL R51, R76, R51 ;  /* 0x000000334c337220 */ /* 0x000fe20000400000 */
[C---:B------:R-:W-:Y:S01]  /*8580*/  FFMA R44, R83.reuse, R3, R44 ;  /* 0x00000003532c7223 */ /* 0x040fe2000000002c */
[C---:B------:R-:W-:Y:S01]  /*8590*/  SHF.L.U32 R3, R132.reuse, 0x10, RZ ;  /* 0x0000001084037819 */ /* 0x040fe200000006ff */
[----:B------:R-:W-:Y:S01]  /*85a0*/  FFMA R45, R83, R80, R45 ;  /* 0x00000050532d7223 */ /* 0x000fe2000000002d */
[----:B------:R-:W-:Y:S01]  /*85b0*/  LOP3.LUT R80, R133, 0xffff0000, RZ, 0xc0, !PT ;  /* 0xffff000085507812 */ /* 0x000fe200078ec0ff */
        /* <DEDUP_REMOVED lines=8> */
[C---:B------:R-:W-:Y:S01]  /*8640*/  FMUL R54, R76.reuse, R54 ;  /* 0x000000364c367220 */ /* 0x040fe20000400000 */
[----:B------:R-:W-:Y:S01]  /*8650*/  F2FP.BF16.F32.PACK_AB R114, R37, R36 ;  /* 0x000000242572723e */ /* 0x000fe200000010ff */
[----:B------:R1:W-:Y:S01]  /*8660*/  STS.128 [R175+0x4400], R136 ;  /* 0x00440088af007388 */ /* 0x0003e20000000c00 */
[----:B------:R-:W-:Y:S01]  /*8670*/  F2FP.BF16.F32.PACK_AB R115, R43, R42 ;  /* 0x0000002a2b73723e */ /* 0x000fe200000010ff */
[----:B------:R-:W-:Y:S01]  /*8680*/  FMUL R55, R76, R55 ;  /* 0x000000374c377220 */ /* 0x000fe20000400000 */
[----:B--2---:R-:W-:Y:S01]  /*8690*/  F2FP.BF16.F32.PACK_AB R120, R41, R40 ;  /* 0x000000282978723e */ /* 0x004fe200000010ff */
[----:B------:R-:W-:Y:S01]  /*86a0*/  FFMA R48, R83, R3, R48 ;  /* 0x0000000353307223 */ /* 0x000fe20000000030 */
[----:B------:R-:W-:Y:S01]  /*86b0*/  SHF.L.U32 R3, R135, 0x10, RZ ;  /* 0x0000001087037819 */ /* 0x000fe200000006ff */
[----:B------:R-:W-:Y:S01]  /*86c0*/  FFMA R49, R83, R0, R49 ;  /* 0x0000000053317223 */ /* 0x000fe20000000031 */
[C---:B------:R-:W-:Y:S01]  /*86d0*/  SHF.L.U32 R0, R134.reuse, 0x10, RZ ;  /* 0x0000001086007819 */ /* 0x040fe200000006ff */
[----:B------:R2:W-:Y:S01]  /*86e0*/  STS.128 [R173+0x4400], R112 ;  /* 0x00440070ad007388 */ /* 0x0005e20000000c00 */
[----:B------:R-:W-:Y:S01]  /*86f0*/  F2FP.BF16.F32.PACK_AB R121, R47, R46 ;  /* 0x0000002e2f79723e */ /* 0x000fe200000010ff */
[----:B------:R-:W-:Y:S01]  /*8700*/  FFMA R54, R83, R85, R54 ;  /* 0x0000005553367223 */ /* 0x000fe20000000036 */
[----:B------:R-:W-:Y:S01]  /*8710*/  SHF.L.U32 R85, R141, 0x10, RZ ;  /* 0x000000108d557819 */ /* 0x000fe200000006ff */
[----:B------:R-:W-:Y:S01]  /*8720*/  FFMA R55, R83, R80, R55 ;  /* 0x0000005053377223 */ /* 0x000fe20000000037 */
[----:B------:R-:W-:Y:S01]  /*8730*/  LOP3.LUT R80, R134, 0xffff0000, RZ, 0xc0, !PT ;  /* 0xffff000086507812 */ /* 0x000fe200078ec0ff */
[C---:B------:R-:W-:Y:S01]  /*8740*/  FMUL R52, R76.reuse, R56 ;  /* 0x000000384c347220 */ /* 0x040fe20000400000 */
[----:B------:R-:W-:Y:S01]  /*8750*/  F2FP.BF16.F32.PACK_AB R122, R45, R44 ;  /* 0x0000002c2d7a723e */ /* 0x000fe200000010ff */
[C---:B------:R-:W-:Y:S01]  /*8760*/  FMUL R53, R76.reuse, R57 ;  /* 0x000000394c357220 */ /* 0x040fe20000400000 */
[C---:B------:R-:W-:Y:S01]  /*8770*/  FMUL R58, R76.reuse, R58 ;  /* 0x0000003a4c3a7220 */ /* 0x040fe20000400000 */
[----:B------:R-:W-:Y:S01]  /*8780*/  FFMA R52, R83, R0, R52 ;  /* 0x0000000053347223 */ /* 0x000fe20000000034 */
[----:B------:R-:W-:Y:S01]  /*8790*/  LOP3.LUT R0, R135, 0xffff0000, RZ, 0xc0, !PT ;  /* 0xffff000087007812 */ /* 0x000fe200078ec0ff */
[C---:B------:R-:W-:Y:S01]  /*87a0*/  FFMA R53, R83.reuse, R80, R53 ;  /* 0x0000005053357223 */ /* 0x040fe20000000035 */
[----:B------:R-:W-:Y:S01]  /*87b0*/  FFMA R58, R83, R3, R58 ;  /* 0x00000003533a7223 */ /* 0x000fe2000000003a */
[----:B------:R-:W-:Y:S01]  /*87c0*/  FMUL R59, R76, R59 ;  /* 0x0000003b4c3b7220 */ /* 0x000fe20000400000 */
[----:B------:R-:W-:Y:S01]  /*87d0*/  SHF.L.U32 R3, R140, 0x10, RZ ;  /* 0x000000108c037819 */ /* 0x000fe200000006ff */
[----:B------:R-:W-:Y:S01]  /*87e0*/  FMUL R56, R76, R60 ;  /* 0x0000003c4c387220 */ /* 0x000fe20000400000 */
[----:B------:R-:W-:Y:S01]  /*87f0*/  LOP3.LUT R80, R140, 0xffff0000, RZ, 0xc0, !PT ;  /* 0xffff00008c507812 */ /* 0x000fe200078ec0ff */
[C---:B------:R-:W-:Y:S01]  /*8800*/  FMUL R57, R76.reuse, R61 ;  /* 0x0000003d4c397220 */ /* 0x040fe20000400000 */
[----:B------:R-:W-:Y:S01]  /*8810*/  F2FP.BF16.F32.PACK_AB R123, R51, R50 ;  /* 0x00000032337b723e */ /* 0x000fe200000010ff */
[C---:B------:R-:W-:Y:S01]  /*8820*/  FMUL R62, R76.reuse, R62 ;  /* 0x0000003e4c3e7220 */ /* 0x040fe20000400000 */
[C---:B------:R-:W-:Y:S01]  /*8830*/  FFMA R59, R83.reuse, R0, R59 ;  /* 0x00000000533b7223 */ /* 0x040fe2000000003b */
[----:B------:R-:W-:Y:S01]  /*8840*/  FFMA R56, R83, R3, R56 ;  /* 0x0000000353387223 */ /* 0x000fe20000000038 */
[----:B------:R-:W-:Y:S01]  /*8850*/  LOP3.LUT R0, R141, 0xffff0000, RZ, 0xc0, !PT ;  /* 0xffff00008d007812 */ /* 0x000fe200078ec0ff */
[----:B------:R2:W-:Y:S01]  /*8860*/  STS.128 [R172+0x4400], R120 ;  /* 0x00440078ac007388 */ /* 0x0005e20000000c00 */
[C---:B------:R-:W-:Y:S01]  /*8870*/  FFMA R57, R83.reuse, R80, R57 ;  /* 0x0000005053397223 */ /* 0x040fe20000000039 */
[----:B------:R-:W-:Y:S01]  /*8880*/  FMUL R63, R76, R63 ;  /* 0x0000003f4c3f7220 */ /* 0x000fe20000400000 */
[----:B------:R-:W-:Y:S01]  /*8890*/  SHF.L.U32 R3, R142, 0x10, RZ ;  /* 0x000000108e037819 */ /* 0x000fe200000006ff */
[----:B------:R-:W-:Y:S01]  /*88a0*/  FFMA R62, R83, R85, R62 ;  /* 0x00000055533e7223 */ /* 0x000fe2000000003e */
[----:B------:R-:W-:Y:S01]  /*88b0*/  FMUL R60, R76, R64 ;  /* 0x000000404c3c7220 */ /* 0x000fe20000400000 */
[----:B------:R-:W-:Y:S01]  /*88c0*/  LOP3.LUT R80, R142, 0xffff0000, RZ, 0xc0, !PT ;  /* 0xffff00008e507812 */ /* 0x000fe200078ec0ff */
[C---:B------:R-:W-:Y:S01]  /*88d0*/  FMUL R61, R76.reuse, R65 ;  /* 0x000000414c3d7220 */ /* 0x040fe20000400000 */
[----:B------:R-:W-:Y:S01]  /*88e0*/  SHF.L.U32 R85, R143, 0x10, RZ ;  /* 0x000000108f557819 */ /* 0x000fe200000006ff */
[C---:B------:R-:W-:Y:S01]  /*88f0*/  FMUL R66, R76.reuse, R66 ;  /* 0x000000424c427220 */ /* 0x040fe20000400000 */
[----:B------:R-:W-:Y:S01]  /*8900*/  FFMA R63, R83, R0, R63 ;  /* 0x00000000533f7223 */ /* 0x000fe2000000003f */
[----:B------:R-:W-:Y:S01]  /*8910*/  FMUL R67, R76, R67 ;  /* 0x000000434c437220 */ /* 0x000fe20000400000 */
[----:B----4-:R-:W-:Y:S01]  /*8920*/  F2FP.BF16.F32.PACK_AB R128, R49, R48 ;  /* 0x000000303180723e */ /* 0x010fe200000010ff */
[----:B------:R-:W-:Y:S01]  /*8930*/  FFMA R60, R83, R3, R60 ;  /* 0x00000003533c7223 */ /* 0x000fe2000000003c */
[----:B------:R-:W-:Y:S01]  /*8940*/  F2FP.BF16.F32.PACK_AB R129, R55, R54 ;  /* 0x000000363781723e */ /* 0x000fe200000010ff */
[----:B------:R-:W-:Y:S01]  /*8950*/  FFMA R61, R83, R80, R61 ;  /* 0x00000050533d7223 */ /* 0x000fe2000000003d */
[----:B------:R-:W-:Y:S01]  /*8960*/  F2FP.BF16.F32.PACK_AB R130, R53, R52 ;  /* 0x000000343582723e */ /* 0x000fe200000010ff */
[----:B------:R-:W-:Y:S01]  /*8970*/  FFMA R66, R83, R85, R66 ;  /* 0x0000005553427223 */ /* 0x000fe20000000042 */
[----:B------:R-:W-:Y:S01]  /*8980*/  F2FP.BF16.F32.PACK_AB R131, R59, R58 ;  /* 0x0000003a3b83723e */ /* 0x000fe200000010ff */
[----:B------:R-:W-:Y:S01]  /*8990*/  FFMA R67, R83, R82, R67 ;  /* 0x0000005253437223 */ /* 0x000fe20000000043 */
[----:B-1----:R-:W-:Y:S02]  /*89a0*/  F2FP.BF16.F32.PACK_AB R136, R57, R56 ;  /* 0x000000383988723e */ /* 0x002fe400000010ff */
[----:B------:R-:W-:Y:S01]  /*89b0*/  F2FP.BF16.F32.PACK_AB R137, R63, R62 ;  /* 0x0000003e3f89723e */ /* 0x000fe200000010ff */
[----:B------:R2:W-:Y:S01]  /*89c0*/  STS.128 [R171+0x4400], R128 ;  /* 0x00440080ab007388 */ /* 0x0005e20000000c00 */
[----:B------:R-:W-:Y:S02]  /*89d0*/  F2FP.BF16.F32.PACK_AB R138, R61, R60 ;  /* 0x0000003c3d8a723e */ /* 0x000fe400000010ff */
[----:B------:R-:W-:Y:S02]  /*89e0*/  F2FP.BF16.F32.PACK_AB R139, R67, R66 ;  /* 0x00000042438b723e */ /* 0x000fe400000010ff */
[----:B------:R-:W-:Y:S02]  /*89f0*/  LEA R3, R97, UR36, 0x3 ;  /* 0x0000002461037c11 */ /* 0x000fe4000f8e18ff */
[----:B------:R-:W-:Y:S01]  /*8a00*/  @P6 SHF.L.U32 R80, R162, 0x1f, RZ ;  /* 0x0000001fa2506819 */ /* 0x000fe200000006ff */
[----:B------:R2:W-:Y:S01]  /*8a10*/  STS.128 [R170+0x4400], R136 ;  /* 0x00440088aa007388 */ /* 0x0005e20000000c00 */
[----:B------:R-:W-:Y:S01]  /*8a20*/  @!PT LDS RZ, [RZ] ;  /* 0x00000000fffff984 */ /* 0x000fe20000000800 */
[----:B------:R-:W-:Y:S01]  /*8a30*/  @!PT LDS RZ, [RZ] ;  /* 0x00000000fffff984 */ /* 0x000fe20000000800 */
[----:B------:R-:W-:Y:S01]  /*8a40*/  @!PT LDS RZ, [RZ] ;  /* 0x00000000fffff984 */ /* 0x000fe20000000800 */
[----:B------:R-:W-:Y:S01]  /*8a50*/  @!PT LDS RZ, [RZ] ;  /* 0x00000000fffff984 */ /* 0x000fe20000000800 */
[----:B------:R1:W-:Y:S07]  /*8a60*/  MEMBAR.ALL.CTA ;  /* 0x0000000000007992 */ /* 0x0003ee0000008000 */
[----:B-1----:R-:W1:Y:S02]  /*8a70*/  FENCE.VIEW.ASYNC.S ;  /* 0x00000000000073c6 */ /* 0x002e640000000000 */
[----:B-1----:R-:W-:Y:S06]  /*8a80*/  BAR.SYNC.DEFER_BLOCKING 0x1, 0x80 ;  /* 0x0042000000007b1d */ /* 0x002fec0000010000 */
[----:B------:R-:W-:Y:S05]  /*8a90*/  @P0 BRA `(.L_x_111) ;  /* 0x0000000000280947 */ /* 0x000fea0003800000 */
[----:B------:R-:W-:Y:S01]  /*8aa0*/  R2UR UR4, R81 ;  /* 0x00000000510472ca */ /* 0x000fe200000e0000 */
[----:B------:R-:W-:Y:S01]  /*8ab0*/  UIADD3 UR6, UP0, UPT, UR52, 0xa80, URZ ;  /* 0x00000a8034067890 */ /* 0x000fe2000ff1e0ff */
[----:B------:R-:W-:Y:S01]  /*8ac0*/  R2UR UR5, R168 ;  /* 0x00000000a80572ca */ /* 0x000fe200000e0000 */
[----:B------:R-:W-:Y:S02]  /*8ad0*/  UIADD3 UR48, UPT, UPT, UR36, 0x4400, URZ ;  /* 0x0000440024307890 */ /* 0x000fe4000fffe0ff */
[----:B------:R-:W-:Y:S01]  /*8ae0*/  UIADD3.X UR7, UPT, UPT, URZ, UR53, URZ, UP0, !UPT ;  /* 0x00000035ff077290 */ /* 0x000fe200087fe4ff */
[----:B------:R-:W-:Y:S09]  /*8af0*/  UMOV UR51, UR44 ;  /* 0x0000002c00337c82 */ /* 0x000ff20008000000 */
[----:B------:R-:W-:Y:S09]  /*8b00*/  UIADD3 UR49, UPT, UPT, UR5, UR4, URZ ;  /* 0x0000000405317290 */ /* 0x000ff2000fffe0ff */
[----:B------:R1:W-:Y:S01]  /*8b10*/  UTMASTG.3D [UR48], [UR6] ;  /* 0x00000030060073b5 */ /* 0x0003e20008010000 */
[----:B------:R0:W-:Y:S01]  /*8b20*/  UTMACMDFLUSH ;  /* 0x00000000000079b7 */ /* 0x0001e20000000000 */
[----:B-1----:R-:W-:Y:S04]  /*8b30*/  DEPBAR.LE SB0, 0x1 ;  /* 0x000080400000791a */ /* 0x002fe80000000000 */
.L_x_111:
[----:B------:R-:W-:Y:S05]  /*8b40*/  BSYNC.RECONVERGENT B0 ;  /* 0x0000000000007941 */ /* 0x000fea0003800200 */
.L_x_110:
[----:B------:R-:W-:Y:S01]  /*8b50*/  BAR.SYNC.DEFER_BLOCKING 0x1, 0x80 ;  /* 0x0042000000007b1d */ /* 0x000fe20000010000 */
[----:B------:R-:W-:Y:S01]  /*8b60*/  UIADD3 UR54, UPT, UPT, UR47, 0x1, URZ ;  /* 0x000000012f367890 */ /* 0x000fe2000fffe0ff */
[----:B------:R-:W-:Y:S01]  /*8b70*/  IMAD.MOV.U32 R0, RZ, RZ, 0x40 ;  /* 0x00000040ff007424 */ /* 0x000fe200078e00ff */
[----:B------:R-:W-:Y:S02]  /*8b80*/  ISETP.NE.AND P0, PT, R79, RZ, PT ;  /* 0x000000ff4f00720c */ /* 0x000fe40003f05270 */
[----:B------:R-:W-:Y:S02]  /*8b90*/  UISETP.NE.AND UP0, UPT, UR54, 0x4, UPT ;  /* 0x000000043600788c */ /* 0x000fe4000bf05270 */
[----:B------:R-:W-:Y:S02]  /*8ba0*/  SEL R81, R0, 0x80, !P0 ;  /* 0x0000008000517807 */ /* 0x000fe40004000000 */
[----:B------:R-:W-:Y:S01]  /*8bb0*/  USEL UR54, UR54, URZ, UP0 ;  /* 0x000000ff36367287 */ /* 0x000fe20008000000 */
[----:B------:R1:W-:Y:S01]  /*8bc0*/  @P6 SYNCS.ARRIVE.TRANS64.RED.A1T0 RZ, [R105+URZ], RZ ;  /* 0x000000ff69ff69a7 */ /* 0x0003e200081004ff */
[----:B------:R-:W-:Y:S01]  /*8bd0*/  BSSY B1, `(.L_x_112) ;  /* 0x0000020000017945 */ /* 0x000fe20003800000 */
[----:B------:R-:W4:Y:S02]  /*8be0*/  @P6 SYNCS.PHASECHK.TRANS64.TRYWAIT P1, [R3+URZ+0x30], R80 ;  /* 0x00003050030065a7 */ /* 0x000f2400080211ff */
[----:B----4-:R-:W-:Y:S01]  /*8bf0*/  @P6 SEL R99, RZ, 0x1, !P1 ;  /* 0x00000001ff636807 */ /* 0x010fe20004800000 */
[----:B-1----:R-:W-:Y:S06]  /*8c00*/  @!P6 BRA `(.L_x_113) ;  /* 0x000000000070e947 */ /* 0x002fec0003800000 */
        /* <DEDUP_REMOVED lines=10> */
[----:B------:R-:W1:Y:S02]  /*8cb0*/  SYNCS.PHASECHK.TRANS64.TRYWAIT P0, [R3+URZ+0x30], R6 ;  /* 0x00003006030075a7 */ /* 0x000e6400080011ff */
[----:B-1----:R-:W-:Y:S05]  /*8cc0*/  @!P0 BRA `(.L_x_116) ;  /* 0x0000003400048947 */ /* 0x002fea0003800000 */
.L_x_115:
[----:B------:R-:W-:Y:S05]  /*8cd0*/  BSYNC B0 ;  /* 0x0000000000007941 */ /* 0x000fea0003800000 */
.L_x_114:
[----:B------:R-:W-:Y:S01]  /*8ce0*/  ISETP.NE.AND P0, PT, R104, RZ, PT ;  /* 0x000000ff6800720c */ /* 0x000fe20003f05270 */
[----:B------:R-:W-:Y:S11]  /*8cf0*/  VIADD R97, R97, 0x1 ;  /* 0x0000000161617836 */ /* 0x000ff60000000000 */
[----:B------:R-:W-:Y:S01]  /*8d00*/  @!UPT UIADD3 URZ, UPT, UPT, URZ, URZ, URZ ;  /* 0x000000fffffff290 */ /* 0x000fe2000fffe0ff */
[----:B------:R4:W2:Y:S01]  /*8d10*/  @P0 LDS.128 R88, [R4+UR36+0x400] ;  /* 0x0004002404580984 */ /* 0x0008a20008000c00 */
[--C-:B-1----:R-:W-:Y:S01]  /*8d20*/  @P0 IMAD.IADD R3, R96, 0x1, R5.reuse ;  /* 0x0000000160030824 */ /* 0x102fe200078e0205 */
[C---:B------:R-:W-:Y:S01]  /*8d30*/  @P0 IADD3 R6, PT, PT, R98.reuse, R7, RZ ;  /* 0x0000000762060210 */ /* 0x040fe20007ffe0ff */
[C---:B------:R-:W-:Y:S01]  /*8d40*/  @P0 IMAD.IADD R8, R98.reuse, 0x1, R5 ;  /* 0x0000000162080824 */ /* 0x040fe200078e0205 */
[----:B------:R4:W1:Y:S02]  /*8d50*/  @P0 LDS.128 R92, [R0+0x400] ;  /* 0x00040000005c0984 */ /* 0x0008640000000c00 */
[----:B------:R-:W-:Y:S02]  /*8d60*/  @P0 IADD3 R9, PT, PT, R98, R3, RZ ;  /* 0x0000000362090210 */ /* 0x000fe40007ffe0ff */
[----:B------:R4:W1:Y:S04]  /*8d70*/  @P0 LDS.128 R100, [R7+0x400] ;  /* 0x0004000007640984 */ /* 0x0008680000000c00 */
[----:B------:R4:W1:Y:S04]  /*8d80*/  @P0 LDS.128 R108, [R6+0x400] ;  /* 0x00040000066c0984 */ /* 0x0008680000000c00 */
[----:B------:R4:W1:Y:S04]  /*8d90*/  @P0 LDS.128 R116, [R5+0x400] ;  /* 0x0004000005740984 */ /* 0x0008680000000c00 */
[----:B------:R4:W1:Y:S04]  /*8da0*/  @P0 LDS.128 R124, [R8+0x400] ;  /* 0x00040000087c0984 */ /* 0x0008680000000c00 */
[----:B------:R4:W1:Y:S04]  /*8db0*/  @P0 LDS.128 R132, [R3+0x400] ;  /* 0x0004000003840984 */ /* 0x0008680000000c00 */
[----:B------:R4:W1:Y:S02]  /*8dc0*/  @P0 LDS.128 R140, [R9+0x400] ;  /* 0x00040000098c0984 */ /* 0x0008640000000c00 */
.L_x_113:
[----:B------:R-:W-:Y:S05]  /*8dd0*/  BSYNC B1 ;  /* 0x0000000000017941 */ /* 0x000fea0003800000 */
.L_x_112:
        /* <DEDUP_REMOVED lines=21> */
.L_x_117:
[----:B------:R-:W-:Y:S01]  /*8f30*/  ISETP.NE.AND P6, PT, R174, RZ, PT ;  /* 0x000000ffae00720c */ /* 0x000fe20003fc5270 */
[----:B------:R-:W-:Y:S05]  /*8f40*/  WARPSYNC.ALL ;  /* 0x0000000000007948 */ /* 0x000fea0003800000 */
[----:B------:R-:W-:Y:S01]  /*8f50*/  R2UR UR4, R16 ;  /* 0x00000000100472ca */ /* 0x000fe200000e0000 */
[----:B------:R-:W-:Y:S01]  /*8f60*/  BSSY.RECONVERGENT B0, `(.L_x_118) ;  /* 0x0000104000007945 */ /* 0x000fe20003800200 */
[----:B------:R-:W-:Y:S02]  /*8f70*/  MOV R3, UR54 ;  /* 0x0000003600037c02 */ /* 0x000fe40008000f00 */
[----:B------:R-:W-:Y:S02]  /*8f80*/  MOV R84, UR37 ;  /* 0x0000002500547c02 */ /* 0x000fe40008000f00 */
[C---:B--2---:R-:W-:Y:S02]  /*8f90*/  SHF.L.U32 R80, R88.reuse, 0x10, RZ ;  /* 0x0000001058507819 */ /* 0x044fe400000006ff */
[----:B------:R-:W-:Y:S02]  /*8fa0*/  @P6 LEA R3, R3, UR36, 0x3 ;  /* 0x0000002403036c11 */ /* 0x000fe4000f8e18ff */
[----:B------:R-:W-:Y:S02]  /*8fb0*/  LOP3.LUT R82, R88, 0xffff0000, RZ, 0xc0, !PT ;  /* 0xffff000058527812 */ /* 0x000fe400078ec0ff */
[----:B------:R-:W-:Y:S01]  /*8fc0*/  @P6 IADD3 R3, PT, PT, R3, 0x50, RZ ;  /* 0x0000005003036810 */ /* 0x000fe20007ffe0ff */
[----:B------:R-:W2:Y:S01]  /*8fd0*/  LDTM.x64 R4, tmem[UR4] ;  /* 0x00000004000479ee */ /* 0x000ea20008340000 */
[----:B------:R-:W-:Y:S02]  /*8fe0*/  SHF.L.U32 R85, R90, 0x10, RZ ;  /* 0x000000105a557819 */ /* 0x000fe400000006ff */
[----:B------:R-:W-:Y:S02]  /*8ff0*/  @P6 PRMT R84, R84, 0x654, R3 ;  /* 0x0000065454546816 */ /* 0x000fe40000000003 */
[----:B------:R-:W-:Y:S01]  /*9000*/  ISETP.NE.AND P0, PT, R165, RZ, PT ;  /* 0x000000ffa500720c */ /* 0x000fe20003f05270 */
[C---:B--2---:R-:W-:Y:S01]  /*9010*/  FMUL R3, R76.reuse, R5 ;  /* 0x000000054c037220 */ /* 0x044fe20000400000 */
[C---:B------:R-:W-:Y:S01]  /*9020*/  FMUL R0, R76.reuse, R4 ;  /* 0x000000044c007220 */ /* 0x040fe20000400000 */
        /* <DEDUP_REMOVED lines=29> */
[C---:B------:R-:W-:Y:S01]  /*9200*/  SHF.L.U32 R65, R89.reuse, 0x10, RZ ;  /* 0x0000001059417819 */ /* 0x040fe200000006ff */
[C---:B------:R-:W-:Y:S01]  /*9210*/  FMUL R60, R76.reuse, R64 ;  /* 0x000000404c3c7220 */ /* 0x040fe20000400000 */
[----:B------:R-:W-:Y:S01]  /*9220*/  LOP3.LUT R64, R89, 0xffff0000, RZ, 0xc0, !PT ;  /* 0xffff000059407812 */ /* 0x000fe200078ec0ff */
[C---:B------:R-:W-:Y:S01]  /*9230*/  FMUL R6, R76.reuse, R6 ;  /* 0x000000064c067220 */ /* 0x040fe20000400000 */
[----:B------:R-:W-:Y:S01]  /*9240*/  FMUL R7, R76, R7 ;  /* 0x000000074c077220 */ /* 0x000fe20000400000 */
[C---:B------:R-:W-:Y:S01]  /*9250*/  FFMA R0, R83.reuse, R80, R0 ;  /* 0x0000005053007223 */ /* 0x040fe20000000000 */
[C---:B------:R-:W-:Y:S01]  /*9260*/  FFMA R3, R83.reuse, R82, R3 ;  /* 0x0000005253037223 */ /* 0x040fe20000000003 */
[C---:B------:R-:W-:Y:S01]  /*9270*/  FFMA R6, R83.reuse, R65, R6 ;  /* 0x0000004153067223 */ /* 0x040fe20000000006 */
[C---:B------:R-:W-:Y:S01]  /*9280*/  FFMA R7, R83.reuse, R64, R7 ;  /* 0x0000004053077223 */ /* 0x040fe20000000007 */
[----:B------:R-:W-:Y:S01]  /*9290*/  LOP3.LUT R64, R90, 0xffff0000, RZ, 0xc0, !PT ;  /* 0xffff00005a407812 */ /* 0x000fe200078ec0ff */
[----:B------:R-:W-:Y:S01]  /*92a0*/  FFMA R4, R83, R85, R4 ;  /* 0x0000005553047223 */ /* 0x000fe20000000004 */
[----:B------:R-:W-:Y:S01]  /*92b0*/  F2FP.BF16.F32.PACK_AB R112, R3, R0 ;  /* 0x000000000370723e */ /* 0x000fe200000010ff */
[C---:B------:R-:W-:Y:S01]  /*92c0*/  FMUL R10, R76.reuse, R10 ;  /* 0x0000000a4c0a7220 */ /* 0x040fe20000400000 */
[----:B------:R-:W-:Y:S01]  /*92d0*/  SHF.L.U32 R3, R91, 0x10, RZ ;  /* 0x000000105b037819 */ /* 0x000fe200000006ff */
[----:B------:R-:W-:Y:S01]  /*92e0*/  FFMA R5, R83, R64, R5 ;  /* 0x0000004053057223 */ /* 0x000fe20000000005 */
[----:B------:R-:W-:Y:S01]  /*92f0*/  LOP3.LUT R0, R91, 0xffff0000, RZ, 0xc0, !PT ;  /* 0xffff00005b007812 */ /* 0x000fe200078ec0ff */
[----:B------:R-:W-:Y:S01]  /*9300*/  FMUL R11, R76, R11 ;  /* 0x0000000b4c0b7220 */ /* 0x000fe20000400000 */
[----:B------:R-:W-:Y:S01]  /*9310*/  F2FP.BF16.F32.PACK_AB R113, R7, R6 ;  /* 0x000000060771723e */ /* 0x000fe200000010ff */
[C---:B------:R-:W-:Y:S01]  /*9320*/  FFMA R10, R83.reuse, R3, R10 ;  /* 0x00000003530a7223 */ /* 0x040fe2000000000a */
[C---:B-1----:R-:W-:Y:S01]  /*9330*/  SHF.L.U32 R7, R92.reuse, 0x10, RZ ;  /* 0x000000105c077819 */ /* 0x042fe200000006ff */
[----:B------:R-:W-:Y:S01]  /*9340*/  FFMA R11, R83, R0, R11 ;  /* 0x00000000530b7223 */ /* 0x000fe2000000000b */
[----:B------:R-:W-:Y:S01]  /*9350*/  LOP3.LUT R6, R92, 0xffff0000, RZ, 0xc0, !PT ;  /* 0xffff00005c067812 */ /* 0x000fe200078ec0ff */
[C---:B------:R-:W-:Y:S01]  /*9360*/  FMUL R14, R76.reuse, R14 ;  /* 0x0000000e4c0e7220 */ /* 0x040fe20000400000 */
[----:B------:R-:W-:Y:S01]  /*9370*/  F2FP.BF16.F32.PACK_AB R114, R5, R4 ;  /* 0x000000040572723e */ /* 0x000fe200000010ff */
[----:B------:R-:W-:Y:S01]  /*9380*/  FFMA R8, R83, R7, R8 ;  /* 0x0000000753087223 */ /* 0x000fe20000000008 */
[----:B------:R-:W-:Y:S01]  /*9390*/  SHF.L.U32 R0, R93, 0x10, RZ ;  /* 0x000000105d007819 */ /* 0x000fe200000006ff */
[----:B------:R-:W-:Y:S01]  /*93a0*/  FFMA R9, R83, R6, R9 ;  /* 0x0000000653097223 */ /* 0x000fe20000000009 */
[----:B------:R-:W-:Y:S01]  /*93b0*/  LOP3.LUT R4, R93, 0xffff0000, RZ, 0xc0, !PT ;  /* 0xffff00005d047812 */ /* 0x000fe200078ec0ff */
[----:B------:R-:W-:Y:S01]  /*93c0*/  FMUL R15, R76, R15 ;  /* 0x0000000f4c0f7220 */ /* 0x000fe20000400000 */
[C---:B------:R-:W-:Y:S01]  /*93d0*/  SHF.L.U32 R3, R94.reuse, 0x10, RZ ;  /* 0x000000105e037819 */ /* 0x040fe200000006ff */
[C---:B------:R-:W-:Y:S01]  /*93e0*/  FFMA R14, R83.reuse, R0, R14 ;  /* 0x00000000530e7223 */ /* 0x040fe2000000000e */
[----:B------:R-:W-:Y:S01]  /*93f0*/  LOP3.LUT R0, R94, 0xffff0000, RZ, 0xc0, !PT ;  /* 0xffff00005e007812 */ /* 0x000fe200078ec0ff */
[----:B------:R-:W-:Y:S01]  /*9400*/  FFMA R15, R83, R4, R15 ;  /* 0x00000004530f7223 */ /* 0x000fe2000000000f */
[----:B------:R-:W-:Y:S01]  /*9410*/  LOP3.LUT R4, R95, 0xffff0000, RZ, 0xc0, !PT ;  /* 0xffff00005f047812 */ /* 0x000fe200078ec0ff */
[----:B------:R-:W-:Y:S01]  /*9420*/  FFMA R12, R83, R3, R12 ;  /* 0x00000003530c7223 */ /* 0x000fe2000000000c */
[----:B------:R-:W-:Y:S01]  /*9430*/  SHF.L.U32 R3, R95, 0x10, RZ ;  /* 0x000000105f037819 */ /* 0x000fe200000006ff */
[----:B------:R-:W-:Y:S01]  /*9440*/  FMUL R18, R76, R18 ;  /* 0x000000124c127220 */ /* 0x000fe20000400000 */
[C---:B------:R-:W-:Y:S01]  /*9450*/  SHF.L.U32 R5, R100.reuse, 0x10, RZ ;  /* 0x0000001064057819 */ /* 0x040fe200000006ff */
[----:B------:R-:W-:Y:S01]  /*9460*/  FFMA R13, R83, R0, R13 ;  /* 0x00000000530d7223 */ /* 0x000fe2000000000d */
[----:B------:R-:W-:Y:S01]  /*9470*/  LOP3.LUT R0, R100, 0xffff0000, RZ, 0xc0, !PT ;  /* 0xffff000064007812 */ /* 0x000fe200078ec0ff */
[----:B------:R-:W-:Y:S01]  /*9480*/  FMUL R19, R76, R19 ;  /* 0x000000134c137220 */ /* 0x000fe20000400000 */
[----:B------:R-:W-:Y:S01]  /*9490*/  LOP3.LUT R6, R103, 0xffff0000, RZ, 0xc0, !PT ;  /* 0xffff000067067812 */ /* 0x000fe200078ec0ff */
[----:B------:R-:W-:Y:S01]  /*94a0*/  FFMA R18, R83, R3, R18 ;  /* 0x0000000353127223 */ /* 0x000fe20000000012 */
[----:B------:R-:W-:Y:S01]  /*94b0*/  SHF.L.U32 R3, R101, 0x10, RZ ;  /* 0x0000001065037819 */ /* 0x000fe200000006ff */
[----:B------:R-:W-:Y:S01]  /*94c0*/  FFMA R19, R83, R4, R19 ;  /* 0x0000000453137223 */ /* 0x000fe20000000013 */
[----:B------:R-:W-:Y:S01]  /*94d0*/  LOP3.LUT R4, R102, 0xffff0000, RZ, 0xc0, !PT ;  /* 0xffff000066047812 */ /* 0x000fe200078ec0ff */
[----:B------:R-:W-:Y:S01]  /*94e0*/  FMUL R22, R76, R22 ;  /* 0x000000164c167220 */ /* 0x000fe20000400000 */
[----:B------:R-:W-:Y:S01]  /*94f0*/  F2FP.BF16.F32.PACK_AB R115, R11, R10 ;  /* 0x0000000a0b73723e */ /* 0x000fe200000010ff */
        /* <DEDUP_REMOVED lines=10> */
[----:B------:R-:W-:Y:S01]  /*95a0*/  FFMA R23, R83, R0, R23 ;  /* 0x0000000053177223 */ /* 0x000fe20000000017 */
[----:B------:R-:W-:Y:S01]  /*95b0*/  SHF.L.U32 R0, R108, 0x10, RZ ;  /* 0x000000106c007819 */ /* 0x000fe200000006ff */
[----:B------:R-:W-:Y:S01]  /*95c0*/  FMUL R27, R76, R27 ;  /* 0x0000001b4c1b7220 */ /* 0x000fe20000400000 */
[----:B------:R-:W-:Y:S01]  /*95d0*/  F2FP.BF16.F32.PACK_AB R10, R13, R12 ;  /* 0x0000000c0d0a723e */ /* 0x000fe200000010ff */
[C---:B------:R-:W-:Y:S01]  /*95e0*/  FFMA R20, R83.reuse, R3, R20 ;  /* 0x0000000353147223 */ /* 0x040fe20000000014 */
[----:B------:R-:W-:Y:S01]  /*95f0*/  SHF.L.U32 R3, R110, 0x10, RZ ;  /* 0x000000106e037819 */ /* 0x000fe200000006ff */
        /* <DEDUP_REMOVED lines=22> */
[----:B------:R-:W-:Y:S01]  /*9760*/  FFMA R28, R83, R3, R28 ;  /* 0x00000003531c7223 */ /* 0x000fe2000000001c */
[----:B------:R-:W-:Y:S01]  /*9770*/  SHF.L.U32 R3, R117, 0x10, RZ ;  /* 0x0000001075037819 */ /* 0x000fe200000006ff */
        /* <DEDUP_REMOVED lines=10> */
[----:B------:R-:W-:Y:S01]  /*9820*/  FMUL R39, R76, R39 ;  /* 0x000000274c277220 */ /* 0x000fe20000400000 */
[----:B------:R-:W-:Y:S01]  /*9830*/  F2FP.BF16.F32.PACK_AB R25, R31, R30 ;  /* 0x0000001e1f19723e */ /* 0x000fe200000010ff */
[----:B------:R-:W-:Y:S01]  /*9840*/  FFMA R33, R83, R4, R33 ;  /* 0x0000000453217223 */ /* 0x000fe20000000021 */
[----:B------:R-:W-:Y:S01]  /*9850*/  LOP3.LUT R4, R119, 0xffff0000, RZ, 0xc0, !PT ;  /* 0xffff000077047812 */ /* 0x000fe200078ec0ff */
[C---:B------:R-:W-:Y:S01]  /*9860*/  FFMA R38, R83.reuse, R3, R38 ;  /* 0x0000000353267223 */ /* 0x040fe20000000026 */
[C---:B------:R-:W-:Y:S01]  /*9870*/  SHF.L.U32 R3, R118.reuse, 0x10, RZ ;  /* 0x0000001076037819 */ /* 0x040fe200000006ff */
        /* <DEDUP_REMOVED lines=8> */
[C---:B------:R-:W-:Y:S01]  /*9900*/  FFMA R37, R83.reuse, R0, R37 ;  /* 0x0000000053257223 */ /* 0x040fe20000000025 */
[C---:B------:R-:W-:Y:S01]  /*9910*/  SHF.L.U32 R0, R124.reuse, 0x10, RZ ;  /* 0x000000107c007819 */ /* 0x040fe200000006ff */
[----:B------:R-:W-:Y:S01]  /*9920*/  FFMA R42, R83, R5, R42 ;  /* 0x00000005532a7223 */ /* 0x000fe2000000002a */
[----:B------:R-:W-:Y:S01]  /*9930*/  SHF.L.U32 R5, R127, 0x10, RZ ;  /* 0x000000107f057819 */ /* 0x000fe200000006ff */
[----:B------:R1:W-:Y:S01]  /*9940*/  STS.128 [R178+UR36+0x8400], R112 ;  /* 0x00840070b2007988 */ /* 0x0003e20008000c24 */
[----:B------:R-:W-:Y:S01]  /*9950*/  F2FP.BF16.F32.PACK_AB R32, R33, R32 ;  /* 0x000000202120723e */ /* 0x000fe200000010ff */
[----:B------:R-:W-:Y:S01]  /*9960*/  FFMA R43, R83, R4, R43 ;  /* 0x00000004532b7223 */ /* 0x000fe2000000002b */
[----:B------:R-:W-:Y:S01]  /*9970*/  LOP3.LUT R4, R124, 0xffff0000, RZ, 0xc0, !PT ;  /* 0xffff00007c047812 */ /* 0x000fe200078ec0ff */
[----:B------:R-:W-:Y:S01]  /*9980*/  FMUL R46, R76, R46 ;  /* 0x0000002e4c2e7220 */ /* 0x000fe20000400000 */
[----:B------:R-:W-:Y:S01]  /*9990*/  F2FP.BF16.F32.PACK_AB R33, R39, R38 ;  /* 0x000000262721723e */ /* 0x000fe200000010ff */
[----:B------:R-:W-:Y:S01]  /*99a0*/  FFMA R40, R83, R0, R40 ;  /* 0x0000000053287223 */ /* 0x000fe20000000028 */
[----:B------:R-:W-:Y:S01]  /*99b0*/  LOP3.LUT R0, R125, 0xffff0000, RZ, 0xc0, !PT ;  /* 0xffff00007d007812 */ /* 0x000fe200078ec0ff */
[----:B------:R-:W-:Y:S01]  /*99c0*/  FFMA R41, R83, R4, R41 ;  /* 0x0000000453297223 */ /* 0x000fe20000000029 */
[----:B------:R-:W-:Y:S01]  /*99d0*/  LOP3.LUT R4, R126, 0xffff0000, RZ, 0xc0, !PT ;  /* 0xffff00007e047812 */ /* 0x000fe200078ec0ff */
[----:B------:R1:W-:Y:S01]  /*99e0*/  STS.128 [R177+0x8400], R8 ;  /* 0x00840008b1007388 */ /* 0x0003e20000000c00 */
[----:B------:R-:W-:Y:S01]  /*99f0*/  F2FP.BF16.F32.PACK_AB R34, R37, R36 ;  /* 0x000000242522723e */ /* 0x000fe200000010ff */
[----:B------:R-:W-:Y:S01]  /*9a00*/  FMUL R47, R76, R47 ;  /* 0x0000002f4c2f7220 */ /* 0x000fe20000400000 */
[----:B------:R-:W-:Y:S01]  /*9a10*/  F2FP.BF16.F32.PACK_AB R35, R43, R42 ;  /* 0x0000002a2b23723e */ /* 0x000fe200000010ff */
[C---:B------:R-:W-:Y:S01]  /*9a20*/  FFMA R46, R83.reuse, R3, R46 ;  /* 0x00000003532e7223 */ /* 0x040fe2000000002e */
[----:B------:R-:W-:Y:S01]  /*9a30*/  SHF.L.U32 R3, R126, 0x10, RZ ;  /* 0x000000107e037819 */ /* 0x000fe200000006ff */
[----:B------:R-:W-:Y:S01]  /*9a40*/  FFMA R47, R83, R0, R47 ;  /* 0x00000000532f7223 */ /* 0x000fe2000000002f */
[----:B------:R-:W-:Y:S01]  /*9a50*/  LOP3.LUT R0, R127, 0xffff0000, RZ, 0xc0, !PT ;  /* 0xffff00007f007812 */ /* 0x000fe200078ec0ff */
[----:B------:R1:W-:Y:S01]  /*9a60*/  STS.128 [R176+0x8400], R16 ;  /* 0x00840010b0007388 */ /* 0x0003e20000000c00 */
[----:B------:R-:W-:Y:S01]  /*9a70*/  F2FP.BF16.F32.PACK_AB R40, R41, R40 ;  /* 0x000000282928723e */ /* 0x000fe200000010ff */
[C---:B------:R-:W-:Y:S01]  /*9a80*/  FMUL R50, R76.reuse, R50 ;  /* 0x000000324c327220 */ /* 0x040fe20000400000 */
[----:B------:R-:W-:Y:S01]  /*9a90*/  F2FP.BF16.F32.PACK_AB R41, R47, R46 ;  /* 0x0000002e2f29723e */ /* 0x000fe200000010ff */
[----:B------:R-:W-:Y:S01]  /*9aa0*/  FMUL R51, R76, R51 ;  /* 0x000000334c337220 */ /* 0x000fe20000400000 */
[----:B------:R-:W-:Y:S01]  /*9ab0*/  LOP3.LUT R6, R143, 0xffff0000, RZ, 0xc0, !PT ;  /* 0xffff00008f067812 */ /* 0x000fe200078ec0ff */
[C---:B------:R-:W-:Y:S01]  /*9ac0*/  FFMA R44, R83.reuse, R3, R44 ;  /* 0x00000003532c7223 */ /* 0x040fe2000000002c */
[C---:B------:R-:W-:Y:S01]  /*9ad0*/  SHF.L.U32 R3, R132.reuse, 0x10, RZ ;  /* 0x0000001084037819 */ /* 0x040fe200000006ff */
[----:B------:R1:W-:Y:S01]  /*9ae0*/  STS.128 [R175+0x8400], R24 ;  /* 0x00840018af007388 */ /* 0x0003e20000000c00 */
[----:B------:R-:W-:Y:S01]  /*9af0*/  FFMA R45, R83, R4, R45 ;  /* 0x00000004532d7223 */ /* 0x000fe2000000002d */
[----:B------:R-:W-:Y:S01]  /*9b00*/  LOP3.LUT R4, R133, 0xffff0000, RZ, 0xc0, !PT ;  /* 0xffff000085047812 */ /* 0x000fe200078ec0ff */
[----:B------:R-:W-:Y:S01]  /*9b10*/  FFMA R50, R83, R5, R50 ;  /* 0x0000000553327223 */ /* 0x000fe20000000032 */
[----:B------:R-:W-:Y:S01]  /*9b20*/  SHF.L.U32 R5, R133, 0x10, RZ ;  /* 0x0000001085057819 */ /* 0x000fe200000006ff */
[----:B------:R-:W-:Y:S01]  /*9b30*/  FFMA R51, R83, R0, R51 ;  /* 0x0000000053337223 */ /* 0x000fe20000000033 */
[----:B------:R-:W-:Y:S01]  /*9b40*/  LOP3.LUT R0, R132, 0xffff0000, RZ, 0xc0, !PT ;  /* 0xffff000084007812 */ /* 0x000fe200078ec0ff */
[C---:B------:R-:W-:Y:S01]  /*9b50*/  FMUL R54, R76.reuse, R54 ;  /* 0x000000364c367220 */ /* 0x040fe20000400000 */
[----:B------:R-:W-:Y:S01]  /*9b60*/  F2FP.BF16.F32.PACK_AB R42, R45, R44 ;  /* 0x0000002c2d2a723e */ /* 0x000fe200000010ff */
[----:B------:R1:W-:Y:S01]  /*9b70*/  STS.128 [R173+0x8400], R32 ;  /* 0x00840020ad007388 */ /* 0x0003e20000000c00 */
[----:B------:R-:W-:Y:S01]  /*9b80*/  F2FP.BF16.F32.PACK_AB R43, R51, R50 ;  /* 0x00000032332b723e */ /* 0x000fe200000010ff */
[----:B------:R-:W-:Y:S01]  /*9b90*/  FMUL R55, R76, R55 ;  /* 0x000000374c377220 */ /* 0x000fe20000400000 */
[----:B------:R-:W-:Y:S01]  /*9ba0*/  FFMA R48, R83, R3, R48 ;  /* 0x0000000353307223 */ /* 0x000fe20000000030 */
[----:B------:R-:W-:Y:S01]  /*9bb0*/  SHF.L.U32 R3, R135, 0x10, RZ ;  /* 0x0000001087037819 */ /* 0x000fe200000006ff */
[C---:B------:R-:W-:Y:S01]  /*9bc0*/  FFMA R49, R83.reuse, R0, R49 ;  /* 0x0000000053317223 */ /* 0x040fe20000000031 */
[C---:B------:R-:W-:Y:S01]  /*9bd0*/  SHF.L.U32 R0, R134.reuse, 0x10, RZ ;  /* 0x0000001086007819 */ /* 0x040fe200000006ff */
[----:B------:R-:W-:Y:S01]  /*9be0*/  FFMA R54, R83, R5, R54 ;  /* 0x0000000553367223 */ /* 0x000fe20000000036 */
[----:B------:R-:W-:Y:S01]  /*9bf0*/  SHF.L.U32 R5, R141, 0x10, RZ ;  /* 0x000000108d057819 */ /* 0x000fe200000006ff */
[----:B------:R1:W-:Y:S01]  /*9c00*/  STS.128 [R172+0x8400], R40 ;  /* 0x00840028ac007388 */ /* 0x0003e20000000c00 */
[----:B------:R-:W-:Y:S01]  /*9c10*/  F2FP.BF16.F32.PACK_AB R48, R49, R48 ;  /* 0x000000303130723e */ /* 0x000fe200000010ff */
[C---:B------:R-:W-:Y:S01]  /*9c20*/  FFMA R55, R83.reuse, R4, R55 ;  /* 0x0000000453377223 */ /* 0x040fe20000000037 */
[----:B------:R-:W-:Y:S01]  /*9c30*/  LOP3.LUT R4, R134, 0xffff0000, RZ, 0xc0, !PT ;  /* 0xffff000086047812 */ /* 0x000fe200078ec0ff */
[C---:B------:R-:W-:Y:S01]  /*9c40*/  FMUL R58, R76.reuse, R58 ;  /* 0x0000003a4c3a7220 */ /* 0x040fe20000400000 */
[----:B------:R-:W-:Y:S01]  /*9c50*/  FFMA R52, R83, R0, R52 ;  /* 0x0000000053347223 */ /* 0x000fe20000000034 */
[----:B------:R-:W-:Y:S01]  /*9c60*/  LOP3.LUT R0, R135, 0xffff0000, RZ, 0xc0, !PT ;  /* 0xffff000087007812 */ /* 0x000fe200078ec0ff */
[----:B------:R-:W-:Y:S01]  /*9c70*/  FMUL R59, R76, R59 ;  /* 0x0000003b4c3b7220 */ /* 0x000fe20000400000 */
[----:B------:R-:W-:Y:S01]  /*9c80*/  F2FP.BF16.F32.PACK_AB R49, R55, R54 ;  /* 0x000000363731723e */ /* 0x000fe200000010ff */
[C---:B------:R-:W-:Y:S01]  /*9c90*/  FFMA R53, R83.reuse, R4, R53 ;  /* 0x0000000453357223 */ /* 0x040fe20000000035 */
[C---:B------:R-:W-:Y:S01]  /*9ca0*/  FFMA R58, R83.reuse, R3, R58 ;  /* 0x00000003533a7223 */ /* 0x040fe2000000003a */
[----:B------:R-:W-:Y:S01]  /*9cb0*/  SHF.L.U32 R3, R140, 0x10, RZ ;  /* 0x000000108c037819 */ /* 0x000fe200000006ff */
[----:B------:R-:W-:Y:S01]  /*9cc0*/  FMUL R62, R76, R62 ;  /* 0x0000003e4c3e7220 */ /* 0x000fe20000400000 */
[----:B------:R-:W-:Y:S01]  /*9cd0*/  LOP3.LUT R4, R140, 0xffff0000, RZ, 0xc0, !PT ;  /* 0xffff00008c047812 */ /* 0x000fe200078ec0ff */
[----:B------:R-:W-:Y:S01]  /*9ce0*/  FFMA R59, R83, R0, R59 ;  /* 0x00000000533b7223 */ /* 0x000fe2000000003b */
[----:B------:R-:W-:Y:S01]  /*9cf0*/  LOP3.LUT R0, R141, 0xffff0000, RZ, 0xc0, !PT ;  /* 0xffff00008d007812 */ /* 0x000fe200078ec0ff */
[C---:B------:R-:W-:Y:S01]  /*9d00*/  FFMA R56, R83.reuse, R3, R56 ;  /* 0x0000000353387223 */ /* 0x040fe20000000038 */
[----:B------:R-:W-:Y:S01]  /*9d10*/  FMUL R63, R76, R63 ;  /* 0x0000003f4c3f7220 */ /* 0x000fe20000400000 */
[C---:B------:R-:W-:Y:S01]  /*9d20*/  FFMA R57, R83.reuse, R4, R57 ;  /* 0x0000000453397223 */ /* 0x040fe20000000039 */
[C---:B------:R-:W-:Y:S01]  /*9d30*/  SHF.L.U32 R3, R142.reuse, 0x10, RZ ;  /* 0x000000108e037819 */ /* 0x040fe200000006ff */
[----:B------:R-:W-:Y:S01]  /*9d40*/  FFMA R62, R83, R5, R62 ;  /* 0x00000005533e7223 */ /* 0x000fe2000000003e */
[----:B------:R-:W-:Y:S01]  /*9d50*/  LOP3.LUT R4, R142, 0xffff0000, RZ, 0xc0, !PT ;  /* 0xffff00008e047812 */ /* 0x000fe200078ec0ff */
[C---:B------:R-:W-:Y:S01]  /*9d60*/  FMUL R66, R76.reuse, R66 ;  /* 0x000000424c427220 */ /* 0x040fe20000400000 */
[----:B------:R-:W-:Y:S01]  /*9d70*/  SHF.L.U32 R5, R143, 0x10, RZ ;  /* 0x000000108f057819 */ /* 0x000fe200000006ff */
[----:B------:R-:W-:Y:S01]  /*9d80*/  FFMA R63, R83, R0, R63 ;  /* 0x00000000533f7223 */ /* 0x000fe2000000003f */
[----:B------:R-:W-:Y:S01]  /*9d90*/  FMUL R67, R76, R67 ;  /* 0x000000434c437220 */ /* 0x000fe20000400000 */
[----:B------:R-:W-:Y:S01]  /*9da0*/  F2FP.BF16.F32.PACK_AB R50, R53, R52 ;  /* 0x000000343532723e */ /* 0x000fe200000010ff */
[----:B------:R-:W-:Y:S01]  /*9db0*/  FFMA R60, R83, R3, R60 ;  /* 0x00000003533c7223 */ /* 0x000fe2000000003c */
[----:B------:R-:W-:Y:S01]  /*9dc0*/  F2FP.BF16.F32.PACK_AB R51, R59, R58 ;  /* 0x0000003a3b33723e */ /* 0x000fe200000010ff */
[C---:B------:R-:W-:Y:S01]  /*9dd0*/  FFMA R61, R83.reuse, R4, R61 ;  /* 0x00000004533d7223 */ /* 0x040fe2000000003d */
[C---:B------:R-:W-:Y:S01]  /*9de0*/  FFMA R66, R83.reuse, R5, R66 ;  /* 0x0000000553427223 */ /* 0x040fe20000000042 */
[----:B------:R-:W-:Y:S01]  /*9df0*/  FFMA R67, R83, R6, R67 ;  /* 0x0000000653437223 */ /* 0x000fe20000000043 */
[----:B------:R-:W-:Y:S01]  /*9e00*/  F2FP.BF16.F32.PACK_AB R56, R57, R56 ;  /* 0x000000383938723e */ /* 0x000fe200000010ff */
[----:B------:R1:W-:Y:S01]  /*9e10*/  STS.128 [R171+0x8400], R48 ;  /* 0x00840030ab007388 */ /* 0x0003e20000000c00 */
[----:B------:R-:W-:Y:S02]  /*9e20*/  F2FP.BF16.F32.PACK_AB R57, R63, R62 ;  /* 0x0000003e3f39723e */ /* 0x000fe400000010ff */
        /* <DEDUP_REMOVED lines=22> */
[----:B--2---:R-:W-:Y:S04]  /*9f90*/  DEPBAR.LE SB0, 0x1 ;  /* 0x000080400000791a */ /* 0x004fe80000000000 */
.L_x_119:
[----:B------:R-:W-:Y:S05]  /*9fa0*/  BSYNC.RECONVERGENT B0 ;  /* 0x0000000000007941 */ /* 0x000fea0003800200 */
.L_x_118:
[----:B------:R-:W-:Y:S01]  /*9fb0*/  BAR.SYNC.DEFER_BLOCKING 0x1, 0x80 ;  /* 0x0042000000007b1d */ /* 0x000fe20000010000 */
[----:B------:R-:W-:Y:S01]  /*9fc0*/  UIADD3 UR47, UPT, UPT, UR54, 0x1, URZ ;  /* 0x00000001362f7890 */ /* 0x000fe2000fffe0ff */
[----:B------:R-:W-:Y:S03]  /*9fd0*/  ISETP.NE.AND P0, PT, R79, RZ, PT ;  /* 0x000000ff4f00720c */ /* 0x000fe60003f05270 */
[----:B------:R-:W-:Y:S01]  /*9fe0*/  UISETP.NE.AND UP0, UPT, UR47, 0x4, UPT ;  /* 0x000000042f00788c */ /* 0x000fe2000bf05270 */
[----:B------:R-:W-:Y:S03]  /*9ff0*/  SEL R81, RZ, 0xc0, !P0 ;  /* 0x000000c0ff517807 */ /* 0x000fe60004000000 */
[----:B------:R-:W-:Y:S01]  /*a000*/  USEL UR47, UR47, URZ, UP0 ;  /* 0x000000ff2f2f7287 */ /* 0x000fe20008000000 */
[----:B------:R2:W-:Y:S01]  /*a010*/  @P6 SYNCS.ARRIVE.TRANS64.RED.A1T0 RZ, [R84+URZ], RZ ;  /* 0x000000ff54ff69a7 */ /* 0x0005e200081004ff */
[----:B------:R-:W-:Y:S01]  /*a020*/  BSSY B1, `(.L_x_120) ;  /* 0x000001f000017945 */ /* 0x000fe20003800000 */
[----:B------:R-:W4:Y:S02]  /*a030*/  @P6 SYNCS.PHASECHK.TRANS64.TRYWAIT P1, [R0+URZ+0x30], R3 ;  /* 0x00003003000065a7 */ /* 0x000f2400080211ff */
[----:B----4-:R-:W-:Y:S01]  /*a040*/  @P6 SEL R99, RZ, 0x1, !P1 ;  /* 0x00000001ff636807 */ /* 0x010fe20004800000 */
[----:B--2---:R-:W-:Y:S06]  /*a050*/  @!P6 BRA `(.L_x_121) ;  /* 0x00000000006ce947 */ /* 0x004fec0003800000 */
        /* <DEDUP_REMOVED lines=12> */
.L_x_123:
[----:B------:R-:W-:Y:S05]  /*a120*/  BSYNC B0 ;  /* 0x0000000000007941 */ /* 0x000fea0003800000 */
.L_x_122:
[----:B------:R-:W-:Y:S11]  /*a130*/  ISETP.NE.AND P0, PT, R104, RZ, PT ;  /* 0x000000ff6800720c */ /* 0x000ff60003f05270 */
[----:B------:R-:W-:Y:S02]  /*a140*/  @!UPT UIADD3 URZ, UPT, UPT, URZ, URZ, URZ ;  /* 0x000000fffffff290 */ /* 0x000fe4000fffe0ff */
[----:B------:R4:W1:Y:S01]  /*a150*/  @P0 LDS.128 R88, [R97+UR36+0x400] ;  /* 0x0004002461580984 */ /* 0x0008620008000c00 */
[----:B--2---:R-:W-:Y:S01]  /*a160*/  @P0 IMAD.IADD R3, R96, 0x1, R5 ;  /* 0x0000000160030824 */ /* 0x004fe200078e0205 */
        /* <DEDUP_REMOVED lines=10> */
.L_x_121:
[----:B------:R-:W-:Y:S05]  /*a210*/  BSYNC B1 ;  /* 0x0000000000017941 */ /* 0x000fea0003800000 */
.L_x_120:
[----:B-1----:R-:W-:Y:S01]  /*a220*/  IMAD.IADD R16, R78, 0x1, R81 ;  /* 0x000000014e107824 */ /* 0x002fe200078e0251 */
[----:B------:R-:W-:Y:S04]  /*a230*/  BSSY.RECONVERGENT B6, `(.L_x_125) ;  /* 0x0000015000067945 */ /* 0x000fe80003800200 */
[----:B----4-:R-:W-:Y:S04]  /*a240*/  SHF.R.U32.HI R3, RZ, 0x15, R16 ;  /* 0x00000015ff037819 */ /* 0x010fe80000011610 */
[----:B------:R-:W-:Y:S11]  /*a250*/  LOP3.LUT P0, RZ, R3, 0x3, R158, 0x48, !PT ;  /* 0x0000000303ff7812 */ /* 0x000ff6000780489e */
[----:B------:R-:W-:Y:S02]  /*a260*/  @!UPT UIADD3 URZ, UPT, UPT, URZ, URZ, URZ ;  /* 0x000000fffffff290 */ /* 0x000fe4000fffe0ff */
[----:B------:R-:W-:Y:S05]  /*a270*/  @!P0 BRA `(.L_x_126) ;  /* 0x0000000000408947 */ /* 0x000fea0003800000 */
[----:B------:R-:W1:Y:S01]  /*a280*/  LDCU.64 UR8, c[0x4][0x70] ;  /* 0x01000e00ff0877ac */ /* 0x000e620008000a00 */
[----:B------:R-:W-:Y:S01]  /*a290*/  MOV R15, 0x0 ;  /* 0x00000000000f7802 */ /* 0x000fe20000000f00 */
[----:B------:R-:W-:Y:S02]  /*a2a0*/  HFMA2 R12, -RZ, RZ, 0, 5.9604644775390625e-08 ;  /* 0x00000001ff0c7431 */ /* 0x000fe400000001ff */
[----:B------:R-:W-:Y:S02]  /*a2b0*/  IMAD.MOV.U32 R8, RZ, RZ, 0x192 ;  /* 0x00000192ff087424 */ /* 0x000fe400078e00ff */
[----:B------:R-:W-:Y:S01]  /*a2c0*/  IMAD.MOV.U32 R13, RZ, RZ, RZ ;  /* 0x000000ffff0d7224 */ /* 0x000fe200078e00ff */
[----:B------:R-:W4:Y:S01]  /*a2d0*/  LDCU.64 UR6, c[0x4][0x78] ;  /* 0x01000f00ff0677ac */ /* 0x000f220008000a00 */
[----:B------:R-:W2:Y:S01]  /*a2e0*/  LDC.64 R14, c[0x4][R15] ;  /* 0x010000000f0e7b82 */ /* 0x000ea20000000a00 */
[----:B------:R-:W5:Y:S01]  /*a2f0*/  LDCU.64 UR4, c[0x4][0x10] ;  /* 0x01000200ff0477ac */ /* 0x000f620008000a00 */
[----:B-1----:R-:W-:Y:S01]  /*a300*/  MOV R5, UR9 ;  /* 0x0000000900057c02 */ /* 0x002fe20008000f00 */
[----:B------:R-:W-:Y:S01]  /*a310*/  IMAD.U32 R4, RZ, RZ, UR8 ;  /* 0x00000008ff047e24 */ /* 0x000fe2000f8e00ff */
[----:B----4-:R-:W-:Y:S01]  /*a320*/  MOV R7, UR7 ;  /* 0x0000000700077c02 */ /* 0x010fe20008000f00 */
[----:B------:R-:W-:Y:S01]  /*a330*/  IMAD.U32 R6, RZ, RZ, UR6 ;  /* 0x00000006ff067e24 */ /* 0x000fe2000f8e00ff */
[----:B-----5:R-:W-:Y:S01]  /*a340*/  MOV R11, UR5 ;  /* 0x00000005000b7c02 */ /* 0x020fe20008000f00 */
[----:B------:R-:W-:Y:S02]  /*a350*/  IMAD.U32 R10, RZ, RZ, UR4 ;  /* 0x00000004ff0a7e24 */ /* 0x000fe4000f8e00ff */
[----:B------:R-:W-:Y:S07]  /*a360*/  LEPC R20, `(.L_x_126) ;  /* 0x000000001014794e */ /* 0x000fee0000000000 */
[----:B--23--:R-:W-:Y:S05]  /*a370*/  CALL.ABS.NOINC R14 ;  /* 0x000000000e007343 */ /* 0x00cfea0003c00000 */
.L_x_126:
[----:B------:R-:W-:Y:S05]  /*a380*/  BSYNC.RECONVERGENT B6 ;  /* 0x0000000000067941 */ /* 0x000fea0003800200 */
.L_x_125:
[----:B------:R-:W-:Y:S01]  /*a390*/  SHF.L.U32 R78, R88, 0x10, RZ ;  /* 0x00000010584e7819 */ /* 0x000fe200000006ff */
[----:B------:R-:W-:Y:S05]  /*a3a0*/  WARPSYNC.ALL ;  /* 0x0000000000007948 */ /* 0x000fea0003800000 */
[----:B------:R-:W-:Y:S01]  /*a3b0*/  R2UR UR4, R16 ;  /* 0x00000000100472ca */ /* 0x000fe200000e0000 */
[----:B------:R-:W-:Y:S01]  /*a3c0*/  BSSY.RECONVERGENT B0, `(.L_x_127) ;  /* 0x00000fc000007945 */ /* 0x000fe20003800200 */
[----:B------:R-:W-:Y:S02]  /*a3d0*/  LOP3.LUT R0, R88, 0xffff0000, RZ, 0xc0, !PT ;  /* 0xffff000058007812 */ /* 0x000fe400078ec0ff */
[C---:B------:R-:W-:Y:S02]  /*a3e0*/  SHF.L.U32 R3, R89.reuse, 0x10, RZ ;  /* 0x0000001059037819 */ /* 0x040fe400000006ff */
[----:B------:R-:W-:Y:S02]  /*a3f0*/  LOP3.LUT R80, R89, 0xffff0000, RZ, 0xc0, !PT ;  /* 0xffff000059507812 */ /* 0x000fe400078ec0ff */
[C---:B------:R-:W-:Y:S02]  /*a400*/  SHF.L.U32 R82, R90.reuse, 0x10, RZ ;  /* 0x000000105a527819 */ /* 0x040fe400000006ff */
[----:B------:R-:W-:Y:S02]  /*a410*/  LOP3.LUT R84, R90, 0xffff0000, RZ, 0xc0, !PT ;  /* 0xffff00005a547812 */ /* 0x000fe400078ec0ff */
[C---:B------:R-:W-:Y:S01]  /*a420*/  SHF.L.U32 R85, R91.reuse, 0x10, RZ ;  /* 0x000000105b557819 */ /* 0x040fe200000006ff */
[----:B------:R-:W1:Y:S01]  /*a430*/  LDTM.x64 R4, tmem[UR4] ;  /* 0x00000004000479ee */ /* 0x000e620008340000 */
[----:B------:R-:W-:Y:S02]  /*a440*/  LOP3.LUT R86, R91, 0xffff0000, RZ, 0xc0, !PT ;  /* 0xffff00005b567812 */ /* 0x000fe400078ec0ff */
[C---:B--2---:R-:W-:Y:S02]  /*a450*/  SHF.L.U32 R87, R92.reuse, 0x10, RZ ;  /* 0x000000105c577819 */ /* 0x044fe400000006ff */
[----:B------:R-:W-:Y:S02]  /*a460*/  LOP3.LUT R88, R92, 0xffff0000, RZ, 0xc0, !PT ;  /* 0xffff00005c587812 */ /* 0x000fe400078ec0ff */
[C---:B------:R-:W-:Y:S02]  /*a470*/  SHF.L.U32 R89, R93.reuse, 0x10, RZ ;  /* 0x000000105d597819 */ /* 0x040fe400000006ff */
[----:B------:R-:W-:Y:S02]  /*a480*/  LOP3.LUT R90, R93, 0xffff0000, RZ, 0xc0, !PT ;  /* 0xffff00005d5a7812 */ /* 0x000fe400078ec0ff */
[C---:B------:R-:W-:Y:S02]  /*a490*/  SHF.L.U32 R91, R94.reuse, 0x10, RZ ;  /* 0x000000105e5b7819 */ /* 0x040fe400000006ff */
[----:B------:R-:W-:Y:S02]  /*a4a0*/  LOP3.LUT R92, R94, 0xffff0000, RZ, 0xc0, !PT ;  /* 0xffff00005e5c7812 */ /* 0x000fe400078ec0ff */
[C---:B------:R-:W-:Y:S02]  /*a4b0*/  SHF.L.U32 R93, R95.reuse, 0x10, RZ ;  /* 0x000000105f5d7819 */ /* 0x040fe400000006ff */
[----:B------:R-:W-:Y:S02]  /*a4c0*/  LOP3.LUT R94, R95, 0xffff0000, RZ, 0xc0, !PT ;  /* 0xffff00005f5e7812 */ /* 0x000fe400078ec0ff */
[C---:B------:R-:W-:Y:S02]  /*a4d0*/  SHF.L.U32 R95, R100.reuse, 0x10, RZ ;  /* 0x00000010645f7819 */ /* 0x040fe400000006ff */
[----:B------:R-:W-:Y:S02]  /*a4e0*/  LOP3.LUT R96, R100, 0xffff0000, RZ, 0xc0, !PT ;  /* 0xffff000064607812 */ /* 0x000fe400078ec0ff */
[C---:B------:R-:W-:Y:S01]  /*a4f0*/  SHF.L.U32 R97, R101.reuse, 0x10, RZ ;  /* 0x0000001065617819 */ /* 0x040fe200000006ff */
[C---:B-1----:R-:W-:Y:S01]  /*a500*/  FMUL R4, R76.reuse, R4 ;  /* 0x000000044c047220 */ /* 0x042fe20000400000 */
[----:B------:R-:W-:Y:S01]  /*a510*/  LOP3.LUT R98, R101, 0xffff0000, RZ, 0xc0, !PT ;  /* 0xffff000065627812 */ /* 0x000fe200078ec0ff */
[----:B------:R-:W-:Y:S01]  /*a520*/  FMUL R5, R76, R5 ;  /* 0x000000054c057220 */ /* 0x000fe20000400000 */
[C---:B------:R-:W-:Y:S01]  /*a530*/  SHF.L.U32 R99, R102.reuse, 0x10, RZ ;  /* 0x0000001066637819 */ /* 0x040fe200000006ff */
[C---:B------:R-:W-:Y:S01]  /*a540*/  FFMA R4, R83.reuse, R78, R4 ;  /* 0x0000004e53047223 */ /* 0x040fe20000000004 */
[----:B------:R-:W-:Y:S01]  /*a550*/  LOP3.LUT R100, R102, 0xffff0000, RZ, 0xc0, !PT ;  /* 0xffff000066647812 */ /* 0x000fe200078ec0ff */
[----:B------:R-:W-:Y:S01]  /*a560*/  FFMA R5, R83, R0, R5 ;  /* 0x0000000053057223 */ /* 0x000fe20000000005 */
[C---:B------:R-:W-:Y:S01]  /*a570*/  SHF.L.U32 R101, R103.reuse, 0x10, RZ ;  /* 0x0000001067657819 */ /* 0x040fe200000006ff */
[C---:B------:R-:W-:Y:S01]  /*a580*/  FMUL R6, R76.reuse, R6 ;  /* 0x000000064c067220 */ /* 0x040fe20000400000 */
[----:B------:R-:W-:Y:S01]  /*a590*/  LOP3.LUT R102, R103, 0xffff0000, RZ, 0xc0, !PT ;  /* 0xffff000067667812 */ /* 0x000fe200078ec0ff */
[----:B------:R-:W-:Y:S01]  /*a5a0*/  FMUL R7, R76, R7 ;  /* 0x000000074c077220 */ /* 0x000fe20000400000 */
[----:B------:R-:W-:Y:S01]  /*a5b0*/  F2FP.BF16.F32.PACK_AB R4, R5, R4 ;  /* 0x000000040504723e */ /* 0x000fe200000010ff */
[C---:B------:R-:W-:Y:S01]  /*a5c0*/  FFMA R6, R83.reuse, R3, R6 ;  /* 0x0000000353067223 */ /* 0x040fe20000000006 */
[C---:B------:R-:W-:Y:S01]  /*a5d0*/  SHF.L.U32 R103, R108.reuse, 0x10, RZ ;  /* 0x000000106c677819 */ /* 0x040fe200000006ff */
[----:B------:R-:W-:Y:S01]  /*a5e0*/  FFMA R7, R83, R80, R7 ;  /* 0x0000005053077223 */ /* 0x000fe20000000007 */
[----:B------:R-:W-:Y:S01]  /*a5f0*/  LOP3.LUT R104, R108, 0xffff0000, RZ, 0xc0, !PT ;  /* 0xffff00006c687812 */ /* 0x000fe200078ec0ff */
[C---:B------:R-:W-:Y:S01]  /*a600*/  FMUL R8, R76.reuse, R8 ;  /* 0x000000084c087220 */ /* 0x040fe20000400000 */
[----:B------:R-:W-:Y:S01]  /*a610*/  SHF.L.U32 R105, R109, 0x10, RZ ;  /* 0x000000106d697819 */ /* 0x000fe200000006ff */
[----:B------:R-:W-:Y:S01]  /*a620*/  FMUL R9, R76, R9 ;  /* 0x000000094c097220 */ /* 0x000fe20000400000 */
[----:B------:R-:W-:Y:S01]  /*a630*/  F2FP.BF16.F32.PACK_AB R5, R7, R6 ;  /* 0x000000060705723e */ /* 0x000fe200000010ff */
[----:B------:R-:W-:Y:S01]  /*a640*/  FFMA R8, R83, R82, R8 ;  /* 0x0000005253087223 */ /* 0x000fe20000000008 */
[----:B------:R-:W-:Y:S01]  /*a650*/  LOP3.LUT R106, R109, 0xffff0000, RZ, 0xc0, !PT ;  /* 0xffff00006d6a7812 */ /* 0x000fe200078ec0ff */
[----:B------:R-:W-:Y:S01]  /*a660*/  FFMA R9, R83, R84, R9 ;  /* 0x0000005453097223 */ /* 0x000fe20000000009 */
[----:B------:R-:W-:Y:S01]  /*a670*/  SHF.L.U32 R107, R110, 0x10, RZ ;  /* 0x000000106e6b7819 */ /* 0x000fe200000006ff */
[----:B------:R-:W-:Y:S01]  /*a680*/  FMUL R10, R76, R10 ;  /* 0x0000000a4c0a7220 */ /* 0x000fe20000400000 */
        /* <DEDUP_REMOVED lines=8> */
[----:B------:R-:W-:Y:S01]  /*a710*/  SHF.L.U32 R111, R116, 0x10, RZ ;  /* 0x00000010746f7819 */ /* 0x000fe200000006ff */
[C---:B------:R-:W-:Y:S01]  /*a720*/  FMUL R3, R76.reuse, R13 ;  /* 0x0000000d4c037220 */ /* 0x040fe20000400000 */
[----:B------:R-:W-:Y:S01]  /*a730*/  F2FP.BF16.F32.PACK_AB R7, R11, R10 ;  /* 0x0000000a0b07723e */ /* 0x000fe200000010ff */
[----:B------:R-:W-:Y:S01]  /*a740*/  FMUL R14, R76, R14 ;  /* 0x0000000e4c0e7220 */ /* 0x000fe20000400000 */
[----:B------:R-:W-:Y:S01]  /*a750*/  LOP3.LUT R112, R116, 0xffff0000, RZ, 0xc0, !PT ;  /* 0xffff000074707812 */ /* 0x000fe200078ec0ff */
[C---:B------:R-:W-:Y:S01]  /*a760*/  FMUL R15, R76.reuse, R15 ;  /* 0x0000000f4c0f7220 */ /* 0x040fe20000400000 */
[----:B------:R-:W-:Y:S01]  /*a770*/  SHF.L.U32 R113, R117, 0x10, RZ ;  /* 0x0000001075717819 */ /* 0x000fe200000006ff */
[----:B------:R-:W-:Y:S01]  /*a780*/  FFMA R0, R83, R87, R0 ;  /* 0x0000005753007223 */ /* 0x000fe20000000000 */
[----:B------:R-:W-:Y:S01]  /*a790*/  LOP3.LUT R114, R117, 0xffff0000, RZ, 0xc0, !PT ;  /* 0xffff000075727812 */ /* 0x000fe200078ec0ff */
[----:B------:R-:W-:Y:S01]  /*a7a0*/  FMUL R12, R76, R16 ;  /* 0x000000104c0c7220 */ /* 0x000fe20000400000 */
[C---:B------:R-:W-:Y:S01]  /*a7b0*/  SHF.L.U32 R115, R118.reuse, 0x10, RZ ;  /* 0x0000001076737819 */ /* 0x040fe200000006ff */
[----:B------:R-:W-:Y:S01]  /*a7c0*/  FFMA R3, R83, R88, R3 ;  /* 0x0000005853037223 */ /* 0x000fe20000000003 */
[----:B------:R-:W-:Y:S01]  /*a7d0*/  LOP3.LUT R116, R118, 0xffff0000, RZ, 0xc0, !PT ;  /* 0xffff000076747812 */ /* 0x000fe200078ec0ff */
[C---:B------:R-:W-:Y:S01]  /*a7e0*/  FMUL R13, R76.reuse, R17 ;  /* 0x000000114c0d7220 */ /* 0x040fe20000400000 */
[----:B------:R-:W-:Y:S01]  /*a7f0*/  SHF.L.U32 R117, R119, 0x10, RZ ;  /* 0x0000001077757819 */ /* 0x000fe200000006ff */
[----:B------:R-:W-:Y:S01]  /*a800*/  FFMA R14, R83, R89, R14 ;  /* 0x00000059530e7223 */ /* 0x000fe2000000000e */
[----:B------:R-:W-:Y:S01]  /*a810*/  F2FP.BF16.F32.PACK_AB R8, R3, R0 ;  /* 0x000000000308723e */ /* 0x000fe200000010ff */
[----:B------:R-:W-:Y:S01]  /*a820*/  FMUL R18, R76, R18 ;  /* 0x000000124c127220 */ /* 0x000fe20000400000 */
[----:B------:R-:W-:Y:S01]  /*a830*/  LOP3.LUT R118, R119, 0xffff0000, RZ, 0xc0, !PT ;  /* 0xffff000077767812 */ /* 0x000fe200078ec0ff */
[----:B------:R-:W-:Y:S01]  /*a840*/  FFMA R15, R83, R90, R15 ;  /* 0x0000005a530f7223 */ /* 0x000fe2000000000f */
[----:B------:R-:W-:Y:S01]  /*a850*/  SHF.L.U32 R119, R124, 0x10, RZ ;  /* 0x000000107c777819 */ /* 0x000fe200000006ff */
[----:B------:R-:W-:Y:S01]  /*a860*/  FMUL R19, R76, R19 ;  /* 0x000000134c137220 */ /* 0x000fe20000400000 */
[----:B------:R-:W-:Y:S01]  /*a870*/  LOP3.LUT R120, R124, 0xffff0000, RZ, 0xc0, !PT ;  /* 0xffff00007c787812 */ /* 0x000fe200078ec0ff */
[----:B------:R1:W-:Y:S01]  /*a880*/  STS.128 [R178+UR36+0xc400], R4 ;  /* 0x00c40004b2007988 */ /* 0x0003e20008000c24 */
[----:B------:R-:W-:Y:S01]  /*a890*/  F2FP.BF16.F32.PACK_AB R9, R15, R14 ;  /* 0x0000000e0f09723e */ /* 0x000fe200000010ff */
[C---:B------:R-:W-:Y:S01]  /*a8a0*/  FFMA R12, R83.reuse, R91, R12 ;  /* 0x0000005b530c7223 */ /* 0x040fe2000000000c */
[C---:B------:R-:W-:Y:S01]  /*a8b0*/  FFMA R13, R83.reuse, R92, R13 ;  /* 0x0000005c530d7223 */ /* 0x040fe2000000000d */
[----:B------:R-:W-:Y:S01]  /*a8c0*/  FFMA R18, R83, R93, R18 ;  /* 0x0000005d53127223 */ /* 0x000fe20000000012 */
[----:B------:R-:W-:Y:S01]  /*a8d0*/  SHF.L.U32 R121, R125, 0x10, RZ ;  /* 0x000000107d797819 */ /* 0x000fe200000006ff */
[----:B------:R-:W-:Y:S01]  /*a8e0*/  FFMA R19, R83, R94, R19 ;  /* 0x0000005e53137223 */ /* 0x000fe20000000013 */
[C---:B------:R-:W-:Y:S01]  /*a8f0*/  FMUL R16, R76.reuse, R20 ;  /* 0x000000144c107220 */ /* 0x040fe20000400000 */
[----:B------:R-:W-:Y:S01]  /*a900*/  F2FP.BF16.F32.PACK_AB R10, R13, R12 ;  /* 0x0000000c0d0a723e */ /* 0x000fe200000010ff */
[C---:B------:R-:W-:Y:S01]  /*a910*/  FMUL R17, R76.reuse, R21 ;  /* 0x000000154c117220 */ /* 0x040fe20000400000 */
[C---:B------:R-:W-:Y:S01]  /*a920*/  FMUL R22, R76.reuse, R22 ;  /* 0x000000164c167220 */ /* 0x040fe20000400000 */
[----:B------:R-:W-:Y:S01]  /*a930*/  F2FP.BF16.F32.PACK_AB R11, R19, R18 ;  /* 0x00000012130b723e */ /* 0x000fe200000010ff */
[C---:B------:R-:W-:Y:S01]  /*a940*/  FFMA R16, R83.reuse, R95, R16 ;  /* 0x0000005f53107223 */ /* 0x040fe20000000010 */
[----:B------:R-:W-:Y:S01]  /*a950*/  FFMA R17, R83, R96, R17 ;  /* 0x0000006053117223 */ /* 0x000fe20000000011 */
[----:B------:R-:W-:Y:S01]  /*a960*/  LOP3.LUT R122, R125, 0xffff0000, RZ, 0xc0, !PT ;  /* 0xffff00007d7a7812 */ /* 0x000fe200078ec0ff */
[----:B------:R-:W-:Y:S01]  /*a970*/  FFMA R22, R83, R97, R22 ;  /* 0x0000006153167223 */ /* 0x000fe20000000016 */
[----:B------:R1:W-:Y:S01]  /*a980*/  STS.128 [R177+0xc400], R8 ;  /* 0x00c40008b1007388 */ /* 0x0003e20000000c00 */
[C---:B------:R-:W-:Y:S01]  /*a990*/  FMUL R23, R76.reuse, R23 ;  /* 0x000000174c177220 */ /* 0x040fe20000400000 */
[----:B------:R-:W-:Y:S01]  /*a9a0*/  F2FP.BF16.F32.PACK_AB R16, R17, R16 ;  /* 0x000000101110723e */ /* 0x000fe200000010ff */
[C---:B------:R-:W-:Y:S01]  /*a9b0*/  FMUL R20, R76.reuse, R24 ;  /* 0x000000184c147220 */ /* 0x040fe20000400000 */
[----:B------:R-:W-:Y:S01]  /*a9c0*/  FMUL R21, R76, R25 ;  /* 0x000000194c157220 */ /* 0x000fe20000400000 */
[C---:B------:R-:W-:Y:S01]  /*a9d0*/  SHF.L.U32 R123, R126.reuse, 0x10, RZ ;  /* 0x000000107e7b7819 */ /* 0x040fe200000006ff */
[C---:B------:R-:W-:Y:S01]  /*a9e0*/  FFMA R23, R83.reuse, R98, R23 ;  /* 0x0000006253177223 */ /* 0x040fe20000000017 */
[C---:B------:R-:W-:Y:S01]  /*a9f0*/  FFMA R20, R83.reuse, R99, R20 ;  /* 0x0000006353147223 */ /* 0x040fe20000000014 */
[----:B------:R-:W-:Y:S01]  /*aa00*/  LOP3.LUT R124, R126, 0xffff0000, RZ, 0xc0, !PT ;  /* 0xffff00007e7c7812 */ /* 0x000fe200078ec0ff */
        /* <DEDUP_REMOVED lines=8> */
[----:B------:R-:W-:Y:S01]  /*aa90*/  SHF.L.U32 R125, R127, 0x10, RZ ;  /* 0x000000107f7d7819 */ /* 0x000fe200000006ff */
[----:B------:R-:W-:Y:S01]  /*aaa0*/  FFMA R24, R83, R103, R24 ;  /* 0x0000006753187223 */ /* 0x000fe20000000018 */
[C---:B------:R-:W-:Y:S01]  /*aab0*/  FMUL R25, R76.reuse, R29 ;  /* 0x0000001d4c197220 */ /* 0x040fe20000400000 */
[----:B------:R-:W-:Y:S01]  /*aac0*/  LOP3.LUT R126, R127, 0xffff0000, RZ, 0xc0, !PT ;  /* 0xffff00007f7e7812 */ /* 0x000fe200078ec0ff */
[C---:B------:R-:W-:Y:S01]  /*aad0*/  FMUL R30, R76.reuse, R30 ;  /* 0x0000001e4c1e7220 */ /* 0x040fe20000400000 */
[----:B------:R-:W-:Y:S01]  /*aae0*/  F2FP.BF16.F32.PACK_AB R19, R27, R26 ;  /* 0x0000001a1b13723e */ /* 0x000fe200000010ff */
[C---:B------:R-:W-:Y:S01]  /*aaf0*/  FFMA R25, R83.reuse, R104, R25 ;  /* 0x0000006853197223 */ /* 0x040fe20000000019 */
[----:B------:R-:W-:Y:S01]  /*ab00*/  FMUL R31, R76, R31 ;  /* 0x0000001f4c1f7220 */ /* 0x000fe20000400000 */
[----:B------:R-:W-:Y:S01]  /*ab10*/  FFMA R30, R83, R105, R30 ;  /* 0x00000069531e7223 */ /* 0x000fe2000000001e */
[----:B------:R-:W-:Y:S01]  /*ab20*/  SHF.L.U32 R127, R132, 0x10, RZ ;  /* 0x00000010847f7819 */ /* 0x000fe200000006ff */
[----:B------:R1:W-:Y:S01]  /*ab30*/  STS.128 [R176+0xc400], R16 ;  /* 0x00c40010b0007388 */ /* 0x0003e20000000c00 */
[----:B------:R-:W-:Y:S01]  /*ab40*/  F2FP.BF16.F32.PACK_AB R24, R25, R24 ;  /* 0x000000181918723e */ /* 0x000fe200000010ff */
[C---:B------:R-:W-:Y:S01]  /*ab50*/  FFMA R31, R83.reuse, R106, R31 ;  /* 0x0000006a531f7223 */ /* 0x040fe2000000001f */
[C---:B------:R-:W-:Y:S01]  /*ab60*/  FMUL R28, R76.reuse, R32 ;  /* 0x000000204c1c7220 */ /* 0x040fe20000400000 */
[C---:B------:R-:W-:Y:S01]  /*ab70*/  FMUL R29, R76.reuse, R33 ;  /* 0x000000214c1d7220 */ /* 0x040fe20000400000 */
[----:B------:R-:W-:Y:S01]  /*ab80*/  FMUL R34, R76, R34 ;  /* 0x000000224c227220 */ /* 0x000fe20000400000 */
[----:B------:R-:W-:Y:S01]  /*ab90*/  LOP3.LUT R128, R132, 0xffff0000, RZ, 0xc0, !PT ;  /* 0xffff000084807812 */ /* 0x000fe200078ec0ff */
[----:B------:R-:W-:Y:S01]  /*aba0*/  FFMA R28, R83, R107, R28 ;  /* 0x0000006b531c7223 */ /* 0x000fe2000000001c */
[----:B------:R-:W-:Y:S01]  /*abb0*/  F2FP.BF16.F32.PACK_AB R25, R31, R30 ;  /* 0x0000001e1f19723e */ /* 0x000fe200000010ff */
[C---:B------:R-:W-:Y:S01]  /*abc0*/  FFMA R29, R83.reuse, R108, R29 ;  /* 0x0000006c531d7223 */ /* 0x040fe2000000001d */
[----:B------:R-:W-:Y:S01]  /*abd0*/  FFMA R34, R83, R109, R34 ;  /* 0x0000006d53227223 */ /* 0x000fe20000000022 */
[C---:B------:R-:W-:Y:S01]  /*abe0*/  FMUL R35, R76.reuse, R35 ;  /* 0x000000234c237220 */ /* 0x040fe20000400000 */
[----:B------:R-:W-:Y:S01]  /*abf0*/  SHF.L.U32 R129, R133, 0x10, RZ ;  /* 0x0000001085817819 */ /* 0x000fe200000006ff */
[C---:B------:R-:W-:Y:S01]  /*ac00*/  FMUL R32, R76.reuse, R36 ;  /* 0x000000244c207220 */ /* 0x040fe20000400000 */
[----:B------:R-:W-:Y:S01]  /*ac10*/  F2FP.BF16.F32.PACK_AB R26, R29, R28 ;  /* 0x0000001c1d1a723e */ /* 0x000fe200000010ff */
[C---:B------:R-:W-:Y:S01]  /*ac20*/  FFMA R35, R83.reuse, R110, R35 ;  /* 0x0000006e53237223 */ /* 0x040fe20000000023 */
[C---:B------:R-:W-:Y:S01]  /*ac30*/  FMUL R33, R76.reuse, R37 ;  /* 0x000000254c217220 */ /* 0x040fe20000400000 */
[----:B------:R-:W-:Y:S01]  /*ac40*/  FFMA R32, R83, R111, R32 ;  /* 0x0000006f53207223 */ /* 0x000fe20000000020 */
        /* <DEDUP_REMOVED lines=29> */
[C---:B------:R-:W-:Y:S01]  /*ae20*/  FMUL R47, R76.reuse, R47 ;  /* 0x0000002f4c2f7220 */ /* 0x040fe20000400000 */
[C---:B------:R-:W-:Y:S01]  /*ae30*/  FMUL R44, R76.reuse, R48 ;  /* 0x000000304c2c7220 */ /* 0x040fe20000400000 */
[----:B------:R-:W-:Y:S01]  /*ae40*/  FMUL R45, R76, R49 ;  /* 0x000000314c2d7220 */ /* 0x000fe20000400000 */
[----:B------:R1:W-:Y:S01]  /*ae50*/  STS.128 [R173+0xc400], R32 ;  /* 0x00c40020ad007388 */ /* 0x0003e20000000c00 */
[C---:B------:R-:W-:Y:S01]  /*ae60*/  SHF.L.U32 R135, R140.reuse, 0x10, RZ ;  /* 0x000000108c877819 */ /* 0x040fe200000006ff */
[----:B------:R-:W-:Y:S01]  /*ae70*/  FFMA R46, R83, R121, R46 ;  /* 0x00000079532e7223 */ /* 0x000fe2000000002e */
[----:B------:R-:W-:Y:S01]  /*ae80*/  F2FP.BF16.F32.PACK_AB R40, R41, R40 ;  /* 0x000000282928723e */ /* 0x000fe200000010ff */
[C---:B------:R-:W-:Y:S01]  /*ae90*/  FFMA R47, R83.reuse, R122, R47 ;  /* 0x0000007a532f7223 */ /* 0x040fe2000000002f */
[C---:B------:R-:W-:Y:S01]  /*aea0*/  FFMA R44, R83.reuse, R123, R44 ;  /* 0x0000007b532c7223 */ /* 0x040fe2000000002c */
[----:B------:R-:W-:Y:S01]  /*aeb0*/  LOP3.LUT R136, R140, 0xffff0000, RZ, 0xc0, !PT ;  /* 0xffff00008c887812 */ /* 0x000fe200078ec0ff */
[C---:B------:R-:W-:Y:S01]  /*aec0*/  FFMA R45, R83.reuse, R124, R45 ;  /* 0x0000007c532d7223 */ /* 0x040fe2000000002d */
[C---:B------:R-:W-:Y:S01]  /*aed0*/  FMUL R50, R76.reuse, R50 ;  /* 0x000000324c327220 */ /* 0x040fe20000400000 */
[C---:B------:R-:W-:Y:S01]  /*aee0*/  FMUL R51, R76.reuse, R51 ;  /* 0x000000334c337220 */ /* 0x040fe20000400000 */
[C---:B------:R-:W-:Y:S01]  /*aef0*/  FMUL R48, R76.reuse, R52 ;  /* 0x000000344c307220 */ /* 0x040fe20000400000 */
[C---:B------:R-:W-:Y:S01]  /*af00*/  FMUL R49, R76.reuse, R53 ;  /* 0x000000354c317220 */ /* 0x040fe20000400000 */
[C---:B------:R-:W-:Y:S01]  /*af10*/  FFMA R50, R83.reuse, R125, R50 ;  /* 0x0000007d53327223 */ /* 0x040fe20000000032 */
        /* <DEDUP_REMOVED lines=9> */
[----:B------:R-:W-:Y:S01]  /*afb0*/  FFMA R55, R83, R130, R55 ;  /* 0x0000008253377223 */ /* 0x000fe20000000037 */
[C---:B------:R-:W-:Y:S01]  /*afc0*/  FMUL R59, R76.reuse, R59 ;  /* 0x0000003b4c3b7220 */ /* 0x040fe20000400000 */
[----:B------:R-:W-:Y:S01]  /*afd0*/  F2FP.BF16.F32.PACK_AB R41, R47, R46 ;  /* 0x0000002e2f29723e */ /* 0x000fe200000010ff */
[----:B------:R-:W-:Y:S01]  /*afe0*/  FFMA R52, R83, R131, R52 ;  /* 0x0000008353347223 */ /* 0x000fe20000000034 */
[----:B------:R-:W-:Y:S01]  /*aff0*/  F2FP.BF16.F32.PACK_AB R42, R45, R44 ;  /* 0x0000002c2d2a723e */ /* 0x000fe200000010ff */
[C---:B------:R-:W-:Y:S01]  /*b000*/  FMUL R56, R76.reuse, R60 ;  /* 0x0000003c4c387220 */ /* 0x040fe20000400000 */
[----:B------:R-:W-:Y:S01]  /*b010*/  F2FP.BF16.F32.PACK_AB R43, R51, R50 ;  /* 0x00000032332b723e */ /* 0x000fe200000010ff */
[----:B------:R-:W-:Y:S01]  /*b020*/  FFMA R53, R83, R132, R53 ;  /* 0x0000008453357223 */ /* 0x000fe20000000035 */
[----:B------:R-:W-:Y:S01]  /*b030*/  SHF.L.U32 R137, R141, 0x10, RZ ;  /* 0x000000108d897819 */ /* 0x000fe200000006ff */
[C---:B------:R-:W-:Y:S01]  /*b040*/  FMUL R57, R76.reuse, R61 ;  /* 0x0000003d4c397220 */ /* 0x040fe20000400000 */
[----:B------:R-:W-:Y:S01]  /*b050*/  FFMA R58, R83, R133, R58 ;  /* 0x00000085533a7223 */ /* 0x000fe2000000003a */
[----:B------:R1:W-:Y:S01]  /*b060*/  STS.128 [R172+0xc400], R40 ;  /* 0x00c40028ac007388 */ /* 0x0003e20000000c00 */
[----:B------:R-:W-:Y:S01]  /*b070*/  LOP3.LUT R138, R141, 0xffff0000, RZ, 0xc0, !PT ;  /* 0xffff00008d8a7812 */ /* 0x000fe200078ec0ff */
[----:B------:R-:W-:Y:S01]  /*b080*/  FMUL R62, R76, R62 ;  /* 0x0000003e4c3e7220 */ /* 0x000fe20000400000 */
[C---:B------:R-:W-:Y:S01]  /*b090*/  FFMA R59, R83.reuse, R134, R59 ;  /* 0x00000086533b7223 */ /* 0x040fe2000000003b */
[----:B------:R-:W-:Y:S01]  /*b0a0*/  SHF.L.U32 R139, R142, 0x10, RZ ;  /* 0x000000108e8b7819 */ /* 0x000fe200000006ff */
[----:B------:R-:W-:Y:S01]  /*b0b0*/  FMUL R63, R76, R63 ;  /* 0x0000003f4c3f7220 */ /* 0x000fe20000400000 */
[C---:B------:R-:W-:Y:S01]  /*b0c0*/  FFMA R56, R83.reuse, R135, R56 ;  /* 0x0000008753387223 */ /* 0x040fe20000000038 */
[----:B------:R-:W-:Y:S01]  /*b0d0*/  LOP3.LUT R140, R142, 0xffff0000, RZ, 0xc0, !PT ;  /* 0xffff00008e8c7812 */ /* 0x000fe200078ec0ff */
[C---:B------:R-:W-:Y:S01]  /*b0e0*/  FMUL R60, R76.reuse, R64 ;  /* 0x000000404c3c7220 */ /* 0x040fe20000400000 */
[----:B------:R-:W-:Y:S01]  /*b0f0*/  FFMA R57, R83, R136, R57 ;  /* 0x0000008853397223 */ /* 0x000fe20000000039 */
[----:B------:R-:W-:Y:S01]  /*b100*/  SHF.L.U32 R141, R143, 0x10, RZ ;  /* 0x000000108f8d7819 */ /* 0x000fe200000006ff */
[C---:B------:R-:W-:Y:S01]  /*b110*/  FMUL R61, R76.reuse, R65 ;  /* 0x000000414c3d7220 */ /* 0x040fe20000400000 */
[----:B------:R-:W-:Y:S01]  /*b120*/  FFMA R62, R83, R137, R62 ;  /* 0x00000089533e7223 */ /* 0x000fe2000000003e */
[----:B------:R-:W-:Y:S01]  /*b130*/  LOP3.LUT R142, R143, 0xffff0000, RZ, 0xc0, !PT ;  /* 0xffff00008f8e7812 */ /* 0x000fe200078ec0ff */
[C---:B------:R-:W-:Y:S01]  /*b140*/  FMUL R66, R76.reuse, R66 ;  /* 0x000000424c427220 */ /* 0x040fe20000400000 */
[----:B------:R-:W-:Y:S01]  /*b150*/  F2FP.BF16.F32.PACK_AB R48, R49, R48 ;  /* 0x000000303130723e */ /* 0x000fe200000010ff */
[----:B------:R-:W-:Y:S01]  /*b160*/  FFMA R63, R83, R138, R63 ;  /* 0x0000008a533f7223 */ /* 0x000fe2000000003f */
[----:B------:R-:W-:Y:S01]  /*b170*/  FMUL R67, R76, R67 ;  /* 0x000000434c437220 */ /* 0x000fe20000400000 */
[----:B------:R-:W-:Y:S01]  /*b180*/  F2FP.BF16.F32.PACK_AB R49, R55, R54 ;  /* 0x000000363731723e */ /* 0x000fe200000010ff */
[----:B------:R-:W-:Y:S01]  /*b190*/  FFMA R60, R83, R139, R60 ;  /* 0x0000008b533c7223 */ /* 0x000fe2000000003c */
[----:B------:R-:W-:Y:S01]  /*b1a0*/  F2FP.BF16.F32.PACK_AB R50, R53, R52 ;  /* 0x000000343532723e */ /* 0x000fe200000010ff */
[----:B------:R-:W-:Y:S01]  /*b1b0*/  FFMA R61, R83, R140, R61 ;  /* 0x0000008c533d7223 */ /* 0x000fe2000000003d */
[----:B------:R-:W-:Y:S01]  /*b1c0*/  F2FP.BF16.F32.PACK_AB R51, R59, R58 ;  /* 0x0000003a3b33723e */ /* 0x000fe200000010ff */
[C---:B------:R-:W-:Y:S01]  /*b1d0*/  FFMA R66, R83.reuse, R141, R66 ;  /* 0x0000008d53427223 */ /* 0x040fe20000000042 */
[----:B------:R-:W-:Y:S01]  /*b1e0*/  FFMA R67, R83, R142, R67 ;  /* 0x0000008e53437223 */ /* 0x000fe20000000043 */
[----:B------:R-:W-:Y:S02]  /*b1f0*/  F2FP.BF16.F32.PACK_AB R56, R57, R56 ;  /* 0x000000383938723e */ /* 0x000fe400000010ff */
[----:B------:R1:W-:Y:S01]  /*b200*/  STS.128 [R171+0xc400], R48 ;  /* 0x00c40030ab007388 */ /* 0x0003e20000000c00 */
[----:B------:R-:W-:Y:S02]  /*b210*/  F2FP.BF16.F32.PACK_AB R57, R63, R62 ;  /* 0x0000003e3f39723e */ /* 0x000fe400000010ff */
[----:B------:R-:W-:Y:S02]  /*b220*/  F2FP.BF16.F32.PACK_AB R58, R61, R60 ;  /* 0x0000003c3d3a723e */ /* 0x000fe400000010ff */
[----:B------:R-:W-:Y:S02]  /*b230*/  F2FP.BF16.F32.PACK_AB R59, R67, R66 ;  /* 0x00000042433b723e */ /* 0x000fe400000010ff */
[----:B------:R-:W-:Y:S03]  /*b240*/  ISETP.NE.AND P0, PT, R165, RZ, PT ;  /* 0x000000ffa500720c */ /* 0x000fe60003f05270 */
        /* <DEDUP_REMOVED lines=19> */
.L_x_128:
[----:B------:R-:W-:Y:S05]  /*b380*/  BSYNC.RECONVERGENT B0 ;  /* 0x0000000000007941 */ /* 0x000fea0003800200 */
.L_x_127:
[----:B------:R-:W-:Y:S01]  /*b390*/  BAR.SYNC.DEFER_BLOCKING 0x1, 0x80 ;  /* 0x0042000000007b1d */ /* 0x000fe20000010000 */
[----:B------:R-:W-:Y:S09]  /*b3a0*/  UISETP.NE.AND UP0, UPT, UR45, -0x4, UPT ;  /* 0xfffffffc2d00788c */ /* 0x000ff2000bf05270 */
[----:B------:R-:W-:Y:S05]  /*b3b0*/  BRA.U !UP0, `(.L_x_129) ;  /* 0x0000000108287547 */ /* 0x000fea000b800000 */
[----:B------:R-:W-:Y:S01]  /*b3c0*/  ISETP.NE.AND P0, PT, R174, RZ, PT ;  /* 0x000000ffae00720c */ /* 0x000fe20003f05270 */
[----:B------:R-:W-:Y:S01]  /*b3d0*/  IMAD.U32 R3, RZ, RZ, UR47 ;  /* 0x0000002fff037e24 */ /* 0x000fe2000f8e00ff */
[----:B------:R-:W-:Y:S01]  /*b3e0*/  UIADD3 UR47, UPT, UPT, UR47, 0x1, URZ ;  /* 0x000000012f2f7890 */ /* 0x000fe2000fffe0ff */
[----:B------:R-:W-:Y:S03]  /*b3f0*/  IMAD.U32 R0, RZ, RZ, UR37 ;  /* 0x00000025ff007e24 */ /* 0x000fe6000f8e00ff */
[----:B------:R-:W-:Y:S04]  /*b400*/  UISETP.NE.AND UP0, UPT, UR47, 0x4, UPT ;  /* 0x000000042f00788c */ /* 0x000fe8000bf05270 */
[----:B------:R-:W-:Y:S03]  /*b410*/  USEL UR47, UR47, URZ, UP0 ;  /* 0x000000ff2f2f7287 */ /* 0x000fe60008000000 */
[----:B------:R-:W-:Y:S05]  /*b420*/  @P0 LEA R3, R3, UR36, 0x3 ;  /* 0x0000002403030c11 */ /* 0x000fea000f8e18ff */
[----:B------:R-:W-:Y:S05]  /*b430*/  @P0 VIADD R3, R3, 0x50 ;  /* 0x0000005003030836 */ /* 0x000fea0000000000 */
[----:B------:R-:W-:Y:S04]  /*b440*/  @P0 PRMT R0, R0, 0x654, R3 ;  /* 0x0000065400000816 */ /* 0x000fe80000000003 */
[----:B------:R2:W-:Y:S03]  /*b450*/  @P0 SYNCS.ARRIVE.TRANS64.RED.A1T0 RZ, [R0+URZ], RZ ;  /* 0x000000ff00ff09a7 */ /* 0x0005e600081004ff */
.L_x_129:
[----:B------:R-:W-:Y:S01]  /*b460*/  ISETP.NE.AND P1, PT, R166, RZ, PT ;  /* 0x000000ffa600720c */ /* 0x000fe20003f25270 */
[----:B--2---:R-:W-:Y:S01]  /*b470*/  IMAD.IADD R0, R77, 0x1, R152 ;  /* 0x000000014d007824 */ /* 0x004fe200078e0298 */
[----:B------:R-:W-:Y:S01]  /*b480*/  ISETP.NE.AND P0, PT, R169, 0x2, PT ;  /* 0x00000002a900780c */ /* 0x000fe20003f05270 */
[----:B------:R-:W-:Y:S01]  /*b490*/  UIADD3 UR45, UPT, UPT, UR45, 0x4, URZ ;  /* 0x000000042d2d7890 */ /* 0x000fe2000fffe0ff */
[----:B------:R-:W-:Y:S01]  /*b4a0*/  LOP3.LUT R79, R79, 0x1, RZ, 0x3c, !PT ;  /* 0x000000014f4f7812 */ /* 0x000fe200078e3cff */
[----:B------:R-:W-:Y:S01]  /*b4b0*/  IMAD.IADD R20, R75, 0x1, R150 ;  /* 0x000000014b147824 */ /* 0x000fe200078e0296 */
[----:B------:R-:W-:Y:S02]  /*b4c0*/  R2UR UR27, R0 ;  /* 0x00000000001b72ca */ /* 0x000fe400000e0000 */
[----:B------:R-:W-:Y:S02]  /*b4d0*/  SEL R0, RZ, 0x1, P0 ;  /* 0x00000001ff007807 */ /* 0x000fe40000000000 */
[----:B------:R-:W-:Y:S02]  /*b4e0*/  SEL R169, R169, RZ, P0 ;  /* 0x000000ffa9a97207 */ /* 0x000fe40000000000 */
[----:B------:R-:W-:Y:S02]  /*b4f0*/  LOP3.LUT R161, R161, R0, RZ, 0x3c, !PT ;  /* 0x00000000a1a17212 */ /* 0x000fe400078e3cff */
[----:B------:R-:W-:Y:S01]  /*b500*/  @P1 R2UR UR44, R160 ;  /* 0x00000000a02c12ca */ /* 0x000fe200000e0000 */
[----:B------:R-:W-:Y:S03]  /*b510*/  @!UPT UIADD3 URZ, UPT, UPT, URZ, URZ, URZ ;  /* 0x000000fffffff290 */ /* 0x000fe6000fffe0ff */
[----:B------:R-:W-:Y:S11]  /*b520*/  @P1 BRA `(.L_x_130) ;  /* 0xffffff9c00f41947 */ /* 0x000ff6000383ffff */
[----:B------:R-:W-:Y:S01]  /*b530*/  SYNCS.ARRIVE.TRANS64.A1T0 RZ, [UR36+0xd0], RZ ;  /* 0x0000d0ffffff79a7 */ /* 0x000fe20008100024 */
[----:B------:R-:W-:-:S09]  /*b540*/  UISETP.NE.AND UP0, UPT, UR46, URZ, UPT ;  /* 0x000000ff2e00728c */ /* 0x000fd2000bf05270 */
[----:B------:R-:W-:Y:S05]  /*b550*/  BRA.U !UP0, `(.L_x_131) ;  /* 0x0000000108487547 */ /* 0x000fea000b800000 */
[----:B------:R-:W2:Y:S02]  /*b560*/  LDCU.64 UR4, c[0x0][0xc90] ;  /* 0x00019200ff0477ac */ /* 0x000ea40008000a00 */
[----:B--2---:R-:W-:-:S04]  /*b570*/  UISETP.NE.U32.AND UP0, UPT, UR4, URZ, UPT ;  /* 0x000000ff0400728c */ /* 0x004fc8000bf05070 */
[----:B------:R-:W-:-:S09]  /*b580*/  UISETP.NE.AND.EX UP0, UPT, UR5, URZ, UPT, UP0 ;  /* 0x000000ff0500728c */ /* 0x000fd2000bf05300 */
[----:B------:R-:W-:Y:S05]  /*b590*/  BRA.U UP0, `(.L_x_132) ;  /* 0x00000001000c7547 */ /* 0x000fea000b800000 */
[----:B------:R-:W-:-:S13]  /*b5a0*/  FSETP.NEU.AND P0, PT, R83, RZ, PT ;  /* 0x000000ff5300720b */ /* 0x000fda0003f0d000 */
[----:B------:R-:W-:Y:S05]  /*b5b0*/  @!P0 EXIT ;  /* 0x000000000000894d */ /* 0x000fea0003800000 */
[----:B------:R-:W-:Y:S05]  /*b5c0*/  BRA `(.L_x_131) ;  /* 0x00000000002c7947 */ /* 0x000fea0003800000 */
.L_x_132:
[----:B------:R-:W-:Y:S01]  /*b5d0*/  ISETP.NE.AND P0, PT, R167, RZ, PT ;  /* 0x000000ffa700720c */ /* 0x000fe20003f05270 */
[----:B------:R-:W-:-:S12]  /*b5e0*/  BSSY.RECONVERGENT B0, `(.L_x_131) ;  /* 0x0000009000007945 */ /* 0x000fd80003800200 */
[----:B------:R-:W-:Y:S05]  /*b5f0*/  @P0 BRA `(.L_x_133) ;  /* 0x0000000000140947 */ /* 0x000fea0003800000 */
[----:B------:R-:W2:Y:S02]  /*b600*/  LDCU.64 UR4, c[0x0][0xc88] ;  /* 0x00019100ff0477ac */ /* 0x000ea40008000a00 */
[----:B--2---:R-:W-:-:S04]  /*b610*/  ISETP.NE.U32.AND P0, PT, RZ, UR4, PT ;  /* 0x00000004ff007c0c */ /* 0x004fc8000bf05070 */
[----:B------:R-:W-:-:S13]  /*b620*/  ISETP.NE.AND.EX P0, PT, RZ, UR5, PT, P0 ;  /* 0x00000005ff007c0c */ /* 0x000fda000bf05300 */
[----:B------:R-:W-:Y:S05]  /*b630*/  @!P0 EXIT ;  /* 0x000000000000894d */ /* 0x000fea0003800000 */
[----:B------:R-:W-:Y:S05]  /*b640*/  BRA `(.L_x_134) ;  /* 0x0000000000087947 */ /* 0x000fea0003800000 */
.L_x_133:
[----:B------:R-:W-:-:S13]  /*b650*/  FSETP.NEU.AND P0, PT, R83, RZ, PT ;  /* 0x000000ff5300720b */ /* 0x000fda0003f0d000 */
[----:B------:R-:W-:Y:S05]  /*b660*/  @!P0 EXIT ;  /* 0x000000000000894d */ /* 0x000fea0003800000 */
.L_x_134:
[----:B------:R-:W-:Y:S05]  /*b670*/  BSYNC.RECONVERGENT B0 ;  /* 0x0000000000007941 */ /* 0x000fea0003800200 */
.L_x_131:
[----:B------:R-:W-:Y:S01]  /*b680*/  ULEA UR4, UR47, UR36, 0x3 ;  /* 0x000000242f047291 */ /* 0x000fe2000f8e18ff */
[----:B------:R-:W-:-:S04]  /*b690*/  DEPBAR.LE SB0, 0x0 ;  /* 0x000080000000791a */ /* 0x000fc80000000000 */
[----:B------:R-:W-:-:S04]  /*b6a0*/  UIADD3 UR4, UPT, UPT, UR4, 0x50, URZ ;  /* 0x0000005004047890 */ /* 0x000fc8000fffe0ff */
[----:B------:R-:W-:-:S09]  /*b6b0*/  UPRMT UR4, UR37, 0x654, UR4 ;  /* 0x0000065425047896 */ /* 0x000fd20008000004 */
[----:B------:R-:W-:Y:S01]  /*b6c0*/  SYNCS.ARRIVE.TRANS64.RED.A1T0 RZ, [UR4], RZ ;  /* 0x000000ffffff79a7 */ /* 0x000fe20008100404 */
[----:B------:R-:W-:Y:S05]  /*b6d0*/  EXIT ;  /* 0x000000000000794d */ /* 0x000fea0003800000 */
.L_x_19:
[----:B--2---:R2:W1:Y:S02]  /*b6e0*/  SYNCS.PHASECHK.TRANS64.TRYWAIT P0, [R3+URZ+0xc0], R2 ;  /* 0x0000c002030075a7 */ /* 0x00446400080011ff */
[----:B-1----:R-:W-:Y:S05]  /*b6f0*/  @!P0 NANOSLEEP.SYNCS 0x989680 ;  /* 0x009896800000895d */ /* 0x002fea0003900000 */
[----:B------:R-:W1:Y:S02]  /*b700*/  @!P0 SYNCS.PHASECHK.TRANS64 P0, [R3+URZ+0xc0], R2 ;  /* 0x0000c002030085a7 */ /* 0x000e6400080010ff */
[----:B-1----:R-:W-:Y:S05]  /*b710*/  @!P0 BRA `(.L_x_19) ;  /* 0xfffffffc00f08947 */ /* 0x002fea000383ffff */
[----:B------:R-:W-:Y:S05]  /*b720*/  BRA `(.L_x_135) ;  /* 0xffffff5c00e47947 */ /* 0x000fea000383ffff */
.L_x_22:
[----:B-1----:R-:W-:-:S07]  /*b730*/  MOV R2, UR41 ;  /* 0x0000002900027c02 */ /* 0x002fce0008000f00 */
.L_x_136:
[----:B-1----:R1:W2:Y:S02]  /*b740*/  SYNCS.PHASECHK.TRANS64.TRYWAIT P0, [R2+URZ+0x18], R5 ;  /* 0x00001805020075a7 */ /* 0x0022a400080011ff */
[----:B--2---:R-:W-:Y:S05]  /*b750*/  @!P0 NANOSLEEP.SYNCS 0x989680 ;  /* 0x009896800000895d */ /* 0x004fea0003900000 */
[----:B------:R-:W2:Y:S02]  /*b760*/  @!P0 SYNCS.PHASECHK.TRANS64 P0, [R2+URZ+0x18], R5 ;  /* 0x00001805020085a7 */ /* 0x000ea400080010ff */
[----:B--2---:R-:W-:Y:S05]  /*b770*/  @!P0 BRA `(.L_x_136) ;  /* 0xfffffffc00f08947 */ /* 0x004fea000383ffff */
[----:B------:R-:W-:Y:S05]  /*b780*/  BRA `(.L_x_21) ;  /* 0xffffff6000347947 */ /* 0x000fea000383ffff */
.L_x_30:
[----:B------:R-:W-:-:S07]  /*b790*/  MOV R2, UR41 ;  /* 0x0000002900027c02 */ /* 0x000fce0008000f00 */
.L_x_137:
[----:B-1----:R1:W2:Y:S02]  /*b7a0*/  SYNCS.PHASECHK.TRANS64.TRYWAIT P0, [R2+URZ+0x18], R5 ;  /* 0x00001805020075a7 */ /* 0x0022a400080011ff */
[----:B--2---:R-:W-:Y:S05]  /*b7b0*/  @!P0 NANOSLEEP.SYNCS 0x989680 ;  /* 0x009896800000895d */ /* 0x004fea0003900000 */
[----:B------:R-:W2:Y:S02]  /*b7c0*/  @!P0 SYNCS.PHASECHK.TRANS64 P0, [R2+URZ+0x18], R5 ;  /* 0x00001805020085a7 */ /* 0x000ea400080010ff */
[----:B--2---:R-:W-:Y:S05]  /*b7d0*/  @!P0 BRA `(.L_x_137) ;  /* 0xfffffffc00f08947 */ /* 0x004fea000383ffff */
[----:B------:R-:W-:Y:S05]  /*b7e0*/  BRA `(.L_x_29) ;  /* 0xffffff6400347947 */ /* 0x000fea000383ffff */
.L_x_36:
[----:B-1----:R1:W2:Y:S02]  /*b7f0*/  SYNCS.PHASECHK.TRANS64.TRYWAIT P0, [R2+URZ+0x80], R3 ;  /* 0x00008003020075a7 */ /* 0x0022a400080011ff */
[----:B--2---:R-:W-:Y:S05]  /*b800*/  @!P0 NANOSLEEP.SYNCS 0x989680 ;  /* 0x009896800000895d */ /* 0x004fea0003900000 */
[----:B------:R-:W2:Y:S02]  /*b810*/  @!P0 SYNCS.PHASECHK.TRANS64 P0, [R2+URZ+0x80], R3 ;  /* 0x00008003020085a7 */ /* 0x000ea400080010ff */
[----:B--2---:R-:W-:Y:S05]  /*b820*/  @!P0 BRA `(.L_x_36) ;  /* 0xfffffffc00f08947 */ /* 0x004fea000383ffff */
[----:B------:R-:W-:Y:S05]  /*b830*/  BRA `(.L_x_138) ;  /* 0xffffff6800187947 */ /* 0x000fea000383ffff */
.L_x_40:
[----:B----4-:R-:W-:-:S07]  /*b840*/  MOV R0, UR5 ;  /* 0x0000000500007c02 */ /* 0x010fce0008000f00 */
.L_x_139:
[----:B-1----:R1:W2:Y:S02]  /*b850*/  SYNCS.PHASECHK.TRANS64.TRYWAIT P0, [R0+URZ], R3 ;  /* 0x00000003000075a7 */ /* 0x0022a400080011ff */
[----:B--2---:R-:W-:Y:S05]  /*b860*/  @!P0 NANOSLEEP.SYNCS 0x989680 ;  /* 0x009896800000895d */ /* 0x004fea0003900000 */
[----:B------:R-:W2:Y:S02]  /*b870*/  @!P0 SYNCS.PHASECHK.TRANS64 P0, [R0+URZ], R3 ;  /* 0x00000003000085a7 */ /* 0x000ea400080010ff */
[----:B--2---:R-:W-:Y:S05]  /*b880*/  @!P0 BRA `(.L_x_139) ;  /* 0xfffffffc00f08947 */ /* 0x004fea000383ffff */
[----:B------:R-:W-:Y:S05]  /*b890*/  BRA `(.L_x_140) ;  /* 0xffffff6c008c7947 */ /* 0x000fea000383ffff */
.L_x_41:
[----:B----4-:R-:W-:-:S07]  /*b8a0*/  MOV R0, UR5 ;  /* 0x0000000500007c02 */ /* 0x010fce0008000f00 */
.L_x_141:
[----:B-1----:R1:W2:Y:S02]  /*b8b0*/  SYNCS.PHASECHK.TRANS64.TRYWAIT P0, [R0+URZ], R3 ;  /* 0x00000003000075a7 */ /* 0x0022a400080011ff */
[----:B--2---:R-:W-:Y:S05]  /*b8c0*/  @!P0 NANOSLEEP.SYNCS 0x989680 ;  /* 0x009896800000895d */ /* 0x004fea0003900000 */
[----:B------:R-:W2:Y:S02]  /*b8d0*/  @!P0 SYNCS.PHASECHK.TRANS64 P0, [R0+URZ], R3 ;  /* 0x00000003000085a7 */ /* 0x000ea400080010ff */
[----:B--2---:R-:W-:Y:S05]  /*b8e0*/  @!P0 BRA `(.L_x_141) ;  /* 0xfffffffc00f08947 */ /* 0x004fea000383ffff */
[----:B------:R-:W-:Y:S05]  /*b8f0*/  BRA `(.L_x_142) ;  /* 0xffffff6c00987947 */ /* 0x000fea000383ffff */
.L_x_44:
[----:B-1----:R1:W2:Y:S02]  /*b900*/  SYNCS.PHASECHK.TRANS64.TRYWAIT P0, [R0+URZ+0xb0], R5 ;  /* 0x0000b005000075a7 */ /* 0x0022a400080011ff */
[----:B--2---:R-:W-:Y:S05]  /*b910*/  @!P0 NANOSLEEP.SYNCS 0x989680 ;  /* 0x009896800000895d */ /* 0x004fea0003900000 */
[----:B------:R-:W2:Y:S02]  /*b920*/  @!P0 SYNCS.PHASECHK.TRANS64 P0, [R0+URZ+0xb0], R5 ;  /* 0x0000b005000085a7 */ /* 0x000ea400080010ff */
[----:B--2---:R-:W-:Y:S05]  /*b930*/  @!P0 BRA `(.L_x_44) ;  /* 0xfffffffc00f08947 */ /* 0x004fea000383ffff */
[----:B------:R-:W-:Y:S05]  /*b940*/  BRA `(.L_x_143) ;  /* 0xffffff6c00f47947 */ /* 0x000fea000383ffff */
.L_x_45:
[----:B------:R-:W-:-:S07]  /*b950*/  MOV R0, UR5 ;  /* 0x0000000500007c02 */ /* 0x000fce0008000f00 */
.L_x_144:
[----:B-1----:R1:W2:Y:S02]  /*b960*/  SYNCS.PHASECHK.TRANS64.TRYWAIT P0, [R0+URZ+0x90], R5 ;  /* 0x00009005000075a7 */ /* 0x0022a400080011ff */
[----:B--2---:R-:W-:Y:S05]  /*b970*/  @!P0 NANOSLEEP.SYNCS 0x989680 ;  /* 0x009896800000895d */ /* 0x004fea0003900000 */
[----:B------:R-:W2:Y:S02]  /*b980*/  @!P0 SYNCS.PHASECHK.TRANS64 P0, [R0+URZ+0x90], R5 ;  /* 0x00009005000085a7 */ /* 0x000ea400080010ff */
[----:B--2---:R-:W-:Y:S05]  /*b990*/  @!P0 BRA `(.L_x_144) ;  /* 0xfffffffc00f08947 */ /* 0x004fea000383ffff */
[----:B------:R-:W-:Y:S05]  /*b9a0*/  BRA `(.L_x_145) ;  /* 0xffffff7000047947 */ /* 0x000fea000383ffff */
.L_x_46:
[----:B-1----:R1:W2:Y:S02]  /*b9b0*/  SYNCS.PHASECHK.TRANS64.TRYWAIT P1, [R0+URZ+0x80], R5 ;  /* 0x00008005000075a7 */ /* 0x0022a400080211ff */
[----:B--2---:R-:W-:Y:S05]  /*b9c0*/  @!P1 NANOSLEEP.SYNCS 0x989680 ;  /* 0x009896800000995d */ /* 0x004fea0003900000 */
[----:B------:R-:W2:Y:S02]  /*b9d0*/  @!P1 SYNCS.PHASECHK.TRANS64 P1, [R0+URZ+0x80], R5 ;  /* 0x00008005000095a7 */ /* 0x000ea400080210ff */
[----:B--2---:R-:W-:Y:S05]  /*b9e0*/  @!P1 BRA `(.L_x_46) ;  /* 0xfffffffc00f09947 */ /* 0x004fea000383ffff */
[----:B------:R-:W-:Y:S05]  /*b9f0*/  BRA `(.L_x_146) ;  /* 0xffffff7000347947 */ /* 0x000fea000383ffff */
.L_x_49:
[----:B------:R-:W-:-:S07]  /*ba00*/  MOV R0, UR5 ;  /* 0x0000000500007c02 */ /* 0x000fce0008000f00 */
.L_x_147:
[----:B-1----:R1:W2:Y:S02]  /*ba10*/  SYNCS.PHASECHK.TRANS64.TRYWAIT P0, [R0+URZ+0x90], R3 ;  /* 0x00009003000075a7 */ /* 0x0022a400080011ff */
[----:B--2---:R-:W-:Y:S05]  /*ba20*/  @!P0 NANOSLEEP.SYNCS 0x989680 ;  /* 0x009896800000895d */ /* 0x004fea0003900000 */
[----:B------:R-:W2:Y:S02]  /*ba30*/  @!P0 SYNCS.PHASECHK.TRANS64 P0, [R0+URZ+0x90], R3 ;  /* 0x00009003000085a7 */ /* 0x000ea400080010ff */
[----:B--2---:R-:W-:Y:S05]  /*ba40*/  @!P0 BRA `(.L_x_147) ;  /* 0xfffffffc00f08947 */ /* 0x004fea000383ffff */
[----:B------:R-:W-:Y:S05]  /*ba50*/  BRA `(.L_x_48) ;  /* 0xffffff7000887947 */ /* 0x000fea000383ffff */
.L_x_56:
[----:B-1----:R1:W2:Y:S02]  /*ba60*/  SYNCS.PHASECHK.TRANS64.TRYWAIT P0, [R0+URZ+0x80], R5 ;  /* 0x00008005000075a7 */ /* 0x0022a400080011ff */
[----:B--2---:R-:W-:Y:S05]  /*ba70*/  @!P0 NANOSLEEP.SYNCS 0x989680 ;  /* 0x009896800000895d */ /* 0x004fea0003900000 */
[----:B------:R-:W2:Y:S02]  /*ba80*/  @!P0 SYNCS.PHASECHK.TRANS64 P0, [R0+URZ+0x80], R5 ;  /* 0x00008005000085a7 */ /* 0x000ea400080010ff */
[----:B--2---:R-:W-:Y:S05]  /*ba90*/  @!P0 BRA `(.L_x_56) ;  /* 0xfffffffc00f08947 */ /* 0x004fea000383ffff */
[----:B------:R-:W-:Y:S05]  /*baa0*/  BRA `(.L_x_148) ;  /* 0xffffff7800a07947 */ /* 0x000fea000383ffff */
.L_x_59:
[----:B------:R-:W-:-:S07]  /*bab0*/  MOV R0, UR24 ;  /* 0x0000001800007c02 */ /* 0x000fce0008000f00 */
.L_x_149:
[----:B-1----:R1:W2:Y:S02]  /*bac0*/  SYNCS.PHASECHK.TRANS64.TRYWAIT P0, [R0+URZ], R5 ;  /* 0x00000005000075a7 */ /* 0x0022a400080011ff */
[----:B--2---:R-:W-:Y:S05]  /*bad0*/  @!P0 NANOSLEEP.SYNCS 0x989680 ;  /* 0x009896800000895d */ /* 0x004fea0003900000 */
[----:B------:R-:W2:Y:S02]  /*bae0*/  @!P0 SYNCS.PHASECHK.TRANS64 P0, [R0+URZ], R5 ;  /* 0x00000005000085a7 */ /* 0x000ea400080010ff */
[----:B--2---:R-:W-:Y:S05]  /*baf0*/  @!P0 BRA `(.L_x_149) ;  /* 0xfffffffc00f08947 */ /* 0x004fea000383ffff */
[----:B------:R-:W-:Y:S05]  /*bb00*/  BRA `(.L_x_58) ;  /* 0xffffff7800e87947 */ /* 0x000fea000383ffff */
.L_x_60:
[----:B------:R-:W-:-:S07]  /*bb10*/  MOV R0, UR14 ;  /* 0x0000000e00007c02 */ /* 0x000fce0008000f00 */
.L_x_150:
[----:B-1----:R1:W2:Y:S02]  /*bb20*/  SYNCS.PHASECHK.TRANS64.TRYWAIT P0, [R0+URZ+0xa8], R5 ;  /* 0x0000a805000075a7 */ /* 0x0022a400080011ff */
[----:B--2---:R-:W-:Y:S05]  /*bb30*/  @!P0 NANOSLEEP.SYNCS 0x989680 ;  /* 0x009896800000895d */ /* 0x004fea0003900000 */
[----:B------:R-:W2:Y:S02]  /*bb40*/  @!P0 SYNCS.PHASECHK.TRANS64 P0, [R0+URZ+0xa8], R5 ;  /* 0x0000a805000085a7 */ /* 0x000ea400080010ff */
[----:B--2---:R-:W-:Y:S05]  /*bb50*/  @!P0 BRA `(.L_x_150) ;  /* 0xfffffffc00f08947 */ /* 0x004fea000383ffff */
[----:B------:R-:W-:Y:S05]  /*bb60*/  BRA `(.L_x_151) ;  /* 0xffffff7c00347947 */ /* 0x000fea000383ffff */
.L_x_63:
[----:B------:R-:W-:Y:S07]  /*bb70*/  MOV R0, UR15 ;  /* 0x0000000f00007c02 */ /* 0x000fee0008000f00 */
.L_x_152:
[----:B-1----:R1:W2:Y:S02]  /*bb80*/  SYNCS.PHASECHK.TRANS64.TRYWAIT P0, [R0+URZ], R5 ;  /* 0x00000005000075a7 */ /* 0x0022a400080011ff */
[----:B--2---:R-:W-:Y:S05]  /*bb90*/  @!P0 NANOSLEEP.SYNCS 0x989680 ;  /* 0x009896800000895d */ /* 0x004fea0003900000 */
[----:B------:R-:W2:Y:S02]  /*bba0*/  @!P0 SYNCS.PHASECHK.TRANS64 P0, [R0+URZ], R5 ;  /* 0x00000005000085a7 */ /* 0x000ea400080010ff */
[----:B--2---:R-:W-:Y:S05]  /*bbb0*/  @!P0 BRA `(.L_x_152) ;  /* 0xfffffffc00f08947 */ /* 0x004fea000383ffff */
[----:B------:R-:W-:Y:S05]  /*bbc0*/  BRA `(.L_x_62) ;  /* 0xffffff7c00a87947 */ /* 0x000fea000383ffff */
.L_x_66:
[----:B------:R-:W-:-:S07]  /*bbd0*/  MOV R0, UR14 ;  /* 0x0000000e00007c02 */ /* 0x000fce0008000f00 */
.L_x_153:
[----:B-1----:R1:W4:Y:S02]  /*bbe0*/  SYNCS.PHASECHK.TRANS64.TRYWAIT P0, [R0+URZ+0xd0], R3 ;  /* 0x0000d003000075a7 */ /* 0x00232400080011ff */
[----:B----4-:R-:W-:Y:S05]  /*bbf0*/  @!P0 NANOSLEEP.SYNCS 0x989680 ;  /* 0x009896800000895d */ /* 0x010fea0003900000 */
[----:B------:R-:W4:Y:S02]  /*bc00*/  @!P0 SYNCS.PHASECHK.TRANS64 P0, [R0+URZ+0xd0], R3 ;  /* 0x0000d003000085a7 */ /* 0x000f2400080010ff */
[----:B----4-:R-:W-:Y:S05]  /*bc10*/  @!P0 BRA `(.L_x_153) ;  /* 0xfffffffc00f08947 */ /* 0x010fea000383ffff */
[----:B------:R-:W-:Y:S05]  /*bc20*/  BRA `(.L_x_154) ;  /* 0xffffff8000a07947 */ /* 0x000fea000383ffff */
.L_x_71:
[----:B--2---:R2:W3:Y:S02]  /*bc30*/  SYNCS.PHASECHK.TRANS64.TRYWAIT P0, [R0+URZ+0x80], R3 ;  /* 0x00008003000075a7 */ /* 0x0044e400080011ff */
[----:B---3--:R-:W-:Y:S05]  /*bc40*/  @!P0 NANOSLEEP.SYNCS 0x989680 ;  /* 0x009896800000895d */ /* 0x008fea0003900000 */
[----:B------:R-:W3:Y:S02]  /*bc50*/  @!P0 SYNCS.PHASECHK.TRANS64 P0, [R0+URZ+0x80], R3 ;  /* 0x00008003000085a7 */ /* 0x000ee400080010ff */
[----:B---3--:R-:W-:Y:S05]  /*bc60*/  @!P0 BRA `(.L_x_71) ;  /* 0xfffffffc00f08947 */ /* 0x008fea000383ffff */
[----:B------:R-:W-:Y:S05]  /*bc70*/  BRA `(.L_x_155) ;  /* 0xffffff8400ac7947 */ /* 0x000fea000383ffff */
.L_x_74:
[----:B------:R-:W-:Y:S07]  /*bc80*/  MOV R0, UR7 ;  /* 0x0000000700007c02 */ /* 0x000fee0008000f00 */
.L_x_156:
[----:B--2---:R2:W3:Y:S02]  /*bc90*/  SYNCS.PHASECHK.TRANS64.TRYWAIT P0, [R0+URZ+0x78], R3 ;  /* 0x00007803000075a7 */ /* 0x0044e400080011ff */
[----:B---3--:R-:W-:Y:S05]  /*bca0*/  @!P0 NANOSLEEP.SYNCS 0x989680 ;  /* 0x009896800000895d */ /* 0x008fea0003900000 */
[----:B------:R-:W3:Y:S02]  /*bcb0*/  @!P0 SYNCS.PHASECHK.TRANS64 P0, [R0+URZ+0x78], R3 ;  /* 0x00007803000085a7 */ /* 0x000ee400080010ff */
[----:B---3--:R-:W-:Y:S05]  /*bcc0*/  @!P0 BRA `(.L_x_156) ;  /* 0xfffffffc00f08947 */ /* 0x008fea000383ffff */
[----:B------:R-:W-:Y:S05]  /*bcd0*/  BRA `(.L_x_73) ;  /* 0xffffff88009c7947 */ /* 0x000fea000383ffff */
.L_x_77:
[----:B------:R-:W-:Y:S07]  /*bce0*/  MOV R3, UR7 ;  /* 0x0000000700037c02 */ /* 0x000fee0008000f00 */
.L_x_157:
[----:B-1----:R1:W2:Y:S02]  /*bcf0*/  SYNCS.PHASECHK.TRANS64.TRYWAIT P2, [R3+URZ+0x50], R34 ;  /* 0x00005022030075a7 */ /* 0x0022a400080411ff */
[----:B--2---:R-:W-:Y:S05]  /*bd00*/  @!P2 NANOSLEEP.SYNCS 0x989680 ;  /* 0x009896800000a95d */ /* 0x004fea0003900000 */
[----:B------:R-:W2:Y:S02]  /*bd10*/  @!P2 SYNCS.PHASECHK.TRANS64 P2, [R3+URZ+0x50], R34 ;  /* 0x000050220300a5a7 */ /* 0x000ea400080410ff */
[----:B--2---:R-:W-:Y:S05]  /*bd20*/  @!P2 BRA `(.L_x_157) ;  /* 0xfffffffc00f0a947 */ /* 0x004fea000383ffff */
[----:B------:R-:W-:Y:S05]  /*bd30*/  BRA `(.L_x_158) ;  /* 0xffffff8800fc7947 */ /* 0x000fea000383ffff */
.L_x_78:
[----:B-1----:R-:W-:Y:S07]  /*bd40*/  MOV R3, UR7 ;  /* 0x0000000700037c02 */ /* 0x002fee0008000f00 */
.L_x_159:
[----:B-1----:R1:W2:Y:S02]  /*bd50*/  SYNCS.PHASECHK.TRANS64.TRYWAIT P0, [R3+URZ+0x58], R34 ;  /* 0x00005822030075a7 */ /* 0x0022a400080011ff */
[----:B--2---:R-:W-:Y:S05]  /*bd60*/  @!P0 NANOSLEEP.SYNCS 0x989680 ;  /* 0x009896800000895d */ /* 0x004fea0003900000 */
[----:B------:R-:W2:Y:S02]  /*bd70*/  @!P0 SYNCS.PHASECHK.TRANS64 P0, [R3+URZ+0x58], R34 ;  /* 0x00005822030085a7 */ /* 0x000ea400080010ff */
[----:B--2---:R-:W-:Y:S05]  /*bd80*/  @!P0 BRA `(.L_x_159) ;  /* 0xfffffffc00f08947 */ /* 0x004fea000383ffff */
[----:B------:R-:W-:Y:S05]  /*bd90*/  BRA `(.L_x_160) ;  /* 0xffffff8c004c7947 */ /* 0x000fea000383ffff */
.L_x_79:
[----:B-1----:R-:W-:Y:S07]  /*bda0*/  MOV R3, UR7 ;  /* 0x0000000700037c02 */ /* 0x002fee0008000f00 */
.L_x_161:
[----:B-1----:R1:W2:Y:S02]  /*bdb0*/  SYNCS.PHASECHK.TRANS64.TRYWAIT P0, [R3+URZ+0x60], R34 ;  /* 0x00006022030075a7 */ /* 0x0022a400080011ff */
[----:B--2---:R-:W-:Y:S05]  /*bdc0*/  @!P0 NANOSLEEP.SYNCS 0x989680 ;  /* 0x009896800000895d */ /* 0x004fea0003900000 */
[----:B------:R-:W2:Y:S02]  /*bdd0*/  @!P0 SYNCS.PHASECHK.TRANS64 P0, [R3+URZ+0x60], R34 ;  /* 0x00006022030085a7 */ /* 0x000ea400080010ff */
[----:B--2---:R-:W-:Y:S05]  /*bde0*/  @!P0 BRA `(.L_x_161) ;  /* 0xfffffffc00f08947 */ /* 0x004fea000383ffff */
[----:B------:R-:W-:Y:S05]  /*bdf0*/  BRA `(.L_x_162) ;  /* 0xffffff8c009c7947 */ /* 0x000fea000383ffff */
.L_x_80:
[----:B-1----:R-:W-:Y:S07]  /*be00*/  MOV R3, UR7 ;  /* 0x0000000700037c02 */ /* 0x002fee0008000f00 */
.L_x_163:
[----:B-1----:R1:W2:Y:S02]  /*be10*/  SYNCS.PHASECHK.TRANS64.TRYWAIT P0, [R3+URZ+0x68], R34 ;  /* 0x00006822030075a7 */ /* 0x0022a400080011ff */
[----:B--2---:R-:W-:Y:S05]  /*be20*/  @!P0 NANOSLEEP.SYNCS 0x989680 ;  /* 0x009896800000895d */ /* 0x004fea0003900000 */
[----:B------:R-:W2:Y:S02]  /*be30*/  @!P0 SYNCS.PHASECHK.TRANS64 P0, [R3+URZ+0x68], R34 ;  /* 0x00006822030085a7 */ /* 0x000ea400080010ff */
[----:B--2---:R-:W-:Y:S05]  /*be40*/  @!P0 BRA `(.L_x_163) ;  /* 0xfffffffc00f08947 */ /* 0x004fea000383ffff */
[----:B------:R-:W-:Y:S05]  /*be50*/  BRA `(.L_x_164) ;  /* 0xffffff8c00ec7947 */ /* 0x000fea000383ffff */
.L_x_82:
[----:B------:R-:W-:-:S07]  /*be60*/  MOV R0, UR7 ;  /* 0x0000000700007c02 */ /* 0x000fce0008000f00 */
.L_x_165:
[----:B-1----:R1:W2:Y:S02]  /*be70*/  SYNCS.PHASECHK.TRANS64.TRYWAIT P0, [R0+URZ+0x50], R3 ;  /* 0x00005003000075a7 */ /* 0x0022a400080011ff */
[----:B--2---:R-:W-:Y:S05]  /*be80*/  @!P0 NANOSLEEP.SYNCS 0x989680 ;  /* 0x009896800000895d */ /* 0x004fea0003900000 */
[----:B------:R-:W2:Y:S02]  /*be90*/  @!P0 SYNCS.PHASECHK.TRANS64 P0, [R0+URZ+0x50], R3 ;  /* 0x00005003000085a7 */ /* 0x000ea400080010ff */
[----:B--2---:R-:W-:Y:S05]  /*bea0*/  @!P0 BRA `(.L_x_165) ;  /* 0xfffffffc00f08947 */ /* 0x004fea000383ffff */
[----:B------:R-:W-:Y:S05]  /*beb0*/  BRA `(.L_x_166) ;  /* 0xffffff9000b07947 */ /* 0x000fea000383ffff */
.L_x_83:
[----:B-1----:R-:W-:-:S07]  /*bec0*/  MOV R0, UR7 ;  /* 0x0000000700007c02 */ /* 0x002fce0008000f00 */
.L_x_167:
[----:B-1----:R1:W2:Y:S02]  /*bed0*/  SYNCS.PHASECHK.TRANS64.TRYWAIT P0, [R0+URZ+0x58], R3 ;  /* 0x00005803000075a7 */ /* 0x0022a400080011ff */
[----:B--2---:R-:W-:Y:S05]  /*bee0*/  @!P0 NANOSLEEP.SYNCS 0x989680 ;  /* 0x009896800000895d */ /* 0x004fea0003900000 */
[----:B------:R-:W2:Y:S02]  /*bef0*/  @!P0 SYNCS.PHASECHK.TRANS64 P0, [R0+URZ+0x58], R3 ;  /* 0x00005803000085a7 */ /* 0x000ea400080010ff */
[----:B--2---:R-:W-:Y:S05]  /*bf00*/  @!P0 BRA `(.L_x_167) ;  /* 0xfffffffc00f08947 */ /* 0x004fea000383ffff */
[----:B------:R-:W-:Y:S05]  /*bf10*/  BRA `(.L_x_168) ;  /* 0xffffff9000a07947 */ /* 0x000fea000383ffff */
.L_x_84:
[----:B-1----:R-:W-:-:S07]  /*bf20*/  MOV R0, UR7 ;  /* 0x0000000700007c02 */ /* 0x002fce0008000f00 */
.L_x_169:
[----:B-1----:R1:W2:Y:S02]  /*bf30*/  SYNCS.PHASECHK.TRANS64.TRYWAIT P0, [R0+URZ+0x60], R3 ;  /* 0x00006003000075a7 */ /* 0x0022a400080011ff */
[----:B--2---:R-:W-:Y:S05]  /*bf40*/  @!P0 NANOSLEEP.SYNCS 0x989680 ;  /* 0x009896800000895d */ /* 0x004fea0003900000 */
[----:B------:R-:W2:Y:S02]  /*bf50*/  @!P0 SYNCS.PHASECHK.TRANS64 P0, [R0+URZ+0x60], R3 ;  /* 0x00006003000085a7 */ /* 0x000ea400080010ff */
[----:B--2---:R-:W-:Y:S05]  /*bf60*/  @!P0 BRA `(.L_x_169) ;  /* 0xfffffffc00f08947 */ /* 0x004fea000383ffff */
[----:B------:R-:W-:Y:S05]  /*bf70*/  BRA `(.L_x_170) ;  /* 0xffffff9000907947 */ /* 0x000fea000383ffff */
.L_x_86:
[----:B--2---:R2:W4:Y:S02]  /*bf80*/  SYNCS.PHASECHK.TRANS64.TRYWAIT P0, [R0+URZ+0x80], R3 ;  /* 0x00008003000075a7 */ /* 0x00452400080011ff */
[----:B----4-:R-:W-:Y:S05]  /*bf90*/  @!P0 NANOSLEEP.SYNCS 0x989680 ;  /* 0x009896800000895d */ /* 0x010fea0003900000 */
[----:B------:R-:W4:Y:S02]  /*bfa0*/  @!P0 SYNCS.PHASECHK.TRANS64 P0, [R0+URZ+0x80], R3 ;  /* 0x00008003000085a7 */ /* 0x000f2400080010ff */
[----:B----4-:R-:W-:Y:S05]  /*bfb0*/  @!P0 BRA `(.L_x_86) ;  /* 0xfffffffc00f08947 */ /* 0x010fea000383ffff */
[----:B------:R-:W-:Y:S05]  /*bfc0*/  BRA `(.L_x_171) ;  /* 0xffffff9400607947 */ /* 0x000fea000383ffff */
.L_x_97:
[----:B-1----:R-:W-:Y:S04]  /*bfd0*/  MOV R0, UR36 ;  /* 0x0000002400007c02 */ /* 0x002fe80008000f00 */
[----:B------:R1:W3:Y:S03]  /*bfe0*/  SYNCS.PHASECHK.TRANS64.TRYWAIT P0, [R0+URZ+0x30], R5 ;  /* 0x00003005000075a7 */ /* 0x0002e600080011ff */
[----:B---3--:R-:W-:Y:S05]  /*bff0*/  @!P0 NANOSLEEP.SYNCS 0x989680 ;  /* 0x009896800000895d */ /* 0x008fea0003900000 */
[----:B------:R-:W3:Y:S02]  /*c000*/  @!P0 SYNCS.PHASECHK.TRANS64 P0, [R0+URZ+0x30], R5 ;  /* 0x00003005000085a7 */ /* 0x000ee400080010ff */
[----:B---3--:R-:W-:Y:S05]  /*c010*/  @!P0 BRA `(.L_x_97) ;  /* 0xfffffffc00ec8947 */ /* 0x008fea000383ffff */
[----:B------:R-:W-:Y:S05]  /*c020*/  BRA `(.L_x_96) ;  /* 0xffffffa000dc7947 */ /* 0x000fea000383ffff */
.L_x_99:
[----:B-1----:R-:W-:Y:S04]  /*c030*/  MOV R0, UR36 ;  /* 0x0000002400007c02 */ /* 0x002fe80008000f00 */
[----:B------:R1:W4:Y:S03]  /*c040*/  SYNCS.PHASECHK.TRANS64.TRYWAIT P1, [R0+URZ+0xa0], R3 ;  /* 0x0000a003000075a7 */ /* 0x00032600080211ff */
[----:B----4-:R-:W-:Y:S05]  /*c050*/  @!P1 NANOSLEEP.SYNCS 0x989680 ;  /* 0x009896800000995d */ /* 0x010fea0003900000 */
[----:B------:R-:W4:Y:S02]  /*c060*/  @!P1 SYNCS.PHASECHK.TRANS64 P1, [R0+URZ+0xa0], R3 ;  /* 0x0000a003000095a7 */ /* 0x000f2400080210ff */
[----:B----4-:R-:W-:Y:S05]  /*c070*/  @!P1 BRA `(.L_x_99) ;  /* 0xfffffffc00ec9947 */ /* 0x010fea000383ffff */
[----:B------:R-:W-:Y:S05]  /*c080*/  BRA `(.L_x_98) ;  /* 0xffffffa400147947 */ /* 0x000fea000383ffff */
.L_x_108:
[----:B--2---:R2:W4:Y:S02]  /*c090*/  SYNCS.PHASECHK.TRANS64.TRYWAIT P0, [R3+URZ+0x30], R0 ;  /* 0x00003000030075a7 */ /* 0x00452400080011ff */
[----:B----4-:R-:W-:Y:S05]  /*c0a0*/  @!P0 NANOSLEEP.SYNCS 0x989680 ;  /* 0x009896800000895d */ /* 0x010fea0003900000 */
[----:B------:R-:W4:Y:S02]  /*c0b0*/  @!P0 SYNCS.PHASECHK.TRANS64 P0, [R3+URZ+0x30], R0 ;  /* 0x00003000030085a7 */ /* 0x000f2400080010ff */
[----:B----4-:R-:W-:Y:S05]  /*c0c0*/  @!P0 BRA `(.L_x_108) ;  /* 0xfffffffc00f08947 */ /* 0x010fea000383ffff */
[----:B------:R-:W-:Y:S05]  /*c0d0*/  BRA `(.L_x_107) ;  /* 0xffffffb400e47947 */ /* 0x000fea000383ffff */
.L_x_116:
[----:B-1----:R1:W4:Y:S02]  /*c0e0*/  SYNCS.PHASECHK.TRANS64.TRYWAIT P0, [R3+URZ+0x30], R6 ;  /* 0x00003006030075a7 */ /* 0x00232400080011ff */
[----:B----4-:R-:W-:Y:S05]  /*c0f0*/  @!P0 NANOSLEEP.SYNCS 0x989680 ;  /* 0x009896800000895d */ /* 0x010fea0003900000 */
[----:B------:R-:W4:Y:S02]  /*c100*/  @!P0 SYNCS.PHASECHK.TRANS64 P0, [R3+URZ+0x30], R6 ;  /* 0x00003006030085a7 */ /* 0x000f2400080010ff */
[----:B----4-:R-:W-:Y:S05]  /*c110*/  @!P0 BRA `(.L_x_116) ;  /* 0xfffffffc00f08947 */ /* 0x010fea000383ffff */
[----:B------:R-:W-:Y:S05]  /*c120*/  BRA `(.L_x_115) ;  /* 0xffffffc800e87947 */ /* 0x000fea000383ffff */
.L_x_124:
[----:B--2---:R2:W4:Y:S02]  /*c130*/  SYNCS.PHASECHK.TRANS64.TRYWAIT P0, [R0+URZ+0x30], R3 ;  /* 0x00003003000075a7 */ /* 0x00452400080011ff */
[----:B----4-:R-:W-:Y:S05]  /*c140*/  @!P0 NANOSLEEP.SYNCS 0x989680 ;  /* 0x009896800000895d */ /* 0x010fea0003900000 */
[----:B------:R-:W4:Y:S02]  /*c150*/  @!P0 SYNCS.PHASECHK.TRANS64 P0, [R0+URZ+0x30], R3 ;  /* 0x00003003000085a7 */ /* 0x000f2400080010ff */
[----:B----4-:R-:W-:Y:S05]  /*c160*/  @!P0 BRA `(.L_x_124) ;  /* 0xfffffffc00f08947 */ /* 0x010fea000383ffff */
[----:B------:R-:W-:Y:S05]  /*c170*/  BRA `(.L_x_123) ;  /* 0xffffffdc00e87947 */ /* 0x000fea000383ffff */
        .weak           $__internal_0_$__cuda_sm10x_tcgen05_guardrail_trap_col_being_dealloced_not_returned_by_alloc
        .type           $__internal_0_$__cuda_sm10x_tcgen05_guardrail_trap_col_being_dealloced_not_returned_by_alloc,@function
        .size           $__internal_0_$__cuda_sm10x_tcgen05_guardrail_trap_col_being_dealloced_not_returned_by_alloc,($__internal_1_$__cuda_sm10x_tcgen05_guardrail_trap_phase_invalid_during_alloc - $__internal_0_$__cuda_sm10x_tcgen05_guardrail_trap_col_being_dealloced_not_returned_by_alloc)
$__internal_0_$__cuda_sm10x_tcgen05_guardrail_trap_col_being_dealloced_not_returned_by_alloc:
[----:B------:R-:W-:Y:S05]  /*c180*/  BPT.TRAP 0x1 ;  /* 0x000000040000795c */ /* 0x000fea0000300000 */
[----:B------:R-:W-:-:S04]  /*c190*/  HFMA2 R3, -RZ, RZ, 0, 0 ;  /* 0x00000000ff037431 */ /* 0x000fc800000001ff */
[----:B------:R-:W-:Y:S05]  /*c1a0*/  RET.REL.NODEC R2 `(_ZN7cutlass13device_kernelINS_4gemm6kernel13GemmUniversalIN4cute5tupleIJiiiiEEENS1_10collective13CollectiveMmaINS1_46MainloopSm100TmaUmmaWarpSpecializedBlockScaledILi3ELi2ELi1ENS5_IJNS4_1CILi1EEESB_SB_EEEEENS5_IJNSA_ILi128EEENSA_ILi256EEESE_EEENS5_IJNS_12float_e4m3_tENS_13float_ue8m0_tEEEENS5_IJNS5_IJlSB_lEEENS4_6LayoutINS5_IJNS5_IJNS5_IJNSA_ILi32EEENSA_ILi4EEEEEEiEEESP_NS5_IJSB_iEEEEEENS5_IJNS5_IJNS5_IJNSA_ILi16EEESN_EEEiEEENS5_IJNS5_IJNSA_ILi0EEESB_EEENSA_ILi512EEEEEENS5_IJSV_iEEEEEEEEEEESJ_S12_NS4_8TiledMMAINS4_8MMA_AtomIJNS4_21SM100_MMA_MXF8F6F4_SSISH_SH_fSI_Li128ELi256ELNS4_4UMMA5MajorE0ELS17_0ELNS16_7ScaleInE0ELS18_0EEEEEENSL_ISC_NS5_IJSV_SV_SV_EEEEENS5_IJNS4_10UnderscoreES1D_S1D_EEEEENS5_IJNS4_13SM90_TMA_LOADES1G_EEENS5_IJNS4_14ComposedLayoutINS4_7SwizzleILi3ELi4ELi3EEENS4_18smem_ptr_flag_bitsILi8EEENSL_INS5_IJNSA_ILi8EEESE_EEENS5_IJSE_SB_EEEEEEENSL_INS5_IJNS5_IJNS5_IJSO_SB_EEENS5_IJSM_SB_EEEEEESB_NS5_IJSN_SB_EEEEEENS5_IJNS5_IJNS5_IJST_SX_EEESW_EEESV_NS5_IJSB_SX_EEEEEEEEEEEvNS4_8identityES1H_NS5_IJS1R_NSL_INS5_IJNS5_IJNS5_IJSO_NSA_ILi2EEEEEES1T_EEESB_S1V_EEENS5_IJS1Y_SV_NS5_IJSB_NSA_ILi1024EEEEEEEEEEEEEEvS23_EENS_8epilogue10collective18CollectiveEpilogueINS2E_23Sm100TmaWarpSpecializedILi4ELi2ELi64ELb1ELb0EEEJSG_NS5_IJNSL_ISE_SB_EENSL_INSA_ILi64EEESB_EEEEENS_10bfloat16_tESK_S2N_SK_NS2E_6fusion15FusionCallbacksIS2I_NS2O_17LinearCombinationIS2N_fS2N_fLNS_15FloatRoundStyleE2EEESG_S2M_JEEENS4_5SM1004TMEM4LOAD26SM100_TMEM_LOAD_32dp32b64xES1G_NS1I_IS1K_NS1L_ILi16EEENSL_INS5_IJS1N_S2K_EEENS5_IJS2K_SB_EEEEEEENS4_39AutoVectorizingCopyWithAssumedAlignmentILi128EEENS4_14SM90_TMA_STOREES32_S34_S34_EEEvvEEEEvNT_6ParamsE) ;  /* 0xffffff3c02947950 */ /* 0x000fea0003c3ffff */
        .weak           $__internal_1_$__cuda_sm10x_tcgen05_guardrail_trap_phase_invalid_during_alloc
        .type           $__internal_1_$__cuda_sm10x_tcgen05_guardrail_trap_phase_invalid_during_alloc,@function
        .size           $__internal_1_$__cuda_sm10x_tcgen05_guardrail_trap_phase_invalid_during_alloc,($__internal_2_$__cuda_sm10x_tcgen05_guardrail_trap_unallocated_columns_being_dealloced - $__internal_1_$__cuda_sm10x_tcgen05_guardrail_trap_phase_invalid_during_alloc)
$__internal_1_$__cuda_sm10x_tcgen05_guardrail_trap_phase_invalid_during_alloc:
[----:B------:R-:W-:Y:S05]  /*c1b0*/  BPT.TRAP 0x1 ;  /* 0x000000040000795c */ /* 0x000fea0000300000 */
[----:B------:R-:W-:-:S04]  /*c1c0*/  MOV R3, 0x0 ;  /* 0x0000000000037802 */ /* 0x000fc80000000f00 */
[----:B------:R-:W-:Y:S05]  /*c1d0*/  RET.REL.NODEC R2 `(_ZN7cutlass13device_kernelINS_4gemm6kernel13GemmUniversalIN4cute5tupleIJiiiiEEENS1_10collective13CollectiveMmaINS1_46MainloopSm100TmaUmmaWarpSpecializedBlockScaledILi3ELi2ELi1ENS5_IJNS4_1CILi1EEESB_SB_EEEEENS5_IJNSA_ILi128EEENSA_ILi256EEESE_EEENS5_IJNS_12float_e4m3_tENS_13float_ue8m0_tEEEENS5_IJNS5_IJlSB_lEEENS4_6LayoutINS5_IJNS5_IJNS5_IJNSA_ILi32EEENSA_ILi4EEEEEEiEEESP_NS5_IJSB_iEEEEEENS5_IJNS5_IJNS5_IJNSA_ILi16EEESN_EEEiEEENS5_IJNS5_IJNSA_ILi0EEESB_EEENSA_ILi512EEEEEENS5_IJSV_iEEEEEEEEEEESJ_S12_NS4_8TiledMMAINS4_8MMA_AtomIJNS4_21SM100_MMA_MXF8F6F4_SSISH_SH_fSI_Li128ELi256ELNS4_4UMMA5MajorE0ELS17_0ELNS16_7ScaleInE0ELS18_0EEEEEENSL_ISC_NS5_IJSV_SV_SV_EEEEENS5_IJNS4_10UnderscoreES1D_S1D_EEEEENS5_IJNS4_13SM90_TMA_LOADES1G_EEENS5_IJNS4_14ComposedLayoutINS4_7SwizzleILi3ELi4ELi3EEENS4_18smem_ptr_flag_bitsILi8EEENSL_INS5_IJNSA_ILi8EEESE_EEENS5_IJSE_SB_EEEEEEENSL_INS5_IJNS5_IJNS5_IJSO_SB_EEENS5_IJSM_SB_EEEEEESB_NS5_IJSN_SB_EEEEEENS5_IJNS5_IJNS5_IJST_SX_EEESW_EEESV_NS5_IJSB_SX_EEEEEEEEEEEvNS4_8identityES1H_NS5_IJS1R_NSL_INS5_IJNS5_IJNS5_IJSO_NSA_ILi2EEEEEES1T_EEESB_S1V_EEENS5_IJS1Y_SV_NS5_IJSB_NSA_ILi1024EEEEEEEEEEEEEEvS23_EENS_8epilogue10collective18CollectiveEpilogueINS2E_23Sm100TmaWarpSpecializedILi4ELi2ELi64ELb1ELb0EEEJSG_NS5_IJNSL_ISE_SB_EENSL_INSA_ILi64EEESB_EEEEENS_10bfloat16_tESK_S2N_SK_NS2E_6fusion15FusionCallbacksIS2I_NS2O_17LinearCombinationIS2N_fS2N_fLNS_15FloatRoundStyleE2EEESG_S2M_JEEENS4_5SM1004TMEM4LOAD26SM100_TMEM_LOAD_32dp32b64xES1G_NS1I_IS1K_NS1L_ILi16EEENSL_INS5_IJS1N_S2K_EEENS5_IJS2K_SB_EEEEEEENS4_39AutoVectorizingCopyWithAssumedAlignmentILi128EEENS4_14SM90_TMA_STOREES32_S34_S34_EEEvvEEEEvNT_6ParamsE) ;  /* 0xffffff3c02887950 */ /* 0x000fea0003c3ffff */
        .weak           $__internal_2_$__cuda_sm10x_tcgen05_guardrail_trap_unallocated_columns_being_dealloced
        .type           $__internal_2_$__cuda_sm10x_tcgen05_guardrail_trap_unallocated_columns_being_dealloced,@function
        .size           $__internal_2_$__cuda_sm10x_tcgen05_guardrail_trap_unallocated_columns_being_dealloced,(.L_x_173 - $__internal_2_$__cuda_sm10x_tcgen05_guardrail_trap_unallocated_columns_being_dealloced)
$__internal_2_$__cuda_sm10x_tcgen05_guardrail_trap_unallocated_columns_being_dealloced:
[----:B------:R-:W-:Y:S05]  /*c1e0*/  BPT.TRAP 0x1 ;  /* 0x000000040000795c */ /* 0x000fea0000300000 */
[----:B------:R-:W-:-:S04]  /*c1f0*/  HFMA2 R3, -RZ, RZ, 0, 0 ;  /* 0x00000000ff037431 */ /* 0x000fc800000001ff */
[----:B------:R-:W-:Y:S05]  /*c200*/  RET.REL.NODEC R2 `(_ZN7cutlass13device_kernelINS_4gemm6kernel13GemmUniversalIN4cute5tupleIJiiiiEEENS1_10collective13CollectiveMmaINS1_46MainloopSm100TmaUmmaWarpSpecializedBlockScaledILi3ELi2ELi1ENS5_IJNS4_1CILi1EEESB_SB_EEEEENS5_IJNSA_ILi128EEENSA_ILi256EEESE_EEENS5_IJNS_12float_e4m3_tENS_13float_ue8m0_tEEEENS5_IJNS5_IJlSB_lEEENS4_6LayoutINS5_IJNS5_IJNS5_IJNSA_ILi32EEENSA_ILi4EEEEEEiEEESP_NS5_IJSB_iEEEEEENS5_IJNS5_IJNS5_IJNSA_ILi16EEESN_EEEiEEENS5_IJNS5_IJNSA_ILi0EEESB_EEENSA_ILi512EEEEEENS5_IJSV_iEEEEEEEEEEESJ_S12_NS4_8TiledMMAINS4_8MMA_AtomIJNS4_21SM100_MMA_MXF8F6F4_SSISH_SH_fSI_Li128ELi256ELNS4_4UMMA5MajorE0ELS17_0ELNS16_7ScaleInE0ELS18_0EEEEEENSL_ISC_NS5_IJSV_SV_SV_EEEEENS5_IJNS4_10UnderscoreES1D_S1D_EEEEENS5_IJNS4_13SM90_TMA_LOADES1G_EEENS5_IJNS4_14ComposedLayoutINS4_7SwizzleILi3ELi4ELi3EEENS4_18smem_ptr_flag_bitsILi8EEENSL_INS5_IJNSA_ILi8EEESE_EEENS5_IJSE_SB_EEEEEEENSL_INS5_IJNS5_IJNS5_IJSO_SB_EEENS5_IJSM_SB_EEEEEESB_NS5_IJSN_SB_EEEEEENS5_IJNS5_IJNS5_IJST_SX_EEESW_EEESV_NS5_IJSB_SX_EEEEEEEEEEEvNS4_8identityES1H_NS5_IJS1R_NSL_INS5_IJNS5_IJNS5_IJSO_NSA_ILi2EEEEEES1T_EEESB_S1V_EEENS5_IJS1Y_SV_NS5_IJSB_NSA_ILi1024EEEEEEEEEEEEEEvS23_EENS_8epilogue10collective18CollectiveEpilogueINS2E_23Sm100TmaWarpSpecializedILi4ELi2ELi64ELb1ELb0EEEJSG_NS5_IJNSL_ISE_SB_EENSL_INSA_ILi64EEESB_EEEEENS_10bfloat16_tESK_S2N_SK_NS2E_6fusion15FusionCallbacksIS2I_NS2O_17LinearCombinationIS2N_fS2N_fLNS_15FloatRoundStyleE2EEESG_S2M_JEEENS4_5SM1004TMEM4LOAD26SM100_TMEM_LOAD_32dp32b64xES1G_NS1I_IS1K_NS1L_ILi16EEENSL_INS5_IJS1N_S2K_EEENS5_IJS2K_SB_EEEEEEENS4_39AutoVectorizingCopyWithAssumedAlignmentILi128EEENS4_14SM90_TMA_STOREES32_S34_S34_EEEvvEEEEvNT_6ParamsE) ;  /* 0xffffff3c027c7950 */ /* 0x000fea0003c3ffff */
.L_x_172:
[----:B------:R-:W-:-:S00]  /*c210*/  BRA `(.L_x_172) ;  /* 0xfffffffc00fc7947 */ /* 0x000fc0000383ffff */
[----:B------:R-:W-:-:S00]  /*c220*/  NOP ;  /* 0x0000000000007918 */ /* 0x000fc00000000000 */
        /* <DEDUP_REMOVED lines=13> */
.L_x_173:


//--------------------- .nv.global.init           --------------------------
	.section	.nv.global.init,"aw",@progbits
.nv.global.init:
	.type		$str$27,@object
	.size		$str$27,($str$28 - $str$27)
$str$27:
        /*0000*/ 	.byte	0x28, 0x61, 0x64, 0x64, 0x72, 0x65, 0x73, 0x73, 0x20, 0x26, 0x20, 0x6d, 0x61, 0x73, 0x6b, 0x29
        /*0010*/ 	.byte	0x20, 0x3d, 0x3d, 0x20, 0x30, 0x00
	.type		$str$28,@object
	.size		$str$28,($str$26 - $str$28)
$str$28:
        /*0016*/ 	.byte	0x2f, 0x74, 0x6d, 0x70, 0x2f, 0x63, 0x75, 0x74, 0x6c, 0x61, 0x73, 0x73, 0x5f, 0x73, 0x77, 0x65
        /*0026*/ 	.byte	0x65, 0x70, 0x5f, 0x73, 0x72, 0x63, 0x2f, 0x69, 0x6e, 0x63, 0x6c, 0x75, 0x64, 0x65, 0x2f, 0x63
        /*0036*/ 	.byte	0x75, 0x74, 0x65, 0x2f, 0x70, 0x6f, 0x69, 0x6e, 0x74, 0x65, 0x72, 0x5f, 0x66, 0x6c, 0x61, 0x67
        /*0046*/ 	.byte	0x67, 0x65, 0x64, 0x2e, 0x68, 0x70, 0x70, 0x00
	.type		$str$26,@object
	.size		$str$26,($str$25 - $str$26)
$str$26:
        /*004e*/ 	.byte	0x2f, 0x74, 0x6d, 0x70, 0x2f, 0x63, 0x75, 0x74, 0x6c, 0x61, 0x73, 0x73, 0x5f, 0x73, 0x77, 0x65
        /*005e*/ 	.byte	0x65, 0x70, 0x5f, 0x73, 0x72, 0x63, 0x2f, 0x69, 0x6e, 0x63, 0x6c, 0x75, 0x64, 0x65, 0x2f, 0x63
        /*006e*/ 	.byte	0x75, 0x74, 0x65, 0x2f, 0x61, 0x74, 0x6f, 0x6d, 0x2f, 0x63, 0x6f, 0x70, 0x79, 0x5f, 0x74, 0x72
        /*007e*/ 	.byte	0x61, 0x69, 0x74, 0x73, 0x5f, 0x73, 0x6d, 0x31, 0x30, 0x30, 0x2e, 0x68, 0x70, 0x70, 0x00
	.type		$str$25,@object
	.size		$str$25,(__unnamed_1 - $str$25)
$str$25:
        /*008d*/ 	.byte	0x28, 0x28, 0x75, 0x69, 0x6e, 0x74, 0x33, 0x32, 0x5f, 0x74, 0x28, 0x74, 0x68, 0x72, 0x65, 0x61
        /*009d*/ 	.byte	0x64, 0x49, 0x64, 0x78, 0x2e, 0x78, 0x29, 0x20, 0x2f, 0x20, 0x33, 0x32, 0x29, 0x20, 0x25, 0x20
        /*00ad*/ 	.byte	0x34, 0x29, 0x20, 0x3d, 0x3d, 0x20, 0x28, 0x28, 0x28, 0x74, 0x6d, 0x65, 0x6d, 0x5f, 0x61, 0x64
        /*00bd*/ 	.byte	0x64, 0x72, 0x20, 0x3e, 0x3e, 0x20, 0x31, 0x36, 0x29, 0x20, 0x2f, 0x20, 0x33, 0x32, 0x29, 0x20
        /*00cd*/ 	.byte	0x25, 0x20, 0x34, 0x29, 0x00
	.type		__unnamed_1,@object
	.size		__unnamed_1,(__unnamed_2 - __unnamed_1)
__unnamed_1:
        /*00d2*/ 	.byte	0x61, 0x75, 0x74, 0x6f, 0x20, 0x63, 0x75, 0x74, 0x65, 0x3a, 0x3a, 0x61, 0x73, 0x5f, 0x70, 0x6f
        /* <DEDUP_REMOVED lines=24> */
        /*0262*/ 	.byte	0x38, 0x31, 0x39, 0x32, 0x3e, 0x3e, 0x3e, 0x3e, 0x5d, 0x00
	.type		__unnamed_2,@object
	.size		__unnamed_2,(.L_2 - __unnamed_2)
__unnamed_2:
        /* <DEDUP_REMOVED lines=43> */
        /*051c*/ 	.byte	0x74, 0x65, 0x3a, 0x3a, 0x43, 0x3c, 0x30, 0x3e, 0x3e, 0x3e, 0x3e, 0x5d, 0x00
.L_2:


//--------------------- .nv.shared._ZN7cutlass13device_kernelINS_4gemm6kernel13GemmUniversalIN4cute5tupleIJiiiiEEENS1_10collective13CollectiveMmaINS1_46MainloopSm100TmaUmmaWarpSpecializedBlockScaledILi3ELi2ELi1ENS5_IJNS4_1CILi1EEESB_SB_EEEEENS5_IJNSA_ILi128EEENSA_ILi256EEESE_EEENS5_IJNS_12float_e4m3_tENS_13float_ue8m0_tEEEENS5_IJNS5_IJlSB_lEEENS4_6LayoutINS5_IJNS5_IJNS5_IJNSA_ILi32EEENSA_ILi4EEEEEEiEEESP_NS5_IJSB_iEEEEEENS5_IJNS5_IJNS5_IJNSA_ILi16EEESN_EEEiEEENS5_IJNS5_IJNSA_ILi0EEESB_EEENSA_ILi512EEEEEENS5_IJSV_iEEEEEEEEEEESJ_S12_NS4_8TiledMMAINS4_8MMA_AtomIJNS4_21SM100_MMA_MXF8F6F4_SSISH_SH_fSI_Li128ELi256ELNS4_4UMMA5MajorE0ELS17_0ELNS16_7ScaleInE0ELS18_0EEEEEENSL_ISC_NS5_IJSV_SV_SV_EEEEENS5_IJNS4_10UnderscoreES1D_S1D_EEEEENS5_IJNS4_13SM90_TMA_LOADES1G_EEENS5_IJNS4_14ComposedLayoutINS4_7SwizzleILi3ELi4ELi3EEENS4_18smem_ptr_flag_bitsILi8EEENSL_INS5_IJNSA_ILi8EEESE_EEENS5_IJSE_SB_EEEEEEENSL_INS5_IJNS5_IJNS5_IJSO_SB_EEENS5_IJSM_SB_EEEEEESB_NS5_IJSN_SB_EEEEEENS5_IJNS5_IJNS5_IJST_SX_EEESW_EEESV_NS5_IJSB_SX_EEEEEEEEEEEvNS4_8identityES1H_NS5_IJS1R_NSL_INS5_IJNS5_IJNS5_IJSO_NSA_ILi2EEEEEES1T_EEESB_S1V_EEENS5_IJS1Y_SV_NS5_IJSB_NSA_ILi1024EEEEEEEEEEEEEEvS23_EENS_8epilogue10collective18CollectiveEpilogueINS2E_23Sm100TmaWarpSpecializedILi4ELi2ELi64ELb1ELb0EEEJSG_NS5_IJNSL_ISE_SB_EENSL_INSA_ILi64EEESB_EEEEENS_10bfloat16_tESK_S2N_SK_NS2E_6fusion15FusionCallbacksIS2I_NS2O_17LinearCombinationIS2N_fS2N_fLNS_15FloatRoundStyleE2EEESG_S2M_JEEENS4_5SM1004TMEM4LOAD26SM100_TMEM_LOAD_32dp32b64xES1G_NS1I_IS1K_NS1L_ILi16EEENSL_INS5_IJS1N_S2K_EEENS5_IJS2K_SB_EEEEEEENS4_39AutoVectorizingCopyWithAssumedAlignmentILi128EEENS4_14SM90_TMA_STOREES32_S34_S34_EEEvvEEEEvNT_6ParamsE --------------------------
	.section	.nv.shared._ZN7cutlass13device_kernelINS_4gemm6kernel13GemmUniversalIN4cute5tupleIJiiiiEEENS1_10collective13CollectiveMmaINS1_46MainloopSm100TmaUmmaWarpSpecializedBlockScaledILi3ELi2ELi1ENS5_IJNS4_1CILi1EEESB_SB_EEEEENS5_IJNSA_ILi128EEENSA_ILi256EEESE_EEENS5_IJNS_12float_e4m3_tENS_13float_ue8m0_tEEEENS5_IJNS5_IJlSB_lEEENS4_6LayoutINS5_IJNS5_IJNS5_IJNSA_ILi32EEENSA_ILi4EEEEEEiEEESP_NS5_IJSB_iEEEEEENS5_IJNS5_IJNS5_IJNSA_ILi16EEESN_EEEiEEENS5_IJNS5_IJNSA_ILi0EEESB_EEENSA_ILi512EEEEEENS5_IJSV_iEEEEEEEEEEESJ_S12_NS4_8TiledMMAINS4_8MMA_AtomIJNS4_21SM100_MMA_MXF8F6F4_SSISH_SH_fSI_Li128ELi256ELNS4_4UMMA5MajorE0ELS17_0ELNS16_7ScaleInE0ELS18_0EEEEEENSL_ISC_NS5_IJSV_SV_SV_EEEEENS5_IJNS4_10UnderscoreES1D_S1D_EEEEENS5_IJNS4_13SM90_TMA_LOADES1G_EEENS5_IJNS4_14ComposedLayoutINS4_7SwizzleILi3ELi4ELi3EEENS4_18smem_ptr_flag_bitsILi8EEENSL_INS5_IJNSA_ILi8EEESE_EEENS5_IJSE_SB_EEEEEEENSL_INS5_IJNS5_IJNS5_IJSO_SB_EEENS5_IJSM_SB_EEEEEESB_NS5_IJSN_SB_EEEEEENS5_IJNS5_IJNS5_IJST_SX_EEESW_EEESV_NS5_IJSB_SX_EEEEEEEEEEEvNS4_8identityES1H_NS5_IJS1R_NSL_INS5_IJNS5_IJNS5_IJSO_NSA_ILi2EEEEEES1T_EEESB_S1V_EEENS5_IJS1Y_SV_NS5_IJSB_NSA_ILi1024EEEEEEEEEEEEEEvS23_EENS_8epilogue10collective18CollectiveEpilogueINS2E_23Sm100TmaWarpSpecializedILi4ELi2ELi64ELb1ELb0EEEJSG_NS5_IJNSL_ISE_SB_EENSL_INSA_ILi64EEESB_EEEEENS_10bfloat16_tESK_S2N_SK_NS2E_6fusion15FusionCallbacksIS2I_NS2O_17LinearCombinationIS2N_fS2N_fLNS_15FloatRoundStyleE2EEESG_S2M_JEEENS4_5SM1004TMEM4LOAD26SM100_TMEM_LOAD_32dp32b64xES1G_NS1I_IS1K_NS1L_ILi16EEENSL_INS5_IJS1N_S2K_EEENS5_IJS2K_SB_EEEEEEENS4_39AutoVectorizingCopyWithAssumedAlignmentILi128EEENS4_14SM90_TMA_STOREES32_S34_S34_EEEvvEEEEvNT_6ParamsE,"aw",@nobits
	.sectionflags	@""
	.align	16
	.zero		1024


//--------------------- .nv.shared.reserved.0     --------------------------
	.section	.nv.shared.reserved.0,"aw",@nobits
	.weak		__nv_reservedSMEM_offset_0_alias
	.size		__nv_reservedSMEM_offset_0_alias, 0, 64
	.other		__nv_reservedSMEM_offset_0_alias,@"STO_CUDA_RESERVED_SHARED STV_DEFAULT"
__nv_reservedSMEM_offset_0_alias:
	.zero		0
.nv.shared.reserved.0:
	.zero		64
	.weak		__nv_reservedSMEM_tcgen05_partition
	.type		__nv_reservedSMEM_tcgen05_partition,@object
	.size		__nv_reservedSMEM_tcgen05_partition,(.L_0 - __nv_reservedSMEM_tcgen05_partition)
__nv_reservedSMEM_tcgen05_partition:
	.zero		32
.L_0:


//--------------------- .nv.global                --------------------------
	.section	.nv.global,"aw",@nobits
.nv.global:
	.type		_ZN40_INTERNAL_cde9368c_4_k_cu_0383dac8_366894cute1_E,@object
	.size		_ZN40_INTERNAL_cde9368c_4_k_cu_0383dac8_366894cute1_E,(_ZN40_INTERNAL_cde9368c_4_k_cu_0383dac8_366894cuda3std3__45__cpo6cbeginE - _ZN40_INTERNAL_cde9368c_4_k_cu_0383dac8_366894cute1_E)
_ZN40_INTERNAL_cde9368c_4_k_cu_0383dac8_366894cute1_E:
	.zero		1
	.type		_ZN40_INTERNAL_cde9368c_4_k_cu_0383dac8_366894cuda3std3__45__cpo6cbeginE,@object
	.size		_ZN40_INTERNAL_cde9368c_4_k_cu_0383dac8_366894cuda3std3__45__cpo6cbeginE,(_ZN40_INTERNAL_cde9368c_4_k_cu_0383dac8_366894cuda3std3__48in_placeE - _ZN40_INTERNAL_cde9368c_4_k_cu_0383dac8_366894cuda3std3__45__cpo6cbeginE)
_ZN40_INTERNAL_cde9368c_4_k_cu_0383dac8_366894cuda3std3__45__cpo6cbeginE:
	.zero		1
	.type		_ZN40_INTERNAL_cde9368c_4_k_cu_0383dac8_366894cuda3std3__48in_placeE,@object
	.size		_ZN40_INTERNAL_cde9368c_4_k_cu_0383dac8_366894cuda3std3__48in_placeE,(_ZN40_INTERNAL_cde9368c_4_k_cu_0383dac8_366894cuda3std6ranges3__45__cpo9iter_moveE - _ZN40_INTERNAL_cde9368c_4_k_cu_0383dac8_366894cuda3std3__48in_placeE)
_ZN40_INTERNAL_cde9368c_4_k_cu_0383dac8_366894cuda3std3__48in_placeE:
	.zero		1
	.type		_ZN40_INTERNAL_cde9368c_4_k_cu_0383dac8_366894cuda3std6ranges3__45__cpo9iter_moveE,@object
	.size		_ZN40_INTERNAL_cde9368c_4_k_cu_0383dac8_366894cuda3std6ranges3__45__cpo9iter_moveE,(_ZN40_INTERNAL_cde9368c_4_k_cu_0383dac8_366894cuda3std3__45__cpo5beginE - _ZN40_INTERNAL_cde9368c_4_k_cu_0383dac8_366894cuda3std6ranges3__45__cpo9iter_moveE)
_ZN40_INTERNAL_cde9368c_4_k_cu_0383dac8_366894cuda3std6ranges3__45__cpo9iter_moveE:
	.zero		1
	.type		_ZN40_INTERNAL_cde9368c_4_k_cu_0383dac8_366894cuda3std3__45__cpo5beginE,@object
	.size		_ZN40_INTERNAL_cde9368c_4_k_cu_0383dac8_366894cuda3std3__45__cpo5beginE,(_ZN40_INTERNAL_cde9368c_4_k_cu_0383dac8_366894cuda3std3__442_GLOBAL__N__cde9368c_4_k_cu_0383dac8_366896ignoreE - _ZN40_INTERNAL_cde9368c_4_k_cu_0383dac8_366894cuda3std3__45__cpo5beginE)
_ZN40_INTERNAL_cde9368c_4_k_cu_0383dac8_366894cuda3std3__45__cpo5beginE:
	.zero		1
	.type		_ZN40_INTERNAL_cde9368c_4_k_cu_0383dac8_366894cuda3std3__442_GLOBAL__N__cde9368c_4_k_cu_0383dac8_366896ignoreE,@object
	.size		_ZN40_INTERNAL_cde9368c_4_k_cu_0383dac8_366894cuda3std3__442_GLOBAL__N__cde9368c_4_k_cu_0383dac8_366896ignoreE,(_ZN40_INTERNAL_cde9368c_4_k_cu_0383dac8_366894cute7productE - _ZN40_INTERNAL_cde9368c_4_k_cu_0383dac8_366894cuda3std3__442_GLOBAL__N__cde9368c_4_k_cu_0383dac8_366896ignoreE)
_ZN40_INTERNAL_cde9368c_4_k_cu_0383dac8_366894cuda3std3__442_GLOBAL__N__cde9368c_4_k_cu_0383dac8_366896ignoreE:
	.zero		1
	.type		_ZN40_INTERNAL_cde9368c_4_k_cu_0383dac8_366894cute7productE,@object
	.size		_ZN40_INTERNAL_cde9368c_4_k_cu_0383dac8_366894cute7productE,(_ZN40_INTERNAL_cde9368c_4_k_cu_0383dac8_366894cuda3std3__45__cpo3endE - _ZN40_INTERNAL_cde9368c_4_k_cu_0383dac8_366894cute7productE)
_ZN40_INTERNAL_cde9368c_4_k_cu_0383dac8_366894cute7productE:
	.zero		1
	.type		_ZN40_INTERNAL_cde9368c_4_k_cu_0383dac8_366894cuda3std3__45__cpo3endE,@object
	.size		_ZN40_INTERNAL_cde9368c_4_k_cu_0383dac8_366894cuda3std3__45__cpo3endE,(_ZN40_INTERNAL_cde9368c_4_k_cu_0383dac8_366894cuda3std3__419piecewise_constructE - _ZN40_INTERNAL_cde9368c_4_k_cu_0383dac8_366894cuda3std3__45__cpo3endE)
_ZN40_INTERNAL_cde9368c_4_k_cu_0383dac8_366894cuda3std3__45__cpo3endE:
	.zero		1
	.type		_ZN40_INTERNAL_cde9368c_4_k_cu_0383dac8_366894cuda3std3__419piecewise_constructE,@object
	.size		_ZN40_INTERNAL_cde9368c_4_k_cu_0383dac8_366894cuda3std3__419piecewise_constructE,(_ZN40_INTERNAL_cde9368c_4_k_cu_0383dac8_366894cuda3std3__45__cpo4cendE - _ZN40_INTERNAL_cde9368c_4_k_cu_0383dac8_366894cuda3std3__419piecewise_constructE)
_ZN40_INTERNAL_cde9368c_4_k_cu_0383dac8_366894cuda3std3__419piecewise_constructE:
	.zero		1
	.type		_ZN40_INTERNAL_cde9368c_4_k_cu_0383dac8_366894cuda3std3__45__cpo4cendE,@object
	.size		_ZN40_INTERNAL_cde9368c_4_k_cu_0383dac8_366894cuda3std3__45__cpo4cendE,(_ZN40_INTERNAL_cde9368c_4_k_cu_0383dac8_366894cuda3std6ranges3__45__cpo4swapE - _ZN40_INTERNAL_cde9368c_4_k_cu_0383dac8_366894cuda3std3__45__cpo4cendE)
_ZN40_INTERNAL_cde9368c_4_k_cu_0383dac8_366894cuda3std3__45__cpo4cendE:
	.zero		1
	.type		_ZN40_INTERNAL_cde9368c_4_k_cu_0383dac8_366894cuda3std6ranges3__45__cpo4swapE,@object
	.size		_ZN40_INTERNAL_cde9368c_4_k_cu_0383dac8_366894cuda3std6ranges3__45__cpo4swapE,(.L_10 - _ZN40_INTERNAL_cde9368c_4_k_cu_0383dac8_366894cuda3std6ranges3__45__cpo4swapE)
_ZN40_INTERNAL_cde9368c_4_k_cu_0383dac8_366894cuda3std6ranges3__45__cpo4swapE:
	.zero		1
.L_10:


//--------------------- .nv.constant0._ZN7cutlass13device_kernelINS_4gemm6kernel13GemmUniversalIN4cute5tupleIJiiiiEEENS1_10collective13CollectiveMmaINS1_46MainloopSm100TmaUmmaWarpSpecializedBlockScaledILi3ELi2ELi1ENS5_IJNS4_1CILi1EEESB_SB_EEEEENS5_IJNSA_ILi128EEENSA_ILi256EEESE_EEENS5_IJNS_12float_e4m3_tENS_13float_ue8m0_tEEEENS5_IJNS5_IJlSB_lEEENS4_6LayoutINS5_IJNS5_IJNS5_IJNSA_ILi32EEENSA_ILi4EEEEEEiEEESP_NS5_IJSB_iEEEEEENS5_IJNS5_IJNS5_IJNSA_ILi16EEESN_EEEiEEENS5_IJNS5_IJNSA_ILi0EEESB_EEENSA_ILi512EEEEEENS5_IJSV_iEEEEEEEEEEESJ_S12_NS4_8TiledMMAINS4_8MMA_AtomIJNS4_21SM100_MMA_MXF8F6F4_SSISH_SH_fSI_Li128ELi256ELNS4_4UMMA5MajorE0ELS17_0ELNS16_7ScaleInE0ELS18_0EEEEEENSL_ISC_NS5_IJSV_SV_SV_EEEEENS5_IJNS4_10UnderscoreES1D_S1D_EEEEENS5_IJNS4_13SM90_TMA_LOADES1G_EEENS5_IJNS4_14ComposedLayoutINS4_7SwizzleILi3ELi4ELi3EEENS4_18smem_ptr_flag_bitsILi8EEENSL_INS5_IJNSA_ILi8EEESE_EEENS5_IJSE_SB_EEEEEEENSL_INS5_IJNS5_IJNS5_IJSO_SB_EEENS5_IJSM_SB_EEEEEESB_NS5_IJSN_SB_EEEEEENS5_IJNS5_IJNS5_IJST_SX_EEESW_EEESV_NS5_IJSB_SX_EEEEEEEEEEEvNS4_8identityES1H_NS5_IJS1R_NSL_INS5_IJNS5_IJNS5_IJSO_NSA_ILi2EEEEEES1T_EEESB_S1V_EEENS5_IJS1Y_SV_NS5_IJSB_NSA_ILi1024EEEEEEEEEEEEEEvS23_EENS_8epilogue10collective18CollectiveEpilogueINS2E_23Sm100TmaWarpSpecializedILi4ELi2ELi64ELb1ELb0EEEJSG_NS5_IJNSL_ISE_SB_EENSL_INSA_ILi64EEESB_EEEEENS_10bfloat16_tESK_S2N_SK_NS2E_6fusion15FusionCallbacksIS2I_NS2O_17LinearCombinationIS2N_fS2N_fLNS_15FloatRoundStyleE2EEESG_S2M_JEEENS4_5SM1004TMEM4LOAD26SM100_TMEM_LOAD_32dp32b64xES1G_NS1I_IS1K_NS1L_ILi16EEENSL_INS5_IJS1N_S2K_EEENS5_IJS2K_SB_EEEEEEENS4_39AutoVectorizingCopyWithAssumedAlignmentILi128EEENS4_14SM90_TMA_STOREES32_S34_S34_EEEvvEEEEvNT_6ParamsE --------------------------
	.section	.nv.constant0._ZN7cutlass13device_kernelINS_4gemm6kernel13GemmUniversalIN4cute5tupleIJiiiiEEENS1_10collective13CollectiveMmaINS1_46MainloopSm100TmaUmmaWarpSpecializedBlockScaledILi3ELi2ELi1ENS5_IJNS4_1CILi1EEESB_SB_EEEEENS5_IJNSA_ILi128EEENSA_ILi256EEESE_EEENS5_IJNS_12float_e4m3_tENS_13float_ue8m0_tEEEENS5_IJNS5_IJlSB_lEEENS4_6LayoutINS5_IJNS5_IJNS5_IJNSA_ILi32EEENSA_ILi4EEEEEEiEEESP_NS5_IJSB_iEEEEEENS5_IJNS5_IJNS5_IJNSA_ILi16EEESN_EEEiEEENS5_IJNS5_IJNSA_ILi0EEESB_EEENSA_ILi512EEEEEENS5_IJSV_iEEEEEEEEEEESJ_S12_NS4_8TiledMMAINS4_8MMA_AtomIJNS4_21SM100_MMA_MXF8F6F4_SSISH_SH_fSI_Li128ELi256ELNS4_4UMMA5MajorE0ELS17_0ELNS16_7ScaleInE0ELS18_0EEEEEENSL_ISC_NS5_IJSV_SV_SV_EEEEENS5_IJNS4_10UnderscoreES1D_S1D_EEEEENS5_IJNS4_13SM90_TMA_LOADES1G_EEENS5_IJNS4_14ComposedLayoutINS4_7SwizzleILi3ELi4ELi3EEENS4_18smem_ptr_flag_bitsILi8EEENSL_INS5_IJNSA_ILi8EEESE_EEENS5_IJSE_SB_EEEEEEENSL_INS5_IJNS5_IJNS5_IJSO_SB_EEENS5_IJSM_SB_EEEEEESB_NS5_IJSN_SB_EEEEEENS5_IJNS5_IJNS5_IJST_SX_EEESW_EEESV_NS5_IJSB_SX_EEEEEEEEEEEvNS4_8identityES1H_NS5_IJS1R_NSL_INS5_IJNS5_IJNS5_IJSO_NSA_ILi2EEEEEES1T_EEESB_S1V_EEENS5_IJS1Y_SV_NS5_IJSB_NSA_ILi1024EEEEEEEEEEEEEEvS23_EENS_8epilogue10collective18CollectiveEpilogueINS2E_23Sm100TmaWarpSpecializedILi4ELi2ELi64ELb1ELb0EEEJSG_NS5_IJNSL_ISE_SB_EENSL_INSA_ILi64EEESB_EEEEENS_10bfloat16_tESK_S2N_SK_NS2E_6fusion15FusionCallbacksIS2I_NS2O_17LinearCombinationIS2N_fS2N_fLNS_15FloatRoundStyleE2EEESG_S2M_JEEENS4_5SM1004TMEM4LOAD26SM100_TMEM_LOAD_32dp32b64xES1G_NS1I_IS1K_NS1L_ILi16EEENSL_INS5_IJS1N_S2K_EEENS5_IJS2K_SB_EEEEEEENS4_39AutoVectorizingCopyWithAssumedAlignmentILi128EEENS4_14SM90_TMA_STOREES32_S34_S34_EEEvvEEEEvNT_6ParamsE,"a",@progbits
	.sectionflags	@""
	.align	4
.nv.constant0._ZN7cutlass13device_kernelINS_4gemm6kernel13GemmUniversalIN4cute5tupleIJiiiiEEENS1_10collective13CollectiveMmaINS1_46MainloopSm100TmaUmmaWarpSpecializedBlockScaledILi3ELi2ELi1ENS5_IJNS4_1CILi1EEESB_SB_EEEEENS5_IJNSA_ILi128EEENSA_ILi256EEESE_EEENS5_IJNS_12float_e4m3_tENS_13float_ue8m0_tEEEENS5_IJNS5_IJlSB_lEEENS4_6LayoutINS5_IJNS5_IJNS5_IJNSA_ILi32EEENSA_ILi4EEEEEEiEEESP_NS5_IJSB_iEEEEEENS5_IJNS5_IJNS5_IJNSA_ILi16EEESN_EEEiEEENS5_IJNS5_IJNSA_ILi0EEESB_EEENSA_ILi512EEEEEENS5_IJSV_iEEEEEEEEEEESJ_S12_NS4_8TiledMMAINS4_8MMA_AtomIJNS4_21SM100_MMA_MXF8F6F4_SSISH_SH_fSI_Li128ELi256ELNS4_4UMMA5MajorE0ELS17_0ELNS16_7ScaleInE0ELS18_0EEEEEENSL_ISC_NS5_IJSV_SV_SV_EEEEENS5_IJNS4_10UnderscoreES1D_S1D_EEEEENS5_IJNS4_13SM90_TMA_LOADES1G_EEENS5_IJNS4_14ComposedLayoutINS4_7SwizzleILi3ELi4ELi3EEENS4_18smem_ptr_flag_bitsILi8EEENSL_INS5_IJNSA_ILi8EEESE_EEENS5_IJSE_SB_EEEEEEENSL_INS5_IJNS5_IJNS5_IJSO_SB_EEENS5_IJSM_SB_EEEEEESB_NS5_IJSN_SB_EEEEEENS5_IJNS5_IJNS5_IJST_SX_EEESW_EEESV_NS5_IJSB_SX_EEEEEEEEEEEvNS4_8identityES1H_NS5_IJS1R_NSL_INS5_IJNS5_IJNS5_IJSO_NSA_ILi2EEEEEES1T_EEESB_S1V_EEENS5_IJS1Y_SV_NS5_IJSB_NSA_ILi1024EEEEEEEEEEEEEEvS23_EENS_8epilogue10collective18CollectiveEpilogueINS2E_23Sm100TmaWarpSpecializedILi4ELi2ELi64ELb1ELb0EEEJSG_NS5_IJNSL_ISE_SB_EENSL_INSA_ILi64EEESB_EEEEENS_10bfloat16_tESK_S2N_SK_NS2E_6fusion15FusionCallbacksIS2I_NS2O_17LinearCombinationIS2N_fS2N_fLNS_15FloatRoundStyleE2EEESG_S2M_JEEENS4_5SM1004TMEM4LOAD26SM100_TMEM_LOAD_32dp32b64xES1G_NS1I_IS1K_NS1L_ILi16EEENSL_INS5_IJS1N_S2K_EEENS5_IJS2K_SB_EEEEEEENS4_39AutoVectorizingCopyWithAssumedAlignmentILi128EEENS4_14SM90_TMA_STOREES32_S34_S34_EEEvvEEEEvNT_6ParamsE:
	.zero		3968


//--------------------- SYMBOLS --------------------------

	.type		.nv.reservedSmem.offset0,@object
	.size		.nv.reservedSmem.offset0,0x4
	.type		.nv.reservedSmem.cap,@object
	.size		.nv.reservedSmem.cap,0x4
	.type		__assertfail,@function
